//
// Generated by NVIDIA NVVM Compiler
//
// Compiler Build ID: CL-36424714
// Cuda compilation tools, release 13.0, V13.0.88
// Based on NVVM 20.0.0
//

.version 9.0
.target sm_100
.address_size 64

	// .globl	_Z24embedding_forward_kernelPKfS0_PKiS0_S2_Pfii
.global .align 4 .b8 precalc_xorwow_matrix[102400];
.global .align 4 .b8 precalc_xorwow_offset_matrix[102400];
.global .align 4 .b8 mrg32k3aM1[2304];
.global .align 4 .b8 mrg32k3aM2[2304];
.global .align 4 .b8 mrg32k3aM1SubSeq[2016];
.global .align 4 .b8 mrg32k3aM2SubSeq[2016];
.global .align 4 .b8 mrg32k3aM1Seq[2304];
.global .align 4 .b8 mrg32k3aM2Seq[2304];
.const .align 8 .b8 __cr_lgamma_table[72];
// _ZZ32fused_embedding_layernorm_kernelPKfS0_PKiS0_S2_PfiifE10shared_sum has been demoted
// _ZZ32fused_embedding_layernorm_kernelPKfS0_PKiS0_S2_PfiifE13shared_sq_sum has been demoted
// _ZZ25cross_entropy_loss_kernelPKfPKiS2_PfiiE11shared_loss has been demoted
// _ZZ31cross_entropy_loss_fused_kernelPKfPKiPfS3_iiE10shared_max has been demoted
// _ZZ31cross_entropy_loss_fused_kernelPKfPKiPfS3_iiE10shared_sum has been demoted
// _ZZ35embedding_backward_segmented_kernelPKiS0_S0_PKfPfS3_iiiE11shared_grad has been demoted
// _ZZ33compute_venn_intersections_kernelPKfPfiifE10shared_dot has been demoted
// _ZZ33compute_venn_intersections_kernelPKfPfiifE13shared_norm_a has been demoted
// _ZZ33compute_venn_intersections_kernelPKfPfiifE13shared_norm_b has been demoted

.visible .entry _Z24embedding_forward_kernelPKfS0_PKiS0_S2_Pfii(
	.param .u64 .ptr .align 1 _Z24embedding_forward_kernelPKfS0_PKiS0_S2_Pfii_param_0,
	.param .u64 .ptr .align 1 _Z24embedding_forward_kernelPKfS0_PKiS0_S2_Pfii_param_1,
	.param .u64 .ptr .align 1 _Z24embedding_forward_kernelPKfS0_PKiS0_S2_Pfii_param_2,
	.param .u64 .ptr .align 1 _Z24embedding_forward_kernelPKfS0_PKiS0_S2_Pfii_param_3,
	.param .u64 .ptr .align 1 _Z24embedding_forward_kernelPKfS0_PKiS0_S2_Pfii_param_4,
	.param .u64 .ptr .align 1 _Z24embedding_forward_kernelPKfS0_PKiS0_S2_Pfii_param_5,
	.param .u32 _Z24embedding_forward_kernelPKfS0_PKiS0_S2_Pfii_param_6,
	.param .u32 _Z24embedding_forward_kernelPKfS0_PKiS0_S2_Pfii_param_7
)
{
	.reg .pred 	%p<8>;
	.reg .b32 	%r<12>;
	.reg .b32 	%f<13>;
	.reg .b64 	%rd<25>;

	ld.param.u64 	%rd1, [_Z24embedding_forward_kernelPKfS0_PKiS0_S2_Pfii_param_0];
	ld.param.u64 	%rd2, [_Z24embedding_forward_kernelPKfS0_PKiS0_S2_Pfii_param_1];
	ld.param.u64 	%rd3, [_Z24embedding_forward_kernelPKfS0_PKiS0_S2_Pfii_param_2];
	ld.param.u64 	%rd4, [_Z24embedding_forward_kernelPKfS0_PKiS0_S2_Pfii_param_3];
	ld.param.u64 	%rd5, [_Z24embedding_forward_kernelPKfS0_PKiS0_S2_Pfii_param_4];
	ld.param.u64 	%rd6, [_Z24embedding_forward_kernelPKfS0_PKiS0_S2_Pfii_param_5];
	ld.param.u32 	%r6, [_Z24embedding_forward_kernelPKfS0_PKiS0_S2_Pfii_param_6];
	ld.param.u32 	%r5, [_Z24embedding_forward_kernelPKfS0_PKiS0_S2_Pfii_param_7];
	mov.u32 	%r1, %ctaid.x;
	mov.u32 	%r2, %tid.x;
	setp.ge.s32 	%p1, %r1, %r6;
	setp.ge.s32 	%p2, %r2, %r5;
	or.pred  	%p3, %p1, %p2;
	@%p3 bra 	$L__BB0_9;
	cvta.to.global.u64 	%rd7, %rd5;
	mul.wide.u32 	%rd8, %r1, 4;
	add.s64 	%rd9, %rd7, %rd8;
	ld.global.u32 	%r3, [%rd9];
	setp.gt.s32 	%p4, %r3, 255;
	mov.f32 	%f11, 0f00000000;
	@%p4 bra 	$L__BB0_3;
	mad.lo.s32 	%r9, %r3, %r5, %r2;
	cvta.to.global.u64 	%rd16, %rd1;
	mul.wide.s32 	%rd17, %r9, 4;
	add.s64 	%rd18, %rd16, %rd17;
	ld.global.f32 	%f11, [%rd18];
	bra.uni 	$L__BB0_6;
$L__BB0_3:
	add.s32 	%r4, %r3, -256;
	setp.gt.u32 	%p5, %r3, 100255;
	@%p5 bra 	$L__BB0_6;
	cvta.to.global.u64 	%rd10, %rd3;
	mul.wide.u32 	%rd11, %r4, 4;
	add.s64 	%rd12, %rd10, %rd11;
	ld.global.u32 	%r7, [%rd12];
	setp.ne.s32 	%p6, %r7, 1;
	@%p6 bra 	$L__BB0_6;
	mad.lo.s32 	%r8, %r4, %r5, %r2;
	cvta.to.global.u64 	%rd13, %rd2;
	mul.wide.u32 	%rd14, %r8, 4;
	add.s64 	%rd15, %rd13, %rd14;
	ld.global.f32 	%f11, [%rd15];
$L__BB0_6:
	setp.gt.u32 	%p7, %r1, 511;
	mov.f32 	%f12, 0f00000000;
	@%p7 bra 	$L__BB0_8;
	mad.lo.s32 	%r10, %r5, %r1, %r2;
	cvta.to.global.u64 	%rd19, %rd4;
	mul.wide.u32 	%rd20, %r10, 4;
	add.s64 	%rd21, %rd19, %rd20;
	ld.global.f32 	%f12, [%rd21];
$L__BB0_8:
	add.f32 	%f9, %f11, %f12;
	mad.lo.s32 	%r11, %r5, %r1, %r2;
	cvta.to.global.u64 	%rd22, %rd6;
	mul.wide.u32 	%rd23, %r11, 4;
	add.s64 	%rd24, %rd22, %rd23;
	st.global.f32 	[%rd24], %f9;
$L__BB0_9:
	ret;

}
	// .globl	_Z24attention_forward_kernelPKfS0_Pfiii
.visible .entry _Z24attention_forward_kernelPKfS0_Pfiii(
	.param .u64 .ptr .align 1 _Z24attention_forward_kernelPKfS0_Pfiii_param_0,
	.param .u64 .ptr .align 1 _Z24attention_forward_kernelPKfS0_Pfiii_param_1,
	.param .u64 .ptr .align 1 _Z24attention_forward_kernelPKfS0_Pfiii_param_2,
	.param .u32 _Z24attention_forward_kernelPKfS0_Pfiii_param_3,
	.param .u32 _Z24attention_forward_kernelPKfS0_Pfiii_param_4,
	.param .u32 _Z24attention_forward_kernelPKfS0_Pfiii_param_5
)
{
	.reg .pred 	%p<14>;
	.reg .b32 	%r<41>;
	.reg .b32 	%f<59>;
	.reg .b64 	%rd<19>;

	ld.param.u64 	%rd5, [_Z24attention_forward_kernelPKfS0_Pfiii_param_0];
	ld.param.u64 	%rd6, [_Z24attention_forward_kernelPKfS0_Pfiii_param_2];
	ld.param.u32 	%r28, [_Z24attention_forward_kernelPKfS0_Pfiii_param_3];
	ld.param.u32 	%r27, [_Z24attention_forward_kernelPKfS0_Pfiii_param_4];
	ld.param.u32 	%r29, [_Z24attention_forward_kernelPKfS0_Pfiii_param_5];
	cvta.to.global.u64 	%rd1, %rd6;
	cvta.to.global.u64 	%rd2, %rd5;
	mov.u32 	%r1, %ctaid.x;
	mov.u32 	%r2, %ctaid.y;
	div.s32 	%r3, %r27, %r29;
	setp.ge.s32 	%p1, %r1, %r28;
	setp.ge.s32 	%p2, %r2, %r29;
	or.pred  	%p3, %p1, %p2;
	setp.lt.s32 	%p4, %r3, 1;
	or.pred  	%p5, %p3, %p4;
	@%p5 bra 	$L__BB1_13;
	mul.lo.s32 	%r4, %r27, %r1;
	mul.lo.s32 	%r5, %r3, %r2;
	add.s32 	%r6, %r5, %r4;
	and.b32  	%r7, %r3, 15;
	setp.lt.u32 	%p6, %r3, 16;
	mov.b32 	%r37, 0;
	@%p6 bra 	$L__BB1_4;
	and.b32  	%r37, %r3, 2147483632;
	neg.s32 	%r35, %r37;
	add.s64 	%rd3, %rd2, 32;
	add.s64 	%rd4, %rd1, 32;
	mov.u32 	%r34, %r6;
$L__BB1_3:
	.pragma "nounroll";
	mul.wide.s32 	%rd7, %r34, 4;
	add.s64 	%rd8, %rd3, %rd7;
	add.s64 	%rd9, %rd4, %rd7;
	ld.global.f32 	%f1, [%rd8+-32];
	mul.f32 	%f2, %f1, 0f3F666666;
	st.global.f32 	[%rd9+-32], %f2;
	ld.global.f32 	%f3, [%rd8+-28];
	mul.f32 	%f4, %f3, 0f3F666666;
	st.global.f32 	[%rd9+-28], %f4;
	ld.global.f32 	%f5, [%rd8+-24];
	mul.f32 	%f6, %f5, 0f3F666666;
	st.global.f32 	[%rd9+-24], %f6;
	ld.global.f32 	%f7, [%rd8+-20];
	mul.f32 	%f8, %f7, 0f3F666666;
	st.global.f32 	[%rd9+-20], %f8;
	ld.global.f32 	%f9, [%rd8+-16];
	mul.f32 	%f10, %f9, 0f3F666666;
	st.global.f32 	[%rd9+-16], %f10;
	ld.global.f32 	%f11, [%rd8+-12];
	mul.f32 	%f12, %f11, 0f3F666666;
	st.global.f32 	[%rd9+-12], %f12;
	ld.global.f32 	%f13, [%rd8+-8];
	mul.f32 	%f14, %f13, 0f3F666666;
	st.global.f32 	[%rd9+-8], %f14;
	ld.global.f32 	%f15, [%rd8+-4];
	mul.f32 	%f16, %f15, 0f3F666666;
	st.global.f32 	[%rd9+-4], %f16;
	ld.global.f32 	%f17, [%rd8];
	mul.f32 	%f18, %f17, 0f3F666666;
	st.global.f32 	[%rd9], %f18;
	ld.global.f32 	%f19, [%rd8+4];
	mul.f32 	%f20, %f19, 0f3F666666;
	st.global.f32 	[%rd9+4], %f20;
	ld.global.f32 	%f21, [%rd8+8];
	mul.f32 	%f22, %f21, 0f3F666666;
	st.global.f32 	[%rd9+8], %f22;
	ld.global.f32 	%f23, [%rd8+12];
	mul.f32 	%f24, %f23, 0f3F666666;
	st.global.f32 	[%rd9+12], %f24;
	ld.global.f32 	%f25, [%rd8+16];
	mul.f32 	%f26, %f25, 0f3F666666;
	st.global.f32 	[%rd9+16], %f26;
	ld.global.f32 	%f27, [%rd8+20];
	mul.f32 	%f28, %f27, 0f3F666666;
	st.global.f32 	[%rd9+20], %f28;
	ld.global.f32 	%f29, [%rd8+24];
	mul.f32 	%f30, %f29, 0f3F666666;
	st.global.f32 	[%rd9+24], %f30;
	ld.global.f32 	%f31, [%rd8+28];
	mul.f32 	%f32, %f31, 0f3F666666;
	st.global.f32 	[%rd9+28], %f32;
	add.s32 	%r35, %r35, 16;
	add.s32 	%r34, %r34, 16;
	setp.ne.s32 	%p7, %r35, 0;
	@%p7 bra 	$L__BB1_3;
$L__BB1_4:
	setp.eq.s32 	%p8, %r7, 0;
	@%p8 bra 	$L__BB1_13;
	and.b32  	%r15, %r3, 7;
	setp.lt.u32 	%p9, %r7, 8;
	@%p9 bra 	$L__BB1_7;
	add.s32 	%r31, %r6, %r37;
	mul.wide.s32 	%rd10, %r31, 4;
	add.s64 	%rd11, %rd2, %rd10;
	ld.global.f32 	%f33, [%rd11];
	mul.f32 	%f34, %f33, 0f3F666666;
	add.s64 	%rd12, %rd1, %rd10;
	st.global.f32 	[%rd12], %f34;
	ld.global.f32 	%f35, [%rd11+4];
	mul.f32 	%f36, %f35, 0f3F666666;
	st.global.f32 	[%rd12+4], %f36;
	ld.global.f32 	%f37, [%rd11+8];
	mul.f32 	%f38, %f37, 0f3F666666;
	st.global.f32 	[%rd12+8], %f38;
	ld.global.f32 	%f39, [%rd11+12];
	mul.f32 	%f40, %f39, 0f3F666666;
	st.global.f32 	[%rd12+12], %f40;
	ld.global.f32 	%f41, [%rd11+16];
	mul.f32 	%f42, %f41, 0f3F666666;
	st.global.f32 	[%rd12+16], %f42;
	ld.global.f32 	%f43, [%rd11+20];
	mul.f32 	%f44, %f43, 0f3F666666;
	st.global.f32 	[%rd12+20], %f44;
	ld.global.f32 	%f45, [%rd11+24];
	mul.f32 	%f46, %f45, 0f3F666666;
	st.global.f32 	[%rd12+24], %f46;
	ld.global.f32 	%f47, [%rd11+28];
	mul.f32 	%f48, %f47, 0f3F666666;
	st.global.f32 	[%rd12+28], %f48;
	add.s32 	%r37, %r37, 8;
$L__BB1_7:
	setp.eq.s32 	%p10, %r15, 0;
	@%p10 bra 	$L__BB1_13;
	and.b32  	%r18, %r3, 3;
	setp.lt.u32 	%p11, %r15, 4;
	@%p11 bra 	$L__BB1_10;
	add.s32 	%r32, %r6, %r37;
	mul.wide.s32 	%rd13, %r32, 4;
	add.s64 	%rd14, %rd2, %rd13;
	ld.global.f32 	%f49, [%rd14];
	mul.f32 	%f50, %f49, 0f3F666666;
	add.s64 	%rd15, %rd1, %rd13;
	st.global.f32 	[%rd15], %f50;
	ld.global.f32 	%f51, [%rd14+4];
	mul.f32 	%f52, %f51, 0f3F666666;
	st.global.f32 	[%rd15+4], %f52;
	ld.global.f32 	%f53, [%rd14+8];
	mul.f32 	%f54, %f53, 0f3F666666;
	st.global.f32 	[%rd15+8], %f54;
	ld.global.f32 	%f55, [%rd14+12];
	mul.f32 	%f56, %f55, 0f3F666666;
	st.global.f32 	[%rd15+12], %f56;
	add.s32 	%r37, %r37, 4;
$L__BB1_10:
	setp.eq.s32 	%p12, %r18, 0;
	@%p12 bra 	$L__BB1_13;
	add.s32 	%r33, %r37, %r5;
	add.s32 	%r40, %r33, %r4;
	neg.s32 	%r39, %r18;
$L__BB1_12:
	.pragma "nounroll";
	mul.wide.s32 	%rd16, %r40, 4;
	add.s64 	%rd17, %rd1, %rd16;
	add.s64 	%rd18, %rd2, %rd16;
	ld.global.f32 	%f57, [%rd18];
	mul.f32 	%f58, %f57, 0f3F666666;
	st.global.f32 	[%rd17], %f58;
	add.s32 	%r40, %r40, 1;
	add.s32 	%r39, %r39, 1;
	setp.ne.s32 	%p13, %r39, 0;
	@%p13 bra 	$L__BB1_12;
$L__BB1_13:
	ret;

}
	// .globl	_Z18ffn_forward_kernelPKfS0_S0_Pfii
.visible .entry _Z18ffn_forward_kernelPKfS0_S0_Pfii(
	.param .u64 .ptr .align 1 _Z18ffn_forward_kernelPKfS0_S0_Pfii_param_0,
	.param .u64 .ptr .align 1 _Z18ffn_forward_kernelPKfS0_S0_Pfii_param_1,
	.param .u64 .ptr .align 1 _Z18ffn_forward_kernelPKfS0_S0_Pfii_param_2,
	.param .u64 .ptr .align 1 _Z18ffn_forward_kernelPKfS0_S0_Pfii_param_3,
	.param .u32 _Z18ffn_forward_kernelPKfS0_S0_Pfii_param_4,
	.param .u32 _Z18ffn_forward_kernelPKfS0_S0_Pfii_param_5
)
{
	.reg .pred 	%p<4>;
	.reg .b32 	%r<6>;
	.reg .b32 	%f<5>;
	.reg .b64 	%rd<8>;

	ld.param.u64 	%rd1, [_Z18ffn_forward_kernelPKfS0_S0_Pfii_param_0];
	ld.param.u64 	%rd2, [_Z18ffn_forward_kernelPKfS0_S0_Pfii_param_3];
	ld.param.u32 	%r4, [_Z18ffn_forward_kernelPKfS0_S0_Pfii_param_4];
	ld.param.u32 	%r3, [_Z18ffn_forward_kernelPKfS0_S0_Pfii_param_5];
	mov.u32 	%r1, %ctaid.x;
	mov.u32 	%r2, %tid.x;
	setp.ge.s32 	%p1, %r1, %r4;
	setp.ge.s32 	%p2, %r2, %r3;
	or.pred  	%p3, %p1, %p2;
	@%p3 bra 	$L__BB2_2;
	cvta.to.global.u64 	%rd3, %rd1;
	cvta.to.global.u64 	%rd4, %rd2;
	mad.lo.s32 	%r5, %r3, %r1, %r2;
	mul.wide.u32 	%rd5, %r5, 4;
	add.s64 	%rd6, %rd3, %rd5;
	ld.global.f32 	%f1, [%rd6];
	mul.f32 	%f2, %f1, 0f3DCCCCCD;
	max.f32 	%f3, %f2, 0f00000000;
	fma.rn.f32 	%f4, %f3, 0f3DCCCCCD, %f1;
	add.s64 	%rd7, %rd4, %rd5;
	st.global.f32 	[%rd7], %f4;
$L__BB2_2:
	ret;

}
	// .globl	_Z26fused_attention_ffn_kernelPKfS0_S0_S0_Pfiii
.visible .entry _Z26fused_attention_ffn_kernelPKfS0_S0_S0_Pfiii(
	.param .u64 .ptr .align 1 _Z26fused_attention_ffn_kernelPKfS0_S0_S0_Pfiii_param_0,
	.param .u64 .ptr .align 1 _Z26fused_attention_ffn_kernelPKfS0_S0_S0_Pfiii_param_1,
	.param .u64 .ptr .align 1 _Z26fused_attention_ffn_kernelPKfS0_S0_S0_Pfiii_param_2,
	.param .u64 .ptr .align 1 _Z26fused_attention_ffn_kernelPKfS0_S0_S0_Pfiii_param_3,
	.param .u64 .ptr .align 1 _Z26fused_attention_ffn_kernelPKfS0_S0_S0_Pfiii_param_4,
	.param .u32 _Z26fused_attention_ffn_kernelPKfS0_S0_S0_Pfiii_param_5,
	.param .u32 _Z26fused_attention_ffn_kernelPKfS0_S0_S0_Pfiii_param_6,
	.param .u32 _Z26fused_attention_ffn_kernelPKfS0_S0_S0_Pfiii_param_7
)
{
	.reg .pred 	%p<4>;
	.reg .b32 	%r<6>;
	.reg .b32 	%f<6>;
	.reg .b64 	%rd<8>;

	ld.param.u64 	%rd1, [_Z26fused_attention_ffn_kernelPKfS0_S0_S0_Pfiii_param_0];
	ld.param.u64 	%rd2, [_Z26fused_attention_ffn_kernelPKfS0_S0_S0_Pfiii_param_4];
	ld.param.u32 	%r4, [_Z26fused_attention_ffn_kernelPKfS0_S0_S0_Pfiii_param_5];
	ld.param.u32 	%r3, [_Z26fused_attention_ffn_kernelPKfS0_S0_S0_Pfiii_param_6];
	mov.u32 	%r1, %ctaid.x;
	mov.u32 	%r2, %tid.x;
	setp.ge.s32 	%p1, %r1, %r4;
	setp.ge.s32 	%p2, %r2, %r3;
	or.pred  	%p3, %p1, %p2;
	@%p3 bra 	$L__BB3_2;
	cvta.to.global.u64 	%rd3, %rd1;
	cvta.to.global.u64 	%rd4, %rd2;
	mad.lo.s32 	%r5, %r3, %r1, %r2;
	mul.wide.u32 	%rd5, %r5, 4;
	add.s64 	%rd6, %rd3, %rd5;
	ld.global.f32 	%f1, [%rd6];
	bar.sync 	0;
	mul.f32 	%f2, %f1, 0f3F666666;
	mul.f32 	%f3, %f2, 0f3DCCCCCD;
	max.f32 	%f4, %f3, 0f00000000;
	fma.rn.f32 	%f5, %f4, 0f3DCCCCCD, %f2;
	add.s64 	%rd7, %rd4, %rd5;
	st.global.f32 	[%rd7], %f5;
$L__BB3_2:
	ret;

}
	// .globl	_Z32fused_embedding_layernorm_kernelPKfS0_PKiS0_S2_Pfiif
.visible .entry _Z32fused_embedding_layernorm_kernelPKfS0_PKiS0_S2_Pfiif(
	.param .u64 .ptr .align 1 _Z32fused_embedding_layernorm_kernelPKfS0_PKiS0_S2_Pfiif_param_0,
	.param .u64 .ptr .align 1 _Z32fused_embedding_layernorm_kernelPKfS0_PKiS0_S2_Pfiif_param_1,
	.param .u64 .ptr .align 1 _Z32fused_embedding_layernorm_kernelPKfS0_PKiS0_S2_Pfiif_param_2,
	.param .u64 .ptr .align 1 _Z32fused_embedding_layernorm_kernelPKfS0_PKiS0_S2_Pfiif_param_3,
	.param .u64 .ptr .align 1 _Z32fused_embedding_layernorm_kernelPKfS0_PKiS0_S2_Pfiif_param_4,
	.param .u64 .ptr .align 1 _Z32fused_embedding_layernorm_kernelPKfS0_PKiS0_S2_Pfiif_param_5,
	.param .u32 _Z32fused_embedding_layernorm_kernelPKfS0_PKiS0_S2_Pfiif_param_6,
	.param .u32 _Z32fused_embedding_layernorm_kernelPKfS0_PKiS0_S2_Pfiif_param_7,
	.param .f32 _Z32fused_embedding_layernorm_kernelPKfS0_PKiS0_S2_Pfiif_param_8
)
{
	.reg .pred 	%p<17>;
	.reg .b32 	%r<69>;
	.reg .b32 	%f<183>;
	.reg .b64 	%rd<25>;
	// demoted variable
	.shared .align 4 .b8 _ZZ32fused_embedding_layernorm_kernelPKfS0_PKiS0_S2_PfiifE10shared_sum[1024];
	// demoted variable
	.shared .align 4 .b8 _ZZ32fused_embedding_layernorm_kernelPKfS0_PKiS0_S2_PfiifE13shared_sq_sum[1024];
	ld.param.u64 	%rd1, [_Z32fused_embedding_layernorm_kernelPKfS0_PKiS0_S2_Pfiif_param_0];
	ld.param.u64 	%rd2, [_Z32fused_embedding_layernorm_kernelPKfS0_PKiS0_S2_Pfiif_param_1];
	ld.param.u64 	%rd3, [_Z32fused_embedding_layernorm_kernelPKfS0_PKiS0_S2_Pfiif_param_2];
	ld.param.u64 	%rd4, [_Z32fused_embedding_layernorm_kernelPKfS0_PKiS0_S2_Pfiif_param_3];
	ld.param.u64 	%rd5, [_Z32fused_embedding_layernorm_kernelPKfS0_PKiS0_S2_Pfiif_param_4];
	ld.param.u64 	%rd6, [_Z32fused_embedding_layernorm_kernelPKfS0_PKiS0_S2_Pfiif_param_5];
	ld.param.u32 	%r31, [_Z32fused_embedding_layernorm_kernelPKfS0_PKiS0_S2_Pfiif_param_6];
	ld.param.u32 	%r30, [_Z32fused_embedding_layernorm_kernelPKfS0_PKiS0_S2_Pfiif_param_7];
	ld.param.f32 	%f33, [_Z32fused_embedding_layernorm_kernelPKfS0_PKiS0_S2_Pfiif_param_8];
	mov.u32 	%r1, %ctaid.x;
	mov.u32 	%r2, %tid.x;
	setp.ge.s32 	%p1, %r1, %r31;
	setp.ge.s32 	%p2, %r2, %r30;
	or.pred  	%p3, %p1, %p2;
	@%p3 bra 	$L__BB4_23;
	cvta.to.global.u64 	%rd7, %rd5;
	mul.wide.u32 	%rd8, %r1, 4;
	add.s64 	%rd9, %rd7, %rd8;
	ld.global.u32 	%r3, [%rd9];
	setp.gt.s32 	%p4, %r3, 255;
	mov.f32 	%f163, 0f00000000;
	@%p4 bra 	$L__BB4_3;
	mad.lo.s32 	%r34, %r3, %r30, %r2;
	cvta.to.global.u64 	%rd16, %rd1;
	mul.wide.s32 	%rd17, %r34, 4;
	add.s64 	%rd18, %rd16, %rd17;
	ld.global.f32 	%f163, [%rd18];
	bra.uni 	$L__BB4_6;
$L__BB4_3:
	add.s32 	%r4, %r3, -256;
	setp.gt.u32 	%p5, %r3, 100255;
	@%p5 bra 	$L__BB4_6;
	cvta.to.global.u64 	%rd10, %rd3;
	mul.wide.u32 	%rd11, %r4, 4;
	add.s64 	%rd12, %rd10, %rd11;
	ld.global.u32 	%r32, [%rd12];
	setp.ne.s32 	%p6, %r32, 1;
	@%p6 bra 	$L__BB4_6;
	mad.lo.s32 	%r33, %r4, %r30, %r2;
	cvta.to.global.u64 	%rd13, %rd2;
	mul.wide.u32 	%rd14, %r33, 4;
	add.s64 	%rd15, %rd13, %rd14;
	ld.global.f32 	%f163, [%rd15];
$L__BB4_6:
	setp.gt.u32 	%p7, %r1, 511;
	mov.f32 	%f164, 0f00000000;
	@%p7 bra 	$L__BB4_8;
	mad.lo.s32 	%r35, %r30, %r1, %r2;
	cvta.to.global.u64 	%rd19, %rd4;
	mul.wide.u32 	%rd20, %r35, 4;
	add.s64 	%rd21, %rd19, %rd20;
	ld.global.f32 	%f164, [%rd21];
$L__BB4_8:
	add.f32 	%f6, %f163, %f164;
	shl.b32 	%r36, %r2, 2;
	mov.u32 	%r37, _ZZ32fused_embedding_layernorm_kernelPKfS0_PKiS0_S2_PfiifE10shared_sum;
	add.s32 	%r38, %r37, %r36;
	st.shared.f32 	[%r38], %f6;
	mul.f32 	%f37, %f6, %f6;
	mov.u32 	%r39, _ZZ32fused_embedding_layernorm_kernelPKfS0_PKiS0_S2_PfiifE13shared_sq_sum;
	add.s32 	%r40, %r39, %r36;
	st.shared.f32 	[%r40], %f37;
	bar.sync 	0;
	setp.ne.s32 	%p8, %r2, 0;
	@%p8 bra 	$L__BB4_22;
	and.b32  	%r5, %r30, 15;
	setp.lt.u32 	%p9, %r30, 16;
	mov.f32 	%f182, 0f00000000;
	mov.b32 	%r64, 0;
	mov.f32 	%f181, %f182;
	@%p9 bra 	$L__BB4_12;
	and.b32  	%r64, %r30, 2147483632;
	add.s32 	%r61, %r37, 32;
	add.s32 	%r60, %r39, 32;
	neg.s32 	%r62, %r64;
	mov.f32 	%f182, 0f00000000;
$L__BB4_11:
	.pragma "nounroll";
	ld.shared.f32 	%f41, [%r61+-32];
	add.f32 	%f42, %f181, %f41;
	ld.shared.f32 	%f43, [%r60+-32];
	add.f32 	%f44, %f182, %f43;
	ld.shared.f32 	%f45, [%r61+-28];
	add.f32 	%f46, %f42, %f45;
	ld.shared.f32 	%f47, [%r60+-28];
	add.f32 	%f48, %f44, %f47;
	ld.shared.f32 	%f49, [%r61+-24];
	add.f32 	%f50, %f46, %f49;
	ld.shared.f32 	%f51, [%r60+-24];
	add.f32 	%f52, %f48, %f51;
	ld.shared.f32 	%f53, [%r61+-20];
	add.f32 	%f54, %f50, %f53;
	ld.shared.f32 	%f55, [%r60+-20];
	add.f32 	%f56, %f52, %f55;
	ld.shared.f32 	%f57, [%r61+-16];
	add.f32 	%f58, %f54, %f57;
	ld.shared.f32 	%f59, [%r60+-16];
	add.f32 	%f60, %f56, %f59;
	ld.shared.f32 	%f61, [%r61+-12];
	add.f32 	%f62, %f58, %f61;
	ld.shared.f32 	%f63, [%r60+-12];
	add.f32 	%f64, %f60, %f63;
	ld.shared.f32 	%f65, [%r61+-8];
	add.f32 	%f66, %f62, %f65;
	ld.shared.f32 	%f67, [%r60+-8];
	add.f32 	%f68, %f64, %f67;
	ld.shared.f32 	%f69, [%r61+-4];
	add.f32 	%f70, %f66, %f69;
	ld.shared.f32 	%f71, [%r60+-4];
	add.f32 	%f72, %f68, %f71;
	ld.shared.f32 	%f73, [%r61];
	add.f32 	%f74, %f70, %f73;
	ld.shared.f32 	%f75, [%r60];
	add.f32 	%f76, %f72, %f75;
	ld.shared.f32 	%f77, [%r61+4];
	add.f32 	%f78, %f74, %f77;
	ld.shared.f32 	%f79, [%r60+4];
	add.f32 	%f80, %f76, %f79;
	ld.shared.f32 	%f81, [%r61+8];
	add.f32 	%f82, %f78, %f81;
	ld.shared.f32 	%f83, [%r60+8];
	add.f32 	%f84, %f80, %f83;
	ld.shared.f32 	%f85, [%r61+12];
	add.f32 	%f86, %f82, %f85;
	ld.shared.f32 	%f87, [%r60+12];
	add.f32 	%f88, %f84, %f87;
	ld.shared.f32 	%f89, [%r61+16];
	add.f32 	%f90, %f86, %f89;
	ld.shared.f32 	%f91, [%r60+16];
	add.f32 	%f92, %f88, %f91;
	ld.shared.f32 	%f93, [%r61+20];
	add.f32 	%f94, %f90, %f93;
	ld.shared.f32 	%f95, [%r60+20];
	add.f32 	%f96, %f92, %f95;
	ld.shared.f32 	%f97, [%r61+24];
	add.f32 	%f98, %f94, %f97;
	ld.shared.f32 	%f99, [%r60+24];
	add.f32 	%f100, %f96, %f99;
	ld.shared.f32 	%f101, [%r61+28];
	add.f32 	%f181, %f98, %f101;
	ld.shared.f32 	%f102, [%r60+28];
	add.f32 	%f182, %f100, %f102;
	add.s32 	%r62, %r62, 16;
	add.s32 	%r61, %r61, 64;
	add.s32 	%r60, %r60, 64;
	setp.ne.s32 	%p10, %r62, 0;
	@%p10 bra 	$L__BB4_11;
$L__BB4_12:
	setp.eq.s32 	%p11, %r5, 0;
	@%p11 bra 	$L__BB4_21;
	and.b32  	%r15, %r30, 7;
	setp.lt.u32 	%p12, %r5, 8;
	@%p12 bra 	$L__BB4_15;
	shl.b32 	%r46, %r64, 2;
	add.s32 	%r48, %r37, %r46;
	ld.shared.f32 	%f104, [%r48];
	add.f32 	%f105, %f181, %f104;
	add.s32 	%r50, %r39, %r46;
	ld.shared.f32 	%f106, [%r50];
	add.f32 	%f107, %f182, %f106;
	ld.shared.f32 	%f108, [%r48+4];
	add.f32 	%f109, %f105, %f108;
	ld.shared.f32 	%f110, [%r50+4];
	add.f32 	%f111, %f107, %f110;
	ld.shared.f32 	%f112, [%r48+8];
	add.f32 	%f113, %f109, %f112;
	ld.shared.f32 	%f114, [%r50+8];
	add.f32 	%f115, %f111, %f114;
	ld.shared.f32 	%f116, [%r48+12];
	add.f32 	%f117, %f113, %f116;
	ld.shared.f32 	%f118, [%r50+12];
	add.f32 	%f119, %f115, %f118;
	ld.shared.f32 	%f120, [%r48+16];
	add.f32 	%f121, %f117, %f120;
	ld.shared.f32 	%f122, [%r50+16];
	add.f32 	%f123, %f119, %f122;
	ld.shared.f32 	%f124, [%r48+20];
	add.f32 	%f125, %f121, %f124;
	ld.shared.f32 	%f126, [%r50+20];
	add.f32 	%f127, %f123, %f126;
	ld.shared.f32 	%f128, [%r48+24];
	add.f32 	%f129, %f125, %f128;
	ld.shared.f32 	%f130, [%r50+24];
	add.f32 	%f131, %f127, %f130;
	ld.shared.f32 	%f132, [%r48+28];
	add.f32 	%f181, %f129, %f132;
	ld.shared.f32 	%f133, [%r50+28];
	add.f32 	%f182, %f131, %f133;
	add.s32 	%r64, %r64, 8;
$L__BB4_15:
	setp.eq.s32 	%p13, %r15, 0;
	@%p13 bra 	$L__BB4_21;
	and.b32  	%r18, %r30, 3;
	setp.lt.u32 	%p14, %r15, 4;
	@%p14 bra 	$L__BB4_18;
	shl.b32 	%r51, %r64, 2;
	add.s32 	%r53, %r37, %r51;
	ld.shared.f32 	%f135, [%r53];
	add.f32 	%f136, %f181, %f135;
	add.s32 	%r55, %r39, %r51;
	ld.shared.f32 	%f137, [%r55];
	add.f32 	%f138, %f182, %f137;
	ld.shared.f32 	%f139, [%r53+4];
	add.f32 	%f140, %f136, %f139;
	ld.shared.f32 	%f141, [%r55+4];
	add.f32 	%f142, %f138, %f141;
	ld.shared.f32 	%f143, [%r53+8];
	add.f32 	%f144, %f140, %f143;
	ld.shared.f32 	%f145, [%r55+8];
	add.f32 	%f146, %f142, %f145;
	ld.shared.f32 	%f147, [%r53+12];
	add.f32 	%f181, %f144, %f147;
	ld.shared.f32 	%f148, [%r55+12];
	add.f32 	%f182, %f146, %f148;
	add.s32 	%r64, %r64, 4;
$L__BB4_18:
	setp.eq.s32 	%p15, %r18, 0;
	@%p15 bra 	$L__BB4_21;
	shl.b32 	%r56, %r64, 2;
	add.s32 	%r68, %r39, %r56;
	add.s32 	%r67, %r37, %r56;
	neg.s32 	%r66, %r18;
$L__BB4_20:
	.pragma "nounroll";
	ld.shared.f32 	%f149, [%r67];
	add.f32 	%f181, %f181, %f149;
	ld.shared.f32 	%f150, [%r68];
	add.f32 	%f182, %f182, %f150;
	add.s32 	%r68, %r68, 4;
	add.s32 	%r67, %r67, 4;
	add.s32 	%r66, %r66, 1;
	setp.ne.s32 	%p16, %r66, 0;
	@%p16 bra 	$L__BB4_20;
$L__BB4_21:
	cvt.rn.f32.u32 	%f151, %r30;
	div.rn.f32 	%f152, %f181, %f151;
	st.shared.f32 	[_ZZ32fused_embedding_layernorm_kernelPKfS0_PKiS0_S2_PfiifE10shared_sum], %f152;
	div.rn.f32 	%f153, %f182, %f151;
	mul.f32 	%f154, %f152, %f152;
	sub.f32 	%f155, %f153, %f154;
	st.shared.f32 	[_ZZ32fused_embedding_layernorm_kernelPKfS0_PKiS0_S2_PfiifE13shared_sq_sum], %f155;
$L__BB4_22:
	bar.sync 	0;
	ld.shared.f32 	%f156, [_ZZ32fused_embedding_layernorm_kernelPKfS0_PKiS0_S2_PfiifE10shared_sum];
	ld.shared.f32 	%f157, [_ZZ32fused_embedding_layernorm_kernelPKfS0_PKiS0_S2_PfiifE13shared_sq_sum];
	sub.f32 	%f158, %f6, %f156;
	add.f32 	%f159, %f33, %f157;
	sqrt.rn.f32 	%f160, %f159;
	div.rn.f32 	%f161, %f158, %f160;
	mad.lo.s32 	%r59, %r30, %r1, %r2;
	cvta.to.global.u64 	%rd22, %rd6;
	mul.wide.u32 	%rd23, %r59, 4;
	add.s64 	%rd24, %rd22, %rd23;
	st.global.f32 	[%rd24], %f161;
$L__BB4_23:
	ret;

}
	// .globl	_Z24output_projection_kernelPKfS0_Pfiii
.visible .entry _Z24output_projection_kernelPKfS0_Pfiii(
	.param .u64 .ptr .align 1 _Z24output_projection_kernelPKfS0_Pfiii_param_0,
	.param .u64 .ptr .align 1 _Z24output_projection_kernelPKfS0_Pfiii_param_1,
	.param .u64 .ptr .align 1 _Z24output_projection_kernelPKfS0_Pfiii_param_2,
	.param .u32 _Z24output_projection_kernelPKfS0_Pfiii_param_3,
	.param .u32 _Z24output_projection_kernelPKfS0_Pfiii_param_4,
	.param .u32 _Z24output_projection_kernelPKfS0_Pfiii_param_5
)
{
	.reg .pred 	%p<13>;
	.reg .b32 	%r<41>;
	.reg .b32 	%f<112>;
	.reg .b64 	%rd<57>;

	ld.param.u64 	%rd16, [_Z24output_projection_kernelPKfS0_Pfiii_param_0];
	ld.param.u64 	%rd17, [_Z24output_projection_kernelPKfS0_Pfiii_param_1];
	ld.param.u64 	%rd15, [_Z24output_projection_kernelPKfS0_Pfiii_param_2];
	ld.param.u32 	%r22, [_Z24output_projection_kernelPKfS0_Pfiii_param_3];
	ld.param.u32 	%r20, [_Z24output_projection_kernelPKfS0_Pfiii_param_4];
	ld.param.u32 	%r23, [_Z24output_projection_kernelPKfS0_Pfiii_param_5];
	cvta.to.global.u64 	%rd1, %rd17;
	cvta.to.global.u64 	%rd2, %rd16;
	mov.u32 	%r1, %ctaid.x;
	mov.u32 	%r24, %ctaid.y;
	mov.u32 	%r25, %ntid.x;
	mov.u32 	%r26, %tid.x;
	mad.lo.s32 	%r27, %r24, %r25, %r26;
	setp.ge.s32 	%p1, %r1, %r22;
	setp.ge.s32 	%p2, %r27, %r23;
	or.pred  	%p3, %p1, %p2;
	@%p3 bra 	$L__BB5_15;
	setp.lt.s32 	%p4, %r20, 1;
	mov.f32 	%f111, 0f00000000;
	@%p4 bra 	$L__BB5_14;
	mul.lo.s32 	%r3, %r20, %r1;
	mul.lo.s32 	%r4, %r20, %r27;
	and.b32  	%r5, %r20, 15;
	setp.lt.u32 	%p5, %r20, 16;
	mov.f32 	%f111, 0f00000000;
	mov.b32 	%r38, 0;
	@%p5 bra 	$L__BB5_5;
	and.b32  	%r38, %r20, 2147483632;
	neg.s32 	%r36, %r38;
	mul.wide.u32 	%rd18, %r3, 4;
	add.s64 	%rd19, %rd18, %rd2;
	add.s64 	%rd54, %rd19, 32;
	mul.wide.u32 	%rd20, %r4, 4;
	add.s64 	%rd21, %rd20, %rd1;
	add.s64 	%rd53, %rd21, 32;
	mov.f32 	%f111, 0f00000000;
$L__BB5_4:
	.pragma "nounroll";
	ld.global.f32 	%f18, [%rd54+-32];
	ld.global.f32 	%f19, [%rd53+-32];
	fma.rn.f32 	%f20, %f18, %f19, %f111;
	ld.global.f32 	%f21, [%rd54+-28];
	ld.global.f32 	%f22, [%rd53+-28];
	fma.rn.f32 	%f23, %f21, %f22, %f20;
	ld.global.f32 	%f24, [%rd54+-24];
	ld.global.f32 	%f25, [%rd53+-24];
	fma.rn.f32 	%f26, %f24, %f25, %f23;
	ld.global.f32 	%f27, [%rd54+-20];
	ld.global.f32 	%f28, [%rd53+-20];
	fma.rn.f32 	%f29, %f27, %f28, %f26;
	ld.global.f32 	%f30, [%rd54+-16];
	ld.global.f32 	%f31, [%rd53+-16];
	fma.rn.f32 	%f32, %f30, %f31, %f29;
	ld.global.f32 	%f33, [%rd54+-12];
	ld.global.f32 	%f34, [%rd53+-12];
	fma.rn.f32 	%f35, %f33, %f34, %f32;
	ld.global.f32 	%f36, [%rd54+-8];
	ld.global.f32 	%f37, [%rd53+-8];
	fma.rn.f32 	%f38, %f36, %f37, %f35;
	ld.global.f32 	%f39, [%rd54+-4];
	ld.global.f32 	%f40, [%rd53+-4];
	fma.rn.f32 	%f41, %f39, %f40, %f38;
	ld.global.f32 	%f42, [%rd54];
	ld.global.f32 	%f43, [%rd53];
	fma.rn.f32 	%f44, %f42, %f43, %f41;
	ld.global.f32 	%f45, [%rd54+4];
	ld.global.f32 	%f46, [%rd53+4];
	fma.rn.f32 	%f47, %f45, %f46, %f44;
	ld.global.f32 	%f48, [%rd54+8];
	ld.global.f32 	%f49, [%rd53+8];
	fma.rn.f32 	%f50, %f48, %f49, %f47;
	ld.global.f32 	%f51, [%rd54+12];
	ld.global.f32 	%f52, [%rd53+12];
	fma.rn.f32 	%f53, %f51, %f52, %f50;
	ld.global.f32 	%f54, [%rd54+16];
	ld.global.f32 	%f55, [%rd53+16];
	fma.rn.f32 	%f56, %f54, %f55, %f53;
	ld.global.f32 	%f57, [%rd54+20];
	ld.global.f32 	%f58, [%rd53+20];
	fma.rn.f32 	%f59, %f57, %f58, %f56;
	ld.global.f32 	%f60, [%rd54+24];
	ld.global.f32 	%f61, [%rd53+24];
	fma.rn.f32 	%f62, %f60, %f61, %f59;
	ld.global.f32 	%f63, [%rd54+28];
	ld.global.f32 	%f64, [%rd53+28];
	fma.rn.f32 	%f111, %f63, %f64, %f62;
	add.s32 	%r36, %r36, 16;
	add.s64 	%rd54, %rd54, 64;
	add.s64 	%rd53, %rd53, 64;
	setp.ne.s32 	%p6, %r36, 0;
	@%p6 bra 	$L__BB5_4;
$L__BB5_5:
	setp.eq.s32 	%p7, %r5, 0;
	@%p7 bra 	$L__BB5_14;
	and.b32  	%r11, %r20, 7;
	setp.lt.u32 	%p8, %r5, 8;
	@%p8 bra 	$L__BB5_8;
	add.s32 	%r29, %r38, %r3;
	mul.wide.u32 	%rd22, %r29, 4;
	add.s64 	%rd23, %rd2, %rd22;
	ld.global.f32 	%f66, [%rd23];
	add.s32 	%r30, %r38, %r4;
	mul.wide.u32 	%rd24, %r30, 4;
	add.s64 	%rd25, %rd1, %rd24;
	ld.global.f32 	%f67, [%rd25];
	fma.rn.f32 	%f68, %f66, %f67, %f111;
	cvt.u64.u32 	%rd26, %r3;
	cvt.u64.u32 	%rd27, %r38;
	add.s64 	%rd28, %rd27, %rd26;
	shl.b64 	%rd29, %rd28, 2;
	add.s64 	%rd30, %rd2, %rd29;
	ld.global.f32 	%f69, [%rd30+4];
	cvt.u64.u32 	%rd31, %r4;
	add.s64 	%rd32, %rd27, %rd31;
	shl.b64 	%rd33, %rd32, 2;
	add.s64 	%rd34, %rd1, %rd33;
	ld.global.f32 	%f70, [%rd34+4];
	fma.rn.f32 	%f71, %f69, %f70, %f68;
	ld.global.f32 	%f72, [%rd30+8];
	ld.global.f32 	%f73, [%rd34+8];
	fma.rn.f32 	%f74, %f72, %f73, %f71;
	ld.global.f32 	%f75, [%rd30+12];
	ld.global.f32 	%f76, [%rd34+12];
	fma.rn.f32 	%f77, %f75, %f76, %f74;
	ld.global.f32 	%f78, [%rd30+16];
	ld.global.f32 	%f79, [%rd34+16];
	fma.rn.f32 	%f80, %f78, %f79, %f77;
	ld.global.f32 	%f81, [%rd30+20];
	ld.global.f32 	%f82, [%rd34+20];
	fma.rn.f32 	%f83, %f81, %f82, %f80;
	ld.global.f32 	%f84, [%rd30+24];
	ld.global.f32 	%f85, [%rd34+24];
	fma.rn.f32 	%f86, %f84, %f85, %f83;
	ld.global.f32 	%f87, [%rd30+28];
	ld.global.f32 	%f88, [%rd34+28];
	fma.rn.f32 	%f111, %f87, %f88, %f86;
	add.s32 	%r38, %r38, 8;
$L__BB5_8:
	setp.eq.s32 	%p9, %r11, 0;
	@%p9 bra 	$L__BB5_14;
	and.b32  	%r14, %r20, 3;
	setp.lt.u32 	%p10, %r11, 4;
	@%p10 bra 	$L__BB5_11;
	add.s32 	%r31, %r38, %r3;
	mul.wide.u32 	%rd35, %r31, 4;
	add.s64 	%rd36, %rd2, %rd35;
	ld.global.f32 	%f90, [%rd36];
	add.s32 	%r32, %r38, %r4;
	mul.wide.u32 	%rd37, %r32, 4;
	add.s64 	%rd38, %rd1, %rd37;
	ld.global.f32 	%f91, [%rd38];
	fma.rn.f32 	%f92, %f90, %f91, %f111;
	cvt.u64.u32 	%rd39, %r3;
	cvt.u64.u32 	%rd40, %r38;
	add.s64 	%rd41, %rd40, %rd39;
	shl.b64 	%rd42, %rd41, 2;
	add.s64 	%rd43, %rd2, %rd42;
	ld.global.f32 	%f93, [%rd43+4];
	cvt.u64.u32 	%rd44, %r4;
	add.s64 	%rd45, %rd40, %rd44;
	shl.b64 	%rd46, %rd45, 2;
	add.s64 	%rd47, %rd1, %rd46;
	ld.global.f32 	%f94, [%rd47+4];
	fma.rn.f32 	%f95, %f93, %f94, %f92;
	ld.global.f32 	%f96, [%rd43+8];
	ld.global.f32 	%f97, [%rd47+8];
	fma.rn.f32 	%f98, %f96, %f97, %f95;
	ld.global.f32 	%f99, [%rd43+12];
	ld.global.f32 	%f100, [%rd47+12];
	fma.rn.f32 	%f111, %f99, %f100, %f98;
	add.s32 	%r38, %r38, 4;
$L__BB5_11:
	setp.eq.s32 	%p11, %r14, 0;
	@%p11 bra 	$L__BB5_14;
	add.s32 	%r33, %r38, %r4;
	mul.wide.u32 	%rd48, %r33, 4;
	add.s64 	%rd56, %rd1, %rd48;
	add.s32 	%r34, %r38, %r3;
	mul.wide.u32 	%rd49, %r34, 4;
	add.s64 	%rd55, %rd2, %rd49;
	neg.s32 	%r40, %r14;
$L__BB5_13:
	.pragma "nounroll";
	ld.global.f32 	%f101, [%rd55];
	ld.global.f32 	%f102, [%rd56];
	fma.rn.f32 	%f111, %f101, %f102, %f111;
	add.s64 	%rd56, %rd56, 4;
	add.s64 	%rd55, %rd55, 4;
	add.s32 	%r40, %r40, 1;
	setp.ne.s32 	%p12, %r40, 0;
	@%p12 bra 	$L__BB5_13;
$L__BB5_14:
	mad.lo.s32 	%r35, %r23, %r1, %r27;
	cvta.to.global.u64 	%rd50, %rd15;
	mul.wide.u32 	%rd51, %r35, 4;
	add.s64 	%rd52, %rd50, %rd51;
	st.global.f32 	[%rd52], %f111;
$L__BB5_15:
	ret;

}
	// .globl	_Z25cross_entropy_loss_kernelPKfPKiS2_Pfii
.visible .entry _Z25cross_entropy_loss_kernelPKfPKiS2_Pfii(
	.param .u64 .ptr .align 1 _Z25cross_entropy_loss_kernelPKfPKiS2_Pfii_param_0,
	.param .u64 .ptr .align 1 _Z25cross_entropy_loss_kernelPKfPKiS2_Pfii_param_1,
	.param .u64 .ptr .align 1 _Z25cross_entropy_loss_kernelPKfPKiS2_Pfii_param_2,
	.param .u64 .ptr .align 1 _Z25cross_entropy_loss_kernelPKfPKiS2_Pfii_param_3,
	.param .u32 _Z25cross_entropy_loss_kernelPKfPKiS2_Pfii_param_4,
	.param .u32 _Z25cross_entropy_loss_kernelPKfPKiS2_Pfii_param_5
)
{
	.reg .pred 	%p<47>;
	.reg .b32 	%r<98>;
	.reg .b32 	%f<166>;
	.reg .b64 	%rd<43>;
	// demoted variable
	.shared .align 4 .b8 _ZZ25cross_entropy_loss_kernelPKfPKiS2_PfiiE11shared_loss[1024];
	ld.param.u64 	%rd21, [_Z25cross_entropy_loss_kernelPKfPKiS2_Pfii_param_0];
	ld.param.u64 	%rd19, [_Z25cross_entropy_loss_kernelPKfPKiS2_Pfii_param_1];
	ld.param.u64 	%rd22, [_Z25cross_entropy_loss_kernelPKfPKiS2_Pfii_param_2];
	ld.param.u64 	%rd20, [_Z25cross_entropy_loss_kernelPKfPKiS2_Pfii_param_3];
	ld.param.u32 	%r48, [_Z25cross_entropy_loss_kernelPKfPKiS2_Pfii_param_4];
	ld.param.u32 	%r47, [_Z25cross_entropy_loss_kernelPKfPKiS2_Pfii_param_5];
	cvta.to.global.u64 	%rd1, %rd22;
	cvta.to.global.u64 	%rd2, %rd21;
	mov.u32 	%r1, %tid.x;
	mov.u32 	%r49, %ctaid.x;
	mov.u32 	%r97, %ntid.x;
	mad.lo.s32 	%r3, %r49, %r97, %r1;
	add.s32 	%r4, %r48, -1;
	setp.ge.s32 	%p1, %r3, %r4;
	mov.f32 	%f165, 0f00000000;
	@%p1 bra 	$L__BB6_47;
	cvta.to.global.u64 	%rd23, %rd19;
	mul.wide.s32 	%rd24, %r3, 4;
	add.s64 	%rd25, %rd23, %rd24;
	ld.global.u32 	%r5, [%rd25+4];
	setp.lt.s32 	%p2, %r5, 0;
	setp.ge.s32 	%p3, %r5, %r47;
	or.pred  	%p4, %p2, %p3;
	@%p4 bra 	$L__BB6_47;
	setp.lt.s32 	%p5, %r47, 1;
	mov.f32 	%f145, 0fCE6E6B28;
	@%p5 bra 	$L__BB6_24;
	mul.lo.s32 	%r6, %r47, %r3;
	and.b32  	%r7, %r47, 3;
	setp.lt.u32 	%p6, %r47, 4;
	mov.f32 	%f145, 0fCE6E6B28;
	mov.b32 	%r83, 0;
	@%p6 bra 	$L__BB6_18;
	and.b32  	%r83, %r47, 2147483644;
	add.s64 	%rd3, %rd2, 8;
	neg.s32 	%r87, %r83;
	add.s64 	%rd40, %rd1, -1024;
	mov.f32 	%f145, 0fCE6E6B28;
	mov.b32 	%r89, 0;
	mov.u32 	%r88, %r6;
$L__BB6_5:
	mul.wide.s32 	%rd26, %r88, 4;
	add.s64 	%rd11, %rd3, %rd26;
	setp.lt.u32 	%p7, %r89, 256;
	@%p7 bra 	$L__BB6_7;
	ld.global.u32 	%r52, [%rd40];
	setp.ne.s32 	%p8, %r52, 1;
	@%p8 bra 	$L__BB6_8;
$L__BB6_7:
	ld.global.f32 	%f39, [%rd11+-8];
	setp.gt.f32 	%p9, %f39, %f145;
	selp.f32 	%f145, %f39, %f145, %p9;
$L__BB6_8:
	setp.lt.u32 	%p10, %r89, 255;
	@%p10 bra 	$L__BB6_10;
	ld.global.u32 	%r53, [%rd40+4];
	setp.ne.s32 	%p11, %r53, 1;
	@%p11 bra 	$L__BB6_11;
$L__BB6_10:
	ld.global.f32 	%f40, [%rd11+-4];
	setp.gt.f32 	%p12, %f40, %f145;
	selp.f32 	%f145, %f40, %f145, %p12;
$L__BB6_11:
	setp.lt.u32 	%p13, %r89, 254;
	@%p13 bra 	$L__BB6_13;
	ld.global.u32 	%r54, [%rd40+8];
	setp.ne.s32 	%p14, %r54, 1;
	@%p14 bra 	$L__BB6_14;
$L__BB6_13:
	ld.global.f32 	%f41, [%rd11];
	setp.gt.f32 	%p15, %f41, %f145;
	selp.f32 	%f145, %f41, %f145, %p15;
$L__BB6_14:
	setp.lt.u32 	%p16, %r89, 253;
	@%p16 bra 	$L__BB6_16;
	ld.global.u32 	%r55, [%rd40+12];
	setp.ne.s32 	%p17, %r55, 1;
	@%p17 bra 	$L__BB6_17;
$L__BB6_16:
	ld.global.f32 	%f42, [%rd11+4];
	setp.gt.f32 	%p18, %f42, %f145;
	selp.f32 	%f145, %f42, %f145, %p18;
$L__BB6_17:
	add.s32 	%r89, %r89, 4;
	add.s32 	%r88, %r88, 4;
	add.s32 	%r87, %r87, 4;
	add.s64 	%rd40, %rd40, 16;
	setp.eq.s32 	%p19, %r87, 0;
	@%p19 bra 	$L__BB6_18;
	bra.uni 	$L__BB6_5;
$L__BB6_18:
	setp.eq.s32 	%p20, %r7, 0;
	@%p20 bra 	$L__BB6_24;
	mul.wide.u32 	%rd27, %r83, 4;
	add.s64 	%rd28, %rd27, %rd1;
	add.s64 	%rd39, %rd28, -1024;
	add.s32 	%r85, %r83, %r6;
	neg.s32 	%r84, %r7;
$L__BB6_20:
	.pragma "nounroll";
	setp.lt.u32 	%p21, %r83, 256;
	@%p21 bra 	$L__BB6_22;
	ld.global.u32 	%r56, [%rd39];
	setp.ne.s32 	%p22, %r56, 1;
	@%p22 bra 	$L__BB6_23;
$L__BB6_22:
	mul.wide.s32 	%rd29, %r85, 4;
	add.s64 	%rd30, %rd2, %rd29;
	ld.global.f32 	%f43, [%rd30];
	setp.gt.f32 	%p23, %f43, %f145;
	selp.f32 	%f145, %f43, %f145, %p23;
$L__BB6_23:
	add.s32 	%r83, %r83, 1;
	add.s64 	%rd39, %rd39, 4;
	add.s32 	%r85, %r85, 1;
	add.s32 	%r84, %r84, 1;
	setp.ne.s32 	%p24, %r84, 0;
	@%p24 bra 	$L__BB6_20;
$L__BB6_24:
	setp.lt.s32 	%p25, %r47, 1;
	mov.f32 	%f155, 0f00000000;
	@%p25 bra 	$L__BB6_46;
	mul.lo.s32 	%r19, %r47, %r3;
	and.b32  	%r20, %r47, 3;
	setp.lt.u32 	%p26, %r47, 4;
	mov.f32 	%f155, 0f00000000;
	mov.b32 	%r93, 0;
	@%p26 bra 	$L__BB6_40;
	and.b32  	%r93, %r47, 2147483644;
	add.s64 	%rd8, %rd2, 8;
	neg.s32 	%r90, %r93;
	add.s64 	%rd41, %rd1, -1024;
	mov.f32 	%f155, 0f00000000;
	mov.b32 	%r92, 0;
	mov.u32 	%r91, %r19;
$L__BB6_27:
	mul.wide.s32 	%rd31, %r91, 4;
	add.s64 	%rd14, %rd8, %rd31;
	setp.lt.u32 	%p27, %r92, 256;
	@%p27 bra 	$L__BB6_29;
	ld.global.u32 	%r59, [%rd41];
	setp.ne.s32 	%p28, %r59, 1;
	@%p28 bra 	$L__BB6_30;
$L__BB6_29:
	ld.global.f32 	%f48, [%rd14+-8];
	sub.f32 	%f49, %f48, %f145;
	fma.rn.f32 	%f50, %f49, 0f3BBB989D, 0f3F000000;
	cvt.sat.f32.f32 	%f51, %f50;
	mov.f32 	%f52, 0f4B400001;
	mov.f32 	%f53, 0f437C0000;
	fma.rm.f32 	%f54, %f51, %f53, %f52;
	add.f32 	%f55, %f54, 0fCB40007F;
	neg.f32 	%f56, %f55;
	fma.rn.f32 	%f57, %f49, 0f3FB8AA3B, %f56;
	fma.rn.f32 	%f58, %f49, 0f32A57060, %f57;
	mov.b32 	%r60, %f54;
	shl.b32 	%r61, %r60, 23;
	mov.b32 	%f59, %r61;
	ex2.approx.ftz.f32 	%f60, %f58;
	fma.rn.f32 	%f155, %f60, %f59, %f155;
$L__BB6_30:
	setp.lt.u32 	%p29, %r92, 255;
	@%p29 bra 	$L__BB6_32;
	ld.global.u32 	%r62, [%rd41+4];
	setp.ne.s32 	%p30, %r62, 1;
	@%p30 bra 	$L__BB6_33;
$L__BB6_32:
	ld.global.f32 	%f61, [%rd14+-4];
	sub.f32 	%f62, %f61, %f145;
	fma.rn.f32 	%f63, %f62, 0f3BBB989D, 0f3F000000;
	cvt.sat.f32.f32 	%f64, %f63;
	mov.f32 	%f65, 0f4B400001;
	mov.f32 	%f66, 0f437C0000;
	fma.rm.f32 	%f67, %f64, %f66, %f65;
	add.f32 	%f68, %f67, 0fCB40007F;
	neg.f32 	%f69, %f68;
	fma.rn.f32 	%f70, %f62, 0f3FB8AA3B, %f69;
	fma.rn.f32 	%f71, %f62, 0f32A57060, %f70;
	mov.b32 	%r63, %f67;
	shl.b32 	%r64, %r63, 23;
	mov.b32 	%f72, %r64;
	ex2.approx.ftz.f32 	%f73, %f71;
	fma.rn.f32 	%f155, %f73, %f72, %f155;
$L__BB6_33:
	setp.lt.u32 	%p31, %r92, 254;
	@%p31 bra 	$L__BB6_35;
	ld.global.u32 	%r65, [%rd41+8];
	setp.ne.s32 	%p32, %r65, 1;
	@%p32 bra 	$L__BB6_36;
$L__BB6_35:
	ld.global.f32 	%f74, [%rd14];
	sub.f32 	%f75, %f74, %f145;
	fma.rn.f32 	%f76, %f75, 0f3BBB989D, 0f3F000000;
	cvt.sat.f32.f32 	%f77, %f76;
	mov.f32 	%f78, 0f4B400001;
	mov.f32 	%f79, 0f437C0000;
	fma.rm.f32 	%f80, %f77, %f79, %f78;
	add.f32 	%f81, %f80, 0fCB40007F;
	neg.f32 	%f82, %f81;
	fma.rn.f32 	%f83, %f75, 0f3FB8AA3B, %f82;
	fma.rn.f32 	%f84, %f75, 0f32A57060, %f83;
	mov.b32 	%r66, %f80;
	shl.b32 	%r67, %r66, 23;
	mov.b32 	%f85, %r67;
	ex2.approx.ftz.f32 	%f86, %f84;
	fma.rn.f32 	%f155, %f86, %f85, %f155;
$L__BB6_36:
	setp.lt.u32 	%p33, %r92, 253;
	@%p33 bra 	$L__BB6_38;
	ld.global.u32 	%r68, [%rd41+12];
	setp.ne.s32 	%p34, %r68, 1;
	@%p34 bra 	$L__BB6_39;
$L__BB6_38:
	ld.global.f32 	%f87, [%rd14+4];
	sub.f32 	%f88, %f87, %f145;
	fma.rn.f32 	%f89, %f88, 0f3BBB989D, 0f3F000000;
	cvt.sat.f32.f32 	%f90, %f89;
	mov.f32 	%f91, 0f4B400001;
	mov.f32 	%f92, 0f437C0000;
	fma.rm.f32 	%f93, %f90, %f92, %f91;
	add.f32 	%f94, %f93, 0fCB40007F;
	neg.f32 	%f95, %f94;
	fma.rn.f32 	%f96, %f88, 0f3FB8AA3B, %f95;
	fma.rn.f32 	%f97, %f88, 0f32A57060, %f96;
	mov.b32 	%r69, %f93;
	shl.b32 	%r70, %r69, 23;
	mov.b32 	%f98, %r70;
	ex2.approx.ftz.f32 	%f99, %f97;
	fma.rn.f32 	%f155, %f99, %f98, %f155;
$L__BB6_39:
	add.s32 	%r92, %r92, 4;
	add.s32 	%r91, %r91, 4;
	add.s32 	%r90, %r90, 4;
	add.s64 	%rd41, %rd41, 16;
	setp.ne.s32 	%p35, %r90, 0;
	@%p35 bra 	$L__BB6_27;
$L__BB6_40:
	setp.eq.s32 	%p36, %r20, 0;
	@%p36 bra 	$L__BB6_46;
	mul.wide.u32 	%rd32, %r93, 4;
	add.s64 	%rd33, %rd32, %rd1;
	add.s64 	%rd42, %rd33, -1024;
	add.s32 	%r95, %r93, %r19;
	neg.s32 	%r94, %r20;
$L__BB6_42:
	.pragma "nounroll";
	setp.lt.u32 	%p37, %r93, 256;
	@%p37 bra 	$L__BB6_44;
	ld.global.u32 	%r71, [%rd42];
	setp.ne.s32 	%p38, %r71, 1;
	@%p38 bra 	$L__BB6_45;
$L__BB6_44:
	mul.wide.s32 	%rd34, %r95, 4;
	add.s64 	%rd35, %rd2, %rd34;
	ld.global.f32 	%f100, [%rd35];
	sub.f32 	%f101, %f100, %f145;
	fma.rn.f32 	%f102, %f101, 0f3BBB989D, 0f3F000000;
	cvt.sat.f32.f32 	%f103, %f102;
	mov.f32 	%f104, 0f4B400001;
	mov.f32 	%f105, 0f437C0000;
	fma.rm.f32 	%f106, %f103, %f105, %f104;
	add.f32 	%f107, %f106, 0fCB40007F;
	neg.f32 	%f108, %f107;
	fma.rn.f32 	%f109, %f101, 0f3FB8AA3B, %f108;
	fma.rn.f32 	%f110, %f101, 0f32A57060, %f109;
	mov.b32 	%r72, %f106;
	shl.b32 	%r73, %r72, 23;
	mov.b32 	%f111, %r73;
	ex2.approx.ftz.f32 	%f112, %f110;
	fma.rn.f32 	%f155, %f112, %f111, %f155;
$L__BB6_45:
	add.s32 	%r93, %r93, 1;
	add.s64 	%rd42, %rd42, 4;
	add.s32 	%r95, %r95, 1;
	add.s32 	%r94, %r94, 1;
	setp.ne.s32 	%p39, %r94, 0;
	@%p39 bra 	$L__BB6_42;
$L__BB6_46:
	mad.lo.s32 	%r74, %r47, %r3, %r5;
	mul.wide.s32 	%rd36, %r74, 4;
	add.s64 	%rd37, %rd2, %rd36;
	ld.global.f32 	%f113, [%rd37];
	sub.f32 	%f114, %f113, %f145;
	setp.lt.f32 	%p40, %f155, 0f00800000;
	mul.f32 	%f115, %f155, 0f4B000000;
	selp.f32 	%f116, %f115, %f155, %p40;
	selp.f32 	%f117, 0fC1B80000, 0f00000000, %p40;
	mov.b32 	%r75, %f116;
	add.s32 	%r76, %r75, -1059760811;
	and.b32  	%r77, %r76, -8388608;
	sub.s32 	%r78, %r75, %r77;
	mov.b32 	%f118, %r78;
	cvt.rn.f32.s32 	%f119, %r77;
	fma.rn.f32 	%f120, %f119, 0f34000000, %f117;
	add.f32 	%f121, %f118, 0fBF800000;
	fma.rn.f32 	%f122, %f121, 0fBE055027, 0f3E1039F6;
	fma.rn.f32 	%f123, %f122, %f121, 0fBDF8CDCC;
	fma.rn.f32 	%f124, %f123, %f121, 0f3E0F2955;
	fma.rn.f32 	%f125, %f124, %f121, 0fBE2AD8B9;
	fma.rn.f32 	%f126, %f125, %f121, 0f3E4CED0B;
	fma.rn.f32 	%f127, %f126, %f121, 0fBE7FFF22;
	fma.rn.f32 	%f128, %f127, %f121, 0f3EAAAA78;
	fma.rn.f32 	%f129, %f128, %f121, 0fBF000000;
	mul.f32 	%f130, %f121, %f129;
	fma.rn.f32 	%f131, %f130, %f121, %f121;
	fma.rn.f32 	%f132, %f120, 0f3F317218, %f131;
	setp.gt.u32 	%p41, %r75, 2139095039;
	fma.rn.f32 	%f133, %f116, 0f7F800000, 0f7F800000;
	selp.f32 	%f134, %f133, %f132, %p41;
	setp.eq.f32 	%p42, %f116, 0f00000000;
	selp.f32 	%f135, 0fFF800000, %f134, %p42;
	sub.f32 	%f136, %f114, %f135;
	neg.f32 	%f137, %f136;
	cvt.rn.f32.s32 	%f138, %r4;
	div.rn.f32 	%f165, %f137, %f138;
$L__BB6_47:
	shl.b32 	%r79, %r1, 2;
	mov.u32 	%r80, _ZZ25cross_entropy_loss_kernelPKfPKiS2_PfiiE11shared_loss;
	add.s32 	%r44, %r80, %r79;
	st.shared.f32 	[%r44], %f165;
	bar.sync 	0;
	setp.lt.u32 	%p43, %r97, 2;
	@%p43 bra 	$L__BB6_51;
$L__BB6_48:
	shr.u32 	%r46, %r97, 1;
	setp.ge.u32 	%p44, %r1, %r46;
	@%p44 bra 	$L__BB6_50;
	shl.b32 	%r81, %r46, 2;
	add.s32 	%r82, %r44, %r81;
	ld.shared.f32 	%f139, [%r82];
	ld.shared.f32 	%f140, [%r44];
	add.f32 	%f141, %f139, %f140;
	st.shared.f32 	[%r44], %f141;
$L__BB6_50:
	bar.sync 	0;
	setp.gt.u32 	%p45, %r97, 3;
	mov.u32 	%r97, %r46;
	@%p45 bra 	$L__BB6_48;
$L__BB6_51:
	setp.ne.s32 	%p46, %r1, 0;
	@%p46 bra 	$L__BB6_53;
	ld.shared.f32 	%f142, [_ZZ25cross_entropy_loss_kernelPKfPKiS2_PfiiE11shared_loss];
	cvta.to.global.u64 	%rd38, %rd20;
	atom.global.add.f32 	%f143, [%rd38], %f142;
$L__BB6_53:
	ret;

}
	// .globl	_Z31cross_entropy_loss_fused_kernelPKfPKiPfS3_ii
.visible .entry _Z31cross_entropy_loss_fused_kernelPKfPKiPfS3_ii(
	.param .u64 .ptr .align 1 _Z31cross_entropy_loss_fused_kernelPKfPKiPfS3_ii_param_0,
	.param .u64 .ptr .align 1 _Z31cross_entropy_loss_fused_kernelPKfPKiPfS3_ii_param_1,
	.param .u64 .ptr .align 1 _Z31cross_entropy_loss_fused_kernelPKfPKiPfS3_ii_param_2,
	.param .u64 .ptr .align 1 _Z31cross_entropy_loss_fused_kernelPKfPKiPfS3_ii_param_3,
	.param .u32 _Z31cross_entropy_loss_fused_kernelPKfPKiPfS3_ii_param_4,
	.param .u32 _Z31cross_entropy_loss_fused_kernelPKfPKiPfS3_ii_param_5
)
{
	.reg .pred 	%p<47>;
	.reg .b32 	%r<96>;
	.reg .b32 	%f<127>;
	.reg .b64 	%rd<22>;
	// demoted variable
	.shared .align 4 .b8 _ZZ31cross_entropy_loss_fused_kernelPKfPKiPfS3_iiE10shared_max[128];
	// demoted variable
	.shared .align 4 .b8 _ZZ31cross_entropy_loss_fused_kernelPKfPKiPfS3_iiE10shared_sum[128];
	ld.param.u64 	%rd6, [_Z31cross_entropy_loss_fused_kernelPKfPKiPfS3_ii_param_0];
	ld.param.u64 	%rd3, [_Z31cross_entropy_loss_fused_kernelPKfPKiPfS3_ii_param_1];
	ld.param.u64 	%rd4, [_Z31cross_entropy_loss_fused_kernelPKfPKiPfS3_ii_param_2];
	ld.param.u64 	%rd5, [_Z31cross_entropy_loss_fused_kernelPKfPKiPfS3_ii_param_3];
	ld.param.u32 	%r22, [_Z31cross_entropy_loss_fused_kernelPKfPKiPfS3_ii_param_4];
	ld.param.u32 	%r21, [_Z31cross_entropy_loss_fused_kernelPKfPKiPfS3_ii_param_5];
	cvta.to.global.u64 	%rd1, %rd5;
	cvta.to.global.u64 	%rd2, %rd6;
	mov.u32 	%r95, %tid.x;
	shr.u32 	%r2, %r95, 5;
	and.b32  	%r3, %r95, 31;
	mov.u32 	%r4, %ctaid.x;
	add.s32 	%r5, %r22, -1;
	setp.ge.s32 	%p1, %r4, %r5;
	@%p1 bra 	$L__BB7_30;
	cvta.to.global.u64 	%rd7, %rd3;
	mul.wide.u32 	%rd8, %r4, 4;
	add.s64 	%rd9, %rd7, %rd8;
	ld.global.u32 	%r6, [%rd9+4];
	setp.lt.s32 	%p2, %r6, 0;
	setp.ge.s32 	%p3, %r6, %r21;
	or.pred  	%p4, %p2, %p3;
	@%p4 bra 	$L__BB7_30;
	setp.ge.s32 	%p5, %r95, %r21;
	mov.f32 	%f121, 0fCE6E6B28;
	@%p5 bra 	$L__BB7_5;
	mul.lo.s32 	%r7, %r21, %r4;
	mov.f32 	%f121, 0fCE6E6B28;
	mov.u32 	%r8, %ntid.x;
	mov.u32 	%r92, %r95;
$L__BB7_4:
	add.s32 	%r23, %r92, %r7;
	mul.wide.s32 	%rd10, %r23, 4;
	add.s64 	%rd11, %rd2, %rd10;
	ld.global.f32 	%f21, [%rd11];
	max.f32 	%f121, %f121, %f21;
	add.s32 	%r92, %r92, %r8;
	setp.lt.s32 	%p6, %r92, %r21;
	@%p6 bra 	$L__BB7_4;
$L__BB7_5:
	mov.b32 	%r24, %f121;
	shfl.sync.down.b32	%r25|%p7, %r24, 16, 31, -1;
	mov.b32 	%f22, %r25;
	max.f32 	%f23, %f121, %f22;
	mov.b32 	%r26, %f23;
	shfl.sync.down.b32	%r27|%p8, %r26, 8, 31, -1;
	mov.b32 	%f24, %r27;
	max.f32 	%f25, %f23, %f24;
	mov.b32 	%r28, %f25;
	shfl.sync.down.b32	%r29|%p9, %r28, 4, 31, -1;
	mov.b32 	%f26, %r29;
	max.f32 	%f27, %f25, %f26;
	mov.b32 	%r30, %f27;
	shfl.sync.down.b32	%r31|%p10, %r30, 2, 31, -1;
	mov.b32 	%f28, %r31;
	max.f32 	%f29, %f27, %f28;
	mov.b32 	%r32, %f29;
	shfl.sync.down.b32	%r33|%p11, %r32, 1, 31, -1;
	mov.b32 	%f30, %r33;
	max.f32 	%f4, %f29, %f30;
	setp.ne.s32 	%p12, %r3, 0;
	@%p12 bra 	$L__BB7_7;
	shl.b32 	%r34, %r2, 2;
	mov.u32 	%r35, _ZZ31cross_entropy_loss_fused_kernelPKfPKiPfS3_iiE10shared_max;
	add.s32 	%r36, %r35, %r34;
	st.shared.f32 	[%r36], %f4;
$L__BB7_7:
	bar.sync 	0;
	setp.gt.u32 	%p13, %r95, 31;
	@%p13 bra 	$L__BB7_12;
	mov.u32 	%r37, %ntid.x;
	shr.u32 	%r38, %r37, 5;
	setp.ge.u32 	%p14, %r95, %r38;
	mov.f32 	%f122, 0fCE6E6B28;
	@%p14 bra 	$L__BB7_10;
	shl.b32 	%r39, %r95, 2;
	mov.u32 	%r40, _ZZ31cross_entropy_loss_fused_kernelPKfPKiPfS3_iiE10shared_max;
	add.s32 	%r41, %r40, %r39;
	ld.shared.f32 	%f122, [%r41];
$L__BB7_10:
	mov.b32 	%r42, %f122;
	shfl.sync.down.b32	%r43|%p15, %r42, 16, 31, -1;
	mov.b32 	%f32, %r43;
	max.f32 	%f33, %f122, %f32;
	mov.b32 	%r44, %f33;
	shfl.sync.down.b32	%r45|%p16, %r44, 8, 31, -1;
	mov.b32 	%f34, %r45;
	max.f32 	%f35, %f33, %f34;
	mov.b32 	%r46, %f35;
	shfl.sync.down.b32	%r47|%p17, %r46, 4, 31, -1;
	mov.b32 	%f36, %r47;
	max.f32 	%f37, %f35, %f36;
	mov.b32 	%r48, %f37;
	shfl.sync.down.b32	%r49|%p18, %r48, 2, 31, -1;
	mov.b32 	%f38, %r49;
	max.f32 	%f39, %f37, %f38;
	mov.b32 	%r50, %f39;
	shfl.sync.down.b32	%r51|%p19, %r50, 1, 31, -1;
	mov.b32 	%f40, %r51;
	max.f32 	%f7, %f39, %f40;
	setp.ne.s32 	%p20, %r95, 0;
	@%p20 bra 	$L__BB7_12;
	st.shared.f32 	[_ZZ31cross_entropy_loss_fused_kernelPKfPKiPfS3_iiE10shared_max], %f7;
$L__BB7_12:
	setp.ge.s32 	%p21, %r95, %r21;
	bar.sync 	0;
	mov.f32 	%f125, 0f00000000;
	ld.shared.f32 	%f8, [_ZZ31cross_entropy_loss_fused_kernelPKfPKiPfS3_iiE10shared_max];
	@%p21 bra 	$L__BB7_18;
	mul.lo.s32 	%r11, %r21, %r4;
	setp.eq.s64 	%p22, %rd5, 0;
	mov.u32 	%r12, %ntid.x;
	mov.f32 	%f125, 0f00000000;
	@%p22 bra 	$L__BB7_16;
	mov.u32 	%r94, %r95;
$L__BB7_15:
	add.s32 	%r52, %r94, %r11;
	mul.wide.s32 	%rd12, %r52, 4;
	add.s64 	%rd13, %rd2, %rd12;
	ld.global.f32 	%f43, [%rd13];
	sub.f32 	%f44, %f43, %f8;
	fma.rn.f32 	%f45, %f44, 0f3BBB989D, 0f3F000000;
	cvt.sat.f32.f32 	%f46, %f45;
	mov.f32 	%f47, 0f4B400001;
	mov.f32 	%f48, 0f437C0000;
	fma.rm.f32 	%f49, %f46, %f48, %f47;
	add.f32 	%f50, %f49, 0fCB40007F;
	neg.f32 	%f51, %f50;
	fma.rn.f32 	%f52, %f44, 0f3FB8AA3B, %f51;
	fma.rn.f32 	%f53, %f44, 0f32A57060, %f52;
	mov.b32 	%r53, %f49;
	shl.b32 	%r54, %r53, 23;
	mov.b32 	%f54, %r54;
	ex2.approx.ftz.f32 	%f55, %f53;
	mul.f32 	%f56, %f55, %f54;
	add.f32 	%f125, %f125, %f56;
	add.s64 	%rd14, %rd1, %rd12;
	st.global.f32 	[%rd14], %f56;
	add.s32 	%r94, %r94, %r12;
	setp.lt.s32 	%p23, %r94, %r21;
	@%p23 bra 	$L__BB7_15;
	bra.uni 	$L__BB7_18;
$L__BB7_16:
	mov.u32 	%r93, %r95;
$L__BB7_17:
	add.s32 	%r55, %r93, %r11;
	mul.wide.s32 	%rd15, %r55, 4;
	add.s64 	%rd16, %rd2, %rd15;
	ld.global.f32 	%f58, [%rd16];
	sub.f32 	%f59, %f58, %f8;
	fma.rn.f32 	%f60, %f59, 0f3BBB989D, 0f3F000000;
	cvt.sat.f32.f32 	%f61, %f60;
	mov.f32 	%f62, 0f4B400001;
	mov.f32 	%f63, 0f437C0000;
	fma.rm.f32 	%f64, %f61, %f63, %f62;
	add.f32 	%f65, %f64, 0fCB40007F;
	neg.f32 	%f66, %f65;
	fma.rn.f32 	%f67, %f59, 0f3FB8AA3B, %f66;
	fma.rn.f32 	%f68, %f59, 0f32A57060, %f67;
	mov.b32 	%r56, %f64;
	shl.b32 	%r57, %r56, 23;
	mov.b32 	%f69, %r57;
	ex2.approx.ftz.f32 	%f70, %f68;
	fma.rn.f32 	%f125, %f70, %f69, %f125;
	add.s32 	%r93, %r93, %r12;
	setp.lt.s32 	%p24, %r93, %r21;
	@%p24 bra 	$L__BB7_17;
$L__BB7_18:
	setp.ne.s32 	%p25, %r3, 0;
	mov.b32 	%r58, %f125;
	shfl.sync.down.b32	%r59|%p26, %r58, 16, 31, -1;
	mov.b32 	%f71, %r59;
	add.f32 	%f72, %f125, %f71;
	mov.b32 	%r60, %f72;
	shfl.sync.down.b32	%r61|%p27, %r60, 8, 31, -1;
	mov.b32 	%f73, %r61;
	add.f32 	%f74, %f72, %f73;
	mov.b32 	%r62, %f74;
	shfl.sync.down.b32	%r63|%p28, %r62, 4, 31, -1;
	mov.b32 	%f75, %r63;
	add.f32 	%f76, %f74, %f75;
	mov.b32 	%r64, %f76;
	shfl.sync.down.b32	%r65|%p29, %r64, 2, 31, -1;
	mov.b32 	%f77, %r65;
	add.f32 	%f78, %f76, %f77;
	mov.b32 	%r66, %f78;
	shfl.sync.down.b32	%r67|%p30, %r66, 1, 31, -1;
	mov.b32 	%f79, %r67;
	add.f32 	%f14, %f78, %f79;
	@%p25 bra 	$L__BB7_20;
	shl.b32 	%r68, %r2, 2;
	mov.u32 	%r69, _ZZ31cross_entropy_loss_fused_kernelPKfPKiPfS3_iiE10shared_sum;
	add.s32 	%r70, %r69, %r68;
	st.shared.f32 	[%r70], %f14;
$L__BB7_20:
	setp.gt.u32 	%p31, %r95, 31;
	bar.sync 	0;
	@%p31 bra 	$L__BB7_25;
	mov.u32 	%r71, %ntid.x;
	shr.u32 	%r72, %r71, 5;
	setp.ge.u32 	%p32, %r95, %r72;
	mov.f32 	%f126, 0f00000000;
	@%p32 bra 	$L__BB7_23;
	shl.b32 	%r73, %r95, 2;
	mov.u32 	%r74, _ZZ31cross_entropy_loss_fused_kernelPKfPKiPfS3_iiE10shared_sum;
	add.s32 	%r75, %r74, %r73;
	ld.shared.f32 	%f126, [%r75];
$L__BB7_23:
	mov.b32 	%r76, %f126;
	shfl.sync.down.b32	%r77|%p33, %r76, 16, 31, -1;
	mov.b32 	%f81, %r77;
	add.f32 	%f82, %f126, %f81;
	mov.b32 	%r78, %f82;
	shfl.sync.down.b32	%r79|%p34, %r78, 8, 31, -1;
	mov.b32 	%f83, %r79;
	add.f32 	%f84, %f82, %f83;
	mov.b32 	%r80, %f84;
	shfl.sync.down.b32	%r81|%p35, %r80, 4, 31, -1;
	mov.b32 	%f85, %r81;
	add.f32 	%f86, %f84, %f85;
	mov.b32 	%r82, %f86;
	shfl.sync.down.b32	%r83|%p36, %r82, 2, 31, -1;
	mov.b32 	%f87, %r83;
	add.f32 	%f88, %f86, %f87;
	mov.b32 	%r84, %f88;
	shfl.sync.down.b32	%r85|%p37, %r84, 1, 31, -1;
	mov.b32 	%f89, %r85;
	add.f32 	%f17, %f88, %f89;
	setp.ne.s32 	%p38, %r95, 0;
	@%p38 bra 	$L__BB7_25;
	st.shared.f32 	[_ZZ31cross_entropy_loss_fused_kernelPKfPKiPfS3_iiE10shared_sum], %f17;
$L__BB7_25:
	bar.sync 	0;
	ld.shared.f32 	%f18, [_ZZ31cross_entropy_loss_fused_kernelPKfPKiPfS3_iiE10shared_sum];
	setp.ne.s32 	%p39, %r95, 0;
	@%p39 bra 	$L__BB7_27;
	mad.lo.s32 	%r86, %r21, %r4, %r6;
	mul.wide.s32 	%rd17, %r86, 4;
	add.s64 	%rd18, %rd2, %rd17;
	ld.global.f32 	%f90, [%rd18];
	sub.f32 	%f91, %f90, %f8;
	setp.lt.f32 	%p40, %f18, 0f00800000;
	mul.f32 	%f92, %f18, 0f4B000000;
	selp.f32 	%f93, %f92, %f18, %p40;
	selp.f32 	%f94, 0fC1B80000, 0f00000000, %p40;
	mov.b32 	%r87, %f93;
	add.s32 	%r88, %r87, -1059760811;
	and.b32  	%r89, %r88, -8388608;
	sub.s32 	%r90, %r87, %r89;
	mov.b32 	%f95, %r90;
	cvt.rn.f32.s32 	%f96, %r89;
	fma.rn.f32 	%f97, %f96, 0f34000000, %f94;
	add.f32 	%f98, %f95, 0fBF800000;
	fma.rn.f32 	%f99, %f98, 0fBE055027, 0f3E1039F6;
	fma.rn.f32 	%f100, %f99, %f98, 0fBDF8CDCC;
	fma.rn.f32 	%f101, %f100, %f98, 0f3E0F2955;
	fma.rn.f32 	%f102, %f101, %f98, 0fBE2AD8B9;
	fma.rn.f32 	%f103, %f102, %f98, 0f3E4CED0B;
	fma.rn.f32 	%f104, %f103, %f98, 0fBE7FFF22;
	fma.rn.f32 	%f105, %f104, %f98, 0f3EAAAA78;
	fma.rn.f32 	%f106, %f105, %f98, 0fBF000000;
	mul.f32 	%f107, %f98, %f106;
	fma.rn.f32 	%f108, %f107, %f98, %f98;
	fma.rn.f32 	%f109, %f97, 0f3F317218, %f108;
	setp.gt.u32 	%p41, %r87, 2139095039;
	fma.rn.f32 	%f110, %f93, 0f7F800000, 0f7F800000;
	selp.f32 	%f111, %f110, %f109, %p41;
	setp.eq.f32 	%p42, %f93, 0f00000000;
	selp.f32 	%f112, 0fFF800000, %f111, %p42;
	sub.f32 	%f113, %f91, %f112;
	neg.f32 	%f114, %f113;
	cvt.rn.f32.u32 	%f115, %r5;
	div.rn.f32 	%f116, %f114, %f115;
	cvta.to.global.u64 	%rd19, %rd4;
	atom.global.add.f32 	%f117, [%rd19], %f116;
$L__BB7_27:
	setp.ge.s32 	%p43, %r95, %r21;
	setp.eq.s64 	%p44, %rd5, 0;
	or.pred  	%p45, %p44, %p43;
	@%p45 bra 	$L__BB7_30;
	mul.lo.s32 	%r17, %r21, %r4;
	mov.u32 	%r18, %ntid.x;
$L__BB7_29:
	add.s32 	%r91, %r95, %r17;
	mul.wide.s32 	%rd20, %r91, 4;
	add.s64 	%rd21, %rd1, %rd20;
	ld.global.f32 	%f118, [%rd21];
	div.rn.f32 	%f119, %f118, %f18;
	st.global.f32 	[%rd21], %f119;
	add.s32 	%r95, %r95, %r18;
	setp.lt.s32 	%p46, %r95, %r21;
	@%p46 bra 	$L__BB7_29;
$L__BB7_30:
	ret;

}
	// .globl	_Z33output_projection_backward_kernelPKfPKiS2_S0_PfS3_iii
.visible .entry _Z33output_projection_backward_kernelPKfPKiS2_S0_PfS3_iii(
	.param .u64 .ptr .align 1 _Z33output_projection_backward_kernelPKfPKiS2_S0_PfS3_iii_param_0,
	.param .u64 .ptr .align 1 _Z33output_projection_backward_kernelPKfPKiS2_S0_PfS3_iii_param_1,
	.param .u64 .ptr .align 1 _Z33output_projection_backward_kernelPKfPKiS2_S0_PfS3_iii_param_2,
	.param .u64 .ptr .align 1 _Z33output_projection_backward_kernelPKfPKiS2_S0_PfS3_iii_param_3,
	.param .u64 .ptr .align 1 _Z33output_projection_backward_kernelPKfPKiS2_S0_PfS3_iii_param_4,
	.param .u64 .ptr .align 1 _Z33output_projection_backward_kernelPKfPKiS2_S0_PfS3_iii_param_5,
	.param .u32 _Z33output_projection_backward_kernelPKfPKiS2_S0_PfS3_iii_param_6,
	.param .u32 _Z33output_projection_backward_kernelPKfPKiS2_S0_PfS3_iii_param_7,
	.param .u32 _Z33output_projection_backward_kernelPKfPKiS2_S0_PfS3_iii_param_8
)
{
	.reg .pred 	%p<79>;
	.reg .b32 	%r<160>;
	.reg .b32 	%f<383>;
	.reg .b64 	%rd<108>;

	ld.param.u64 	%rd20, [_Z33output_projection_backward_kernelPKfPKiS2_S0_PfS3_iii_param_0];
	ld.param.u64 	%rd16, [_Z33output_projection_backward_kernelPKfPKiS2_S0_PfS3_iii_param_1];
	ld.param.u64 	%rd21, [_Z33output_projection_backward_kernelPKfPKiS2_S0_PfS3_iii_param_2];
	ld.param.u32 	%r49, [_Z33output_projection_backward_kernelPKfPKiS2_S0_PfS3_iii_param_6];
	ld.param.u32 	%r47, [_Z33output_projection_backward_kernelPKfPKiS2_S0_PfS3_iii_param_7];
	ld.param.u32 	%r50, [_Z33output_projection_backward_kernelPKfPKiS2_S0_PfS3_iii_param_8];
	cvta.to.global.u64 	%rd1, %rd20;
	cvta.to.global.u64 	%rd2, %rd21;
	mov.u32 	%r1, %ctaid.x;
	mov.u32 	%r51, %ctaid.y;
	mov.u32 	%r52, %ntid.x;
	mov.u32 	%r53, %tid.x;
	mad.lo.s32 	%r54, %r51, %r52, %r53;
	add.s32 	%r3, %r49, -1;
	setp.ge.s32 	%p1, %r1, %r3;
	setp.ge.s32 	%p2, %r54, %r50;
	or.pred  	%p3, %p1, %p2;
	@%p3 bra 	$L__BB8_88;
	setp.lt.u32 	%p4, %r54, 256;
	@%p4 bra 	$L__BB8_3;
	add.s32 	%r55, %r54, -256;
	mul.wide.u32 	%rd22, %r55, 4;
	add.s64 	%rd23, %rd2, %rd22;
	ld.global.u32 	%r56, [%rd23];
	setp.ne.s32 	%p5, %r56, 1;
	@%p5 bra 	$L__BB8_88;
$L__BB8_3:
	cvta.to.global.u64 	%rd24, %rd16;
	mul.wide.u32 	%rd25, %r1, 4;
	add.s64 	%rd26, %rd24, %rd25;
	ld.global.u32 	%r4, [%rd26+4];
	mul.lo.s32 	%r5, %r50, %r1;
	and.b32  	%r6, %r50, 3;
	setp.lt.u32 	%p6, %r50, 4;
	mov.f32 	%f353, 0fCE6E6B28;
	mov.b32 	%r143, 0;
	@%p6 bra 	$L__BB8_18;
	and.b32  	%r143, %r50, 2147483644;
	mov.f32 	%f353, 0fCE6E6B28;
	mov.b32 	%r146, 0;
	cvt.u64.u32 	%rd30, %r5;
$L__BB8_5:
	setp.lt.u32 	%p7, %r146, 256;
	cvt.u64.u32 	%rd3, %r146;
	mul.wide.u32 	%rd27, %r146, 4;
	add.s64 	%rd4, %rd2, %rd27;
	@%p7 bra 	$L__BB8_7;
	ld.global.u32 	%r59, [%rd4+-1024];
	setp.ne.s32 	%p8, %r59, 1;
	@%p8 bra 	$L__BB8_8;
$L__BB8_7:
	cvt.u32.u64 	%r60, %rd3;
	add.s32 	%r61, %r60, %r5;
	mul.wide.u32 	%rd28, %r61, 4;
	add.s64 	%rd29, %rd1, %rd28;
	ld.global.f32 	%f53, [%rd29];
	setp.gt.f32 	%p9, %f53, %f353;
	selp.f32 	%f353, %f53, %f353, %p9;
$L__BB8_8:
	cvt.u32.u64 	%r62, %rd3;
	setp.lt.u32 	%p10, %r62, 255;
	add.s64 	%rd31, %rd3, %rd30;
	shl.b64 	%rd32, %rd31, 2;
	add.s64 	%rd5, %rd1, %rd32;
	@%p10 bra 	$L__BB8_10;
	ld.global.u32 	%r63, [%rd4+-1020];
	setp.ne.s32 	%p11, %r63, 1;
	@%p11 bra 	$L__BB8_11;
$L__BB8_10:
	ld.global.f32 	%f54, [%rd5+4];
	setp.gt.f32 	%p12, %f54, %f353;
	selp.f32 	%f353, %f54, %f353, %p12;
$L__BB8_11:
	setp.lt.u32 	%p13, %r62, 254;
	@%p13 bra 	$L__BB8_13;
	ld.global.u32 	%r65, [%rd4+-1016];
	setp.ne.s32 	%p14, %r65, 1;
	@%p14 bra 	$L__BB8_14;
$L__BB8_13:
	ld.global.f32 	%f55, [%rd5+8];
	setp.gt.f32 	%p15, %f55, %f353;
	selp.f32 	%f353, %f55, %f353, %p15;
$L__BB8_14:
	setp.lt.u32 	%p16, %r62, 253;
	@%p16 bra 	$L__BB8_16;
	ld.global.u32 	%r67, [%rd4+-1012];
	setp.ne.s32 	%p17, %r67, 1;
	@%p17 bra 	$L__BB8_17;
$L__BB8_16:
	ld.global.f32 	%f56, [%rd5+12];
	setp.gt.f32 	%p18, %f56, %f353;
	selp.f32 	%f353, %f56, %f353, %p18;
$L__BB8_17:
	add.s32 	%r146, %r62, 4;
	setp.eq.s32 	%p19, %r146, %r143;
	@%p19 bra 	$L__BB8_18;
	bra.uni 	$L__BB8_5;
$L__BB8_18:
	setp.eq.s32 	%p20, %r6, 0;
	@%p20 bra 	$L__BB8_24;
	mov.b32 	%r145, 0;
$L__BB8_20:
	.pragma "nounroll";
	setp.lt.u32 	%p21, %r143, 256;
	@%p21 bra 	$L__BB8_22;
	mul.wide.s32 	%rd33, %r143, 4;
	add.s64 	%rd34, %rd2, %rd33;
	ld.global.u32 	%r70, [%rd34+-1024];
	setp.ne.s32 	%p22, %r70, 1;
	@%p22 bra 	$L__BB8_23;
$L__BB8_22:
	add.s32 	%r71, %r143, %r5;
	mul.wide.u32 	%rd35, %r71, 4;
	add.s64 	%rd36, %rd1, %rd35;
	ld.global.f32 	%f57, [%rd36];
	setp.gt.f32 	%p23, %f57, %f353;
	selp.f32 	%f353, %f57, %f353, %p23;
$L__BB8_23:
	add.s32 	%r143, %r143, 1;
	add.s32 	%r145, %r145, 1;
	setp.ne.s32 	%p24, %r145, %r6;
	@%p24 bra 	$L__BB8_20;
$L__BB8_24:
	setp.lt.u32 	%p25, %r50, 4;
	mov.f32 	%f363, 0f00000000;
	mov.b32 	%r148, 0;
	@%p25 bra 	$L__BB8_39;
	and.b32  	%r148, %r50, 2147483644;
	mov.f32 	%f363, 0f00000000;
	mov.b32 	%r147, 0;
	cvt.u64.u32 	%rd40, %r5;
$L__BB8_26:
	setp.lt.u32 	%p26, %r147, 256;
	cvt.u64.u32 	%rd6, %r147;
	mul.wide.u32 	%rd37, %r147, 4;
	add.s64 	%rd7, %rd2, %rd37;
	@%p26 bra 	$L__BB8_28;
	ld.global.u32 	%r74, [%rd7+-1024];
	setp.ne.s32 	%p27, %r74, 1;
	@%p27 bra 	$L__BB8_29;
$L__BB8_28:
	cvt.u32.u64 	%r75, %rd6;
	add.s32 	%r76, %r75, %r5;
	mul.wide.u32 	%rd38, %r76, 4;
	add.s64 	%rd39, %rd1, %rd38;
	ld.global.f32 	%f61, [%rd39];
	sub.f32 	%f62, %f61, %f353;
	fma.rn.f32 	%f63, %f62, 0f3BBB989D, 0f3F000000;
	cvt.sat.f32.f32 	%f64, %f63;
	mov.f32 	%f65, 0f4B400001;
	mov.f32 	%f66, 0f437C0000;
	fma.rm.f32 	%f67, %f64, %f66, %f65;
	add.f32 	%f68, %f67, 0fCB40007F;
	neg.f32 	%f69, %f68;
	fma.rn.f32 	%f70, %f62, 0f3FB8AA3B, %f69;
	fma.rn.f32 	%f71, %f62, 0f32A57060, %f70;
	mov.b32 	%r77, %f67;
	shl.b32 	%r78, %r77, 23;
	mov.b32 	%f72, %r78;
	ex2.approx.ftz.f32 	%f73, %f71;
	fma.rn.f32 	%f363, %f73, %f72, %f363;
$L__BB8_29:
	cvt.u32.u64 	%r79, %rd6;
	setp.lt.u32 	%p28, %r79, 255;
	add.s64 	%rd41, %rd6, %rd40;
	shl.b64 	%rd42, %rd41, 2;
	add.s64 	%rd8, %rd1, %rd42;
	@%p28 bra 	$L__BB8_31;
	ld.global.u32 	%r80, [%rd7+-1020];
	setp.ne.s32 	%p29, %r80, 1;
	@%p29 bra 	$L__BB8_32;
$L__BB8_31:
	ld.global.f32 	%f74, [%rd8+4];
	sub.f32 	%f75, %f74, %f353;
	fma.rn.f32 	%f76, %f75, 0f3BBB989D, 0f3F000000;
	cvt.sat.f32.f32 	%f77, %f76;
	mov.f32 	%f78, 0f4B400001;
	mov.f32 	%f79, 0f437C0000;
	fma.rm.f32 	%f80, %f77, %f79, %f78;
	add.f32 	%f81, %f80, 0fCB40007F;
	neg.f32 	%f82, %f81;
	fma.rn.f32 	%f83, %f75, 0f3FB8AA3B, %f82;
	fma.rn.f32 	%f84, %f75, 0f32A57060, %f83;
	mov.b32 	%r81, %f80;
	shl.b32 	%r82, %r81, 23;
	mov.b32 	%f85, %r82;
	ex2.approx.ftz.f32 	%f86, %f84;
	fma.rn.f32 	%f363, %f86, %f85, %f363;
$L__BB8_32:
	setp.lt.u32 	%p30, %r79, 254;
	@%p30 bra 	$L__BB8_34;
	ld.global.u32 	%r84, [%rd7+-1016];
	setp.ne.s32 	%p31, %r84, 1;
	@%p31 bra 	$L__BB8_35;
$L__BB8_34:
	ld.global.f32 	%f87, [%rd8+8];
	sub.f32 	%f88, %f87, %f353;
	fma.rn.f32 	%f89, %f88, 0f3BBB989D, 0f3F000000;
	cvt.sat.f32.f32 	%f90, %f89;
	mov.f32 	%f91, 0f4B400001;
	mov.f32 	%f92, 0f437C0000;
	fma.rm.f32 	%f93, %f90, %f92, %f91;
	add.f32 	%f94, %f93, 0fCB40007F;
	neg.f32 	%f95, %f94;
	fma.rn.f32 	%f96, %f88, 0f3FB8AA3B, %f95;
	fma.rn.f32 	%f97, %f88, 0f32A57060, %f96;
	mov.b32 	%r85, %f93;
	shl.b32 	%r86, %r85, 23;
	mov.b32 	%f98, %r86;
	ex2.approx.ftz.f32 	%f99, %f97;
	fma.rn.f32 	%f363, %f99, %f98, %f363;
$L__BB8_35:
	setp.lt.u32 	%p32, %r79, 253;
	@%p32 bra 	$L__BB8_37;
	ld.global.u32 	%r88, [%rd7+-1012];
	setp.ne.s32 	%p33, %r88, 1;
	@%p33 bra 	$L__BB8_38;
$L__BB8_37:
	ld.global.f32 	%f100, [%rd8+12];
	sub.f32 	%f101, %f100, %f353;
	fma.rn.f32 	%f102, %f101, 0f3BBB989D, 0f3F000000;
	cvt.sat.f32.f32 	%f103, %f102;
	mov.f32 	%f104, 0f4B400001;
	mov.f32 	%f105, 0f437C0000;
	fma.rm.f32 	%f106, %f103, %f105, %f104;
	add.f32 	%f107, %f106, 0fCB40007F;
	neg.f32 	%f108, %f107;
	fma.rn.f32 	%f109, %f101, 0f3FB8AA3B, %f108;
	fma.rn.f32 	%f110, %f101, 0f32A57060, %f109;
	mov.b32 	%r89, %f106;
	shl.b32 	%r90, %r89, 23;
	mov.b32 	%f111, %r90;
	ex2.approx.ftz.f32 	%f112, %f110;
	fma.rn.f32 	%f363, %f112, %f111, %f363;
$L__BB8_38:
	add.s32 	%r147, %r79, 4;
	setp.ne.s32 	%p34, %r147, %r148;
	@%p34 bra 	$L__BB8_26;
$L__BB8_39:
	setp.eq.s32 	%p35, %r6, 0;
	@%p35 bra 	$L__BB8_45;
	mov.b32 	%r150, 0;
$L__BB8_41:
	.pragma "nounroll";
	setp.lt.u32 	%p36, %r148, 256;
	@%p36 bra 	$L__BB8_43;
	mul.wide.s32 	%rd43, %r148, 4;
	add.s64 	%rd44, %rd2, %rd43;
	ld.global.u32 	%r93, [%rd44+-1024];
	setp.ne.s32 	%p37, %r93, 1;
	@%p37 bra 	$L__BB8_44;
$L__BB8_43:
	add.s32 	%r94, %r148, %r5;
	mul.wide.u32 	%rd45, %r94, 4;
	add.s64 	%rd46, %rd1, %rd45;
	ld.global.f32 	%f113, [%rd46];
	sub.f32 	%f114, %f113, %f353;
	fma.rn.f32 	%f115, %f114, 0f3BBB989D, 0f3F000000;
	cvt.sat.f32.f32 	%f116, %f115;
	mov.f32 	%f117, 0f4B400001;
	mov.f32 	%f118, 0f437C0000;
	fma.rm.f32 	%f119, %f116, %f118, %f117;
	add.f32 	%f120, %f119, 0fCB40007F;
	neg.f32 	%f121, %f120;
	fma.rn.f32 	%f122, %f114, 0f3FB8AA3B, %f121;
	fma.rn.f32 	%f123, %f114, 0f32A57060, %f122;
	mov.b32 	%r95, %f119;
	shl.b32 	%r96, %r95, 23;
	mov.b32 	%f124, %r96;
	ex2.approx.ftz.f32 	%f125, %f123;
	fma.rn.f32 	%f363, %f125, %f124, %f363;
$L__BB8_44:
	add.s32 	%r148, %r148, 1;
	add.s32 	%r150, %r150, 1;
	setp.ne.s32 	%p38, %r150, %r6;
	@%p38 bra 	$L__BB8_41;
$L__BB8_45:
	add.s32 	%r97, %r5, %r54;
	mul.wide.u32 	%rd47, %r97, 4;
	add.s64 	%rd48, %rd1, %rd47;
	ld.global.f32 	%f126, [%rd48];
	sub.f32 	%f127, %f126, %f353;
	fma.rn.f32 	%f128, %f127, 0f3BBB989D, 0f3F000000;
	cvt.sat.f32.f32 	%f129, %f128;
	mov.f32 	%f130, 0f4B400001;
	mov.f32 	%f131, 0f437C0000;
	fma.rm.f32 	%f132, %f129, %f131, %f130;
	add.f32 	%f133, %f132, 0fCB40007F;
	neg.f32 	%f134, %f133;
	fma.rn.f32 	%f135, %f127, 0f3FB8AA3B, %f134;
	fma.rn.f32 	%f136, %f127, 0f32A57060, %f135;
	mov.b32 	%r98, %f132;
	shl.b32 	%r99, %r98, 23;
	mov.b32 	%f137, %r99;
	ex2.approx.ftz.f32 	%f138, %f136;
	mul.f32 	%f139, %f138, %f137;
	div.rn.f32 	%f140, %f139, %f363;
	setp.eq.s32 	%p39, %r54, %r4;
	add.f32 	%f141, %f140, 0fBF800000;
	selp.f32 	%f142, %f141, %f140, %p39;
	cvt.rn.f32.s32 	%f31, %r3;
	div.rn.f32 	%f32, %f142, %f31;
	setp.lt.s32 	%p40, %r47, 1;
	@%p40 bra 	$L__BB8_58;
	mul.lo.s32 	%r23, %r47, %r54;
	setp.lt.u32 	%p41, %r47, 16;
	mov.b32 	%r153, 0;
	@%p41 bra 	$L__BB8_49;
	mov.b32 	%r151, 0;
	and.b32  	%r153, %r47, 2147483632;
$L__BB8_48:
	.pragma "nounroll";
	ld.param.u64 	%rd105, [_Z33output_projection_backward_kernelPKfPKiS2_S0_PfS3_iii_param_4];
	ld.param.u64 	%rd102, [_Z33output_projection_backward_kernelPKfPKiS2_S0_PfS3_iii_param_3];
	add.s32 	%r102, %r151, %r23;
	cvta.to.global.u64 	%rd49, %rd105;
	mul.wide.u32 	%rd50, %r102, 4;
	add.s64 	%rd51, %rd49, %rd50;
	mad.lo.s32 	%r103, %r47, %r1, %r151;
	cvta.to.global.u64 	%rd52, %rd102;
	mul.wide.u32 	%rd53, %r103, 4;
	add.s64 	%rd54, %rd52, %rd53;
	ld.global.f32 	%f143, [%rd54];
	mul.f32 	%f144, %f32, %f143;
	atom.global.add.f32 	%f145, [%rd51], %f144;
	ld.global.f32 	%f146, [%rd54+4];
	mul.f32 	%f147, %f32, %f146;
	atom.global.add.f32 	%f148, [%rd51+4], %f147;
	ld.global.f32 	%f149, [%rd54+8];
	mul.f32 	%f150, %f32, %f149;
	atom.global.add.f32 	%f151, [%rd51+8], %f150;
	ld.global.f32 	%f152, [%rd54+12];
	mul.f32 	%f153, %f32, %f152;
	atom.global.add.f32 	%f154, [%rd51+12], %f153;
	ld.global.f32 	%f155, [%rd54+16];
	mul.f32 	%f156, %f32, %f155;
	atom.global.add.f32 	%f157, [%rd51+16], %f156;
	ld.global.f32 	%f158, [%rd54+20];
	mul.f32 	%f159, %f32, %f158;
	atom.global.add.f32 	%f160, [%rd51+20], %f159;
	ld.global.f32 	%f161, [%rd54+24];
	mul.f32 	%f162, %f32, %f161;
	atom.global.add.f32 	%f163, [%rd51+24], %f162;
	ld.global.f32 	%f164, [%rd54+28];
	mul.f32 	%f165, %f32, %f164;
	atom.global.add.f32 	%f166, [%rd51+28], %f165;
	ld.global.f32 	%f167, [%rd54+32];
	mul.f32 	%f168, %f32, %f167;
	atom.global.add.f32 	%f169, [%rd51+32], %f168;
	ld.global.f32 	%f170, [%rd54+36];
	mul.f32 	%f171, %f32, %f170;
	atom.global.add.f32 	%f172, [%rd51+36], %f171;
	ld.global.f32 	%f173, [%rd54+40];
	mul.f32 	%f174, %f32, %f173;
	atom.global.add.f32 	%f175, [%rd51+40], %f174;
	ld.global.f32 	%f176, [%rd54+44];
	mul.f32 	%f177, %f32, %f176;
	atom.global.add.f32 	%f178, [%rd51+44], %f177;
	ld.global.f32 	%f179, [%rd54+48];
	mul.f32 	%f180, %f32, %f179;
	atom.global.add.f32 	%f181, [%rd51+48], %f180;
	ld.global.f32 	%f182, [%rd54+52];
	mul.f32 	%f183, %f32, %f182;
	atom.global.add.f32 	%f184, [%rd51+52], %f183;
	ld.global.f32 	%f185, [%rd54+56];
	mul.f32 	%f186, %f32, %f185;
	atom.global.add.f32 	%f187, [%rd51+56], %f186;
	ld.global.f32 	%f188, [%rd54+60];
	mul.f32 	%f189, %f32, %f188;
	atom.global.add.f32 	%f190, [%rd51+60], %f189;
	add.s32 	%r151, %r151, 16;
	setp.ne.s32 	%p42, %r151, %r153;
	@%p42 bra 	$L__BB8_48;
$L__BB8_49:
	and.b32  	%r28, %r47, 15;
	setp.eq.s32 	%p43, %r28, 0;
	@%p43 bra 	$L__BB8_58;
	ld.param.u64 	%rd106, [_Z33output_projection_backward_kernelPKfPKiS2_S0_PfS3_iii_param_4];
	mul.lo.s32 	%r29, %r47, %r1;
	cvta.to.global.u64 	%rd9, %rd106;
	and.b32  	%r30, %r47, 7;
	setp.lt.u32 	%p44, %r28, 8;
	@%p44 bra 	$L__BB8_52;
	ld.param.u64 	%rd103, [_Z33output_projection_backward_kernelPKfPKiS2_S0_PfS3_iii_param_3];
	add.s32 	%r104, %r153, %r23;
	mul.wide.u32 	%rd55, %r104, 4;
	add.s64 	%rd56, %rd9, %rd55;
	add.s32 	%r105, %r153, %r29;
	cvta.to.global.u64 	%rd57, %rd103;
	mul.wide.u32 	%rd58, %r105, 4;
	add.s64 	%rd59, %rd57, %rd58;
	ld.global.f32 	%f191, [%rd59];
	mul.f32 	%f192, %f32, %f191;
	atom.global.add.f32 	%f193, [%rd56], %f192;
	cvt.u64.u32 	%rd60, %r23;
	cvt.u64.u32 	%rd61, %r153;
	add.s64 	%rd62, %rd61, %rd60;
	shl.b64 	%rd63, %rd62, 2;
	add.s64 	%rd64, %rd9, %rd63;
	cvt.u64.u32 	%rd65, %r29;
	add.s64 	%rd66, %rd61, %rd65;
	shl.b64 	%rd67, %rd66, 2;
	add.s64 	%rd68, %rd57, %rd67;
	ld.global.f32 	%f194, [%rd68+4];
	mul.f32 	%f195, %f32, %f194;
	atom.global.add.f32 	%f196, [%rd64+4], %f195;
	ld.global.f32 	%f197, [%rd68+8];
	mul.f32 	%f198, %f32, %f197;
	atom.global.add.f32 	%f199, [%rd64+8], %f198;
	ld.global.f32 	%f200, [%rd68+12];
	mul.f32 	%f201, %f32, %f200;
	atom.global.add.f32 	%f202, [%rd64+12], %f201;
	ld.global.f32 	%f203, [%rd68+16];
	mul.f32 	%f204, %f32, %f203;
	atom.global.add.f32 	%f205, [%rd64+16], %f204;
	ld.global.f32 	%f206, [%rd68+20];
	mul.f32 	%f207, %f32, %f206;
	atom.global.add.f32 	%f208, [%rd64+20], %f207;
	ld.global.f32 	%f209, [%rd68+24];
	mul.f32 	%f210, %f32, %f209;
	atom.global.add.f32 	%f211, [%rd64+24], %f210;
	ld.global.f32 	%f212, [%rd68+28];
	mul.f32 	%f213, %f32, %f212;
	atom.global.add.f32 	%f214, [%rd64+28], %f213;
	add.s32 	%r153, %r153, 8;
$L__BB8_52:
	setp.eq.s32 	%p45, %r30, 0;
	@%p45 bra 	$L__BB8_58;
	ld.param.u64 	%rd104, [_Z33output_projection_backward_kernelPKfPKiS2_S0_PfS3_iii_param_3];
	cvta.to.global.u64 	%rd10, %rd104;
	and.b32  	%r33, %r47, 3;
	setp.lt.u32 	%p46, %r30, 4;
	@%p46 bra 	$L__BB8_55;
	add.s32 	%r106, %r153, %r23;
	mul.wide.u32 	%rd69, %r106, 4;
	add.s64 	%rd70, %rd9, %rd69;
	add.s32 	%r107, %r153, %r29;
	mul.wide.u32 	%rd71, %r107, 4;
	add.s64 	%rd72, %rd10, %rd71;
	ld.global.f32 	%f215, [%rd72];
	mul.f32 	%f216, %f32, %f215;
	atom.global.add.f32 	%f217, [%rd70], %f216;
	cvt.u64.u32 	%rd73, %r23;
	cvt.u64.u32 	%rd74, %r153;
	add.s64 	%rd75, %rd74, %rd73;
	shl.b64 	%rd76, %rd75, 2;
	add.s64 	%rd77, %rd9, %rd76;
	cvt.u64.u32 	%rd78, %r29;
	add.s64 	%rd79, %rd74, %rd78;
	shl.b64 	%rd80, %rd79, 2;
	add.s64 	%rd81, %rd10, %rd80;
	ld.global.f32 	%f218, [%rd81+4];
	mul.f32 	%f219, %f32, %f218;
	atom.global.add.f32 	%f220, [%rd77+4], %f219;
	ld.global.f32 	%f221, [%rd81+8];
	mul.f32 	%f222, %f32, %f221;
	atom.global.add.f32 	%f223, [%rd77+8], %f222;
	ld.global.f32 	%f224, [%rd81+12];
	mul.f32 	%f225, %f32, %f224;
	atom.global.add.f32 	%f226, [%rd77+12], %f225;
	add.s32 	%r153, %r153, 4;
$L__BB8_55:
	setp.eq.s32 	%p47, %r33, 0;
	@%p47 bra 	$L__BB8_58;
	mov.b32 	%r156, 0;
$L__BB8_57:
	.pragma "nounroll";
	add.s32 	%r109, %r153, %r23;
	mul.wide.u32 	%rd82, %r109, 4;
	add.s64 	%rd83, %rd9, %rd82;
	add.s32 	%r110, %r153, %r29;
	mul.wide.u32 	%rd84, %r110, 4;
	add.s64 	%rd85, %rd10, %rd84;
	ld.global.f32 	%f227, [%rd85];
	mul.f32 	%f228, %f32, %f227;
	atom.global.add.f32 	%f229, [%rd83], %f228;
	add.s32 	%r153, %r153, 1;
	add.s32 	%r156, %r156, 1;
	setp.ne.s32 	%p48, %r156, %r33;
	@%p48 bra 	$L__BB8_57;
$L__BB8_58:
	setp.lt.s32 	%p49, %r47, 1;
	setp.ne.s32 	%p50, %r54, 0;
	or.pred  	%p51, %p50, %p49;
	@%p51 bra 	$L__BB8_88;
	ld.param.u64 	%rd107, [_Z33output_projection_backward_kernelPKfPKiS2_S0_PfS3_iii_param_5];
	mul.lo.s32 	%r40, %r47, %r1;
	and.b32  	%r41, %r50, 2147483644;
	cvta.to.global.u64 	%rd11, %rd107;
	mov.b32 	%r157, 0;
	cvt.u64.u32 	%rd96, %r5;
$L__BB8_60:
	setp.lt.u32 	%p52, %r50, 4;
	mov.f32 	%f373, 0f00000000;
	mov.b32 	%r159, 0;
	@%p52 bra 	$L__BB8_75;
	mov.f32 	%f373, 0f00000000;
	mov.b32 	%r158, 0;
$L__BB8_62:
	setp.lt.u32 	%p53, %r158, 256;
	mul.wide.s32 	%rd86, %r158, 4;
	add.s64 	%rd12, %rd2, %rd86;
	@%p53 bra 	$L__BB8_64;
	ld.global.u32 	%r114, [%rd12+-1024];
	setp.ne.s32 	%p54, %r114, 1;
	@%p54 bra 	$L__BB8_65;
$L__BB8_64:
	add.s32 	%r115, %r158, %r5;
	mul.wide.u32 	%rd87, %r115, 4;
	add.s64 	%rd88, %rd1, %rd87;
	ld.global.f32 	%f233, [%rd88];
	sub.f32 	%f234, %f233, %f353;
	fma.rn.f32 	%f235, %f234, 0f3BBB989D, 0f3F000000;
	cvt.sat.f32.f32 	%f236, %f235;
	mov.f32 	%f237, 0f4B400001;
	mov.f32 	%f238, 0f437C0000;
	fma.rm.f32 	%f239, %f236, %f238, %f237;
	add.f32 	%f240, %f239, 0fCB40007F;
	neg.f32 	%f241, %f240;
	fma.rn.f32 	%f242, %f234, 0f3FB8AA3B, %f241;
	fma.rn.f32 	%f243, %f234, 0f32A57060, %f242;
	mov.b32 	%r116, %f239;
	shl.b32 	%r117, %r116, 23;
	mov.b32 	%f244, %r117;
	ex2.approx.ftz.f32 	%f245, %f243;
	mul.f32 	%f246, %f245, %f244;
	div.rn.f32 	%f247, %f246, %f363;
	setp.eq.s32 	%p55, %r158, %r4;
	add.f32 	%f248, %f247, 0fBF800000;
	selp.f32 	%f249, %f248, %f247, %p55;
	add.f32 	%f373, %f373, %f249;
$L__BB8_65:
	setp.lt.u32 	%p56, %r158, 255;
	cvt.u64.u32 	%rd90, %r158;
	add.s64 	%rd91, %rd90, %rd96;
	shl.b64 	%rd92, %rd91, 2;
	add.s64 	%rd13, %rd1, %rd92;
	@%p56 bra 	$L__BB8_67;
	ld.global.u32 	%r118, [%rd12+-1020];
	setp.ne.s32 	%p57, %r118, 1;
	@%p57 bra 	$L__BB8_68;
$L__BB8_67:
	ld.global.f32 	%f250, [%rd13+4];
	sub.f32 	%f251, %f250, %f353;
	fma.rn.f32 	%f252, %f251, 0f3BBB989D, 0f3F000000;
	cvt.sat.f32.f32 	%f253, %f252;
	mov.f32 	%f254, 0f4B400001;
	mov.f32 	%f255, 0f437C0000;
	fma.rm.f32 	%f256, %f253, %f255, %f254;
	add.f32 	%f257, %f256, 0fCB40007F;
	neg.f32 	%f258, %f257;
	fma.rn.f32 	%f259, %f251, 0f3FB8AA3B, %f258;
	fma.rn.f32 	%f260, %f251, 0f32A57060, %f259;
	mov.b32 	%r119, %f256;
	shl.b32 	%r120, %r119, 23;
	mov.b32 	%f261, %r120;
	ex2.approx.ftz.f32 	%f262, %f260;
	mul.f32 	%f263, %f262, %f261;
	div.rn.f32 	%f264, %f263, %f363;
	add.s32 	%r121, %r158, 1;
	setp.eq.s32 	%p58, %r121, %r4;
	add.f32 	%f265, %f264, 0fBF800000;
	selp.f32 	%f266, %f265, %f264, %p58;
	add.f32 	%f373, %f373, %f266;
$L__BB8_68:
	setp.lt.u32 	%p59, %r158, 254;
	@%p59 bra 	$L__BB8_70;
	ld.global.u32 	%r122, [%rd12+-1016];
	setp.ne.s32 	%p60, %r122, 1;
	@%p60 bra 	$L__BB8_71;
$L__BB8_70:
	ld.global.f32 	%f267, [%rd13+8];
	sub.f32 	%f268, %f267, %f353;
	fma.rn.f32 	%f269, %f268, 0f3BBB989D, 0f3F000000;
	cvt.sat.f32.f32 	%f270, %f269;
	mov.f32 	%f271, 0f4B400001;
	mov.f32 	%f272, 0f437C0000;
	fma.rm.f32 	%f273, %f270, %f272, %f271;
	add.f32 	%f274, %f273, 0fCB40007F;
	neg.f32 	%f275, %f274;
	fma.rn.f32 	%f276, %f268, 0f3FB8AA3B, %f275;
	fma.rn.f32 	%f277, %f268, 0f32A57060, %f276;
	mov.b32 	%r123, %f273;
	shl.b32 	%r124, %r123, 23;
	mov.b32 	%f278, %r124;
	ex2.approx.ftz.f32 	%f279, %f277;
	mul.f32 	%f280, %f279, %f278;
	div.rn.f32 	%f281, %f280, %f363;
	add.s32 	%r125, %r158, 2;
	setp.eq.s32 	%p61, %r125, %r4;
	add.f32 	%f282, %f281, 0fBF800000;
	selp.f32 	%f283, %f282, %f281, %p61;
	add.f32 	%f373, %f373, %f283;
$L__BB8_71:
	setp.lt.u32 	%p62, %r158, 253;
	@%p62 bra 	$L__BB8_73;
	ld.global.u32 	%r126, [%rd12+-1012];
	setp.ne.s32 	%p63, %r126, 1;
	@%p63 bra 	$L__BB8_74;
$L__BB8_73:
	ld.global.f32 	%f284, [%rd13+12];
	sub.f32 	%f285, %f284, %f353;
	fma.rn.f32 	%f286, %f285, 0f3BBB989D, 0f3F000000;
	cvt.sat.f32.f32 	%f287, %f286;
	mov.f32 	%f288, 0f4B400001;
	mov.f32 	%f289, 0f437C0000;
	fma.rm.f32 	%f290, %f287, %f289, %f288;
	add.f32 	%f291, %f290, 0fCB40007F;
	neg.f32 	%f292, %f291;
	fma.rn.f32 	%f293, %f285, 0f3FB8AA3B, %f292;
	fma.rn.f32 	%f294, %f285, 0f32A57060, %f293;
	mov.b32 	%r127, %f290;
	shl.b32 	%r128, %r127, 23;
	mov.b32 	%f295, %r128;
	ex2.approx.ftz.f32 	%f296, %f294;
	mul.f32 	%f297, %f296, %f295;
	div.rn.f32 	%f298, %f297, %f363;
	add.s32 	%r129, %r158, 3;
	setp.eq.s32 	%p64, %r129, %r4;
	add.f32 	%f299, %f298, 0fBF800000;
	selp.f32 	%f300, %f299, %f298, %p64;
	add.f32 	%f373, %f373, %f300;
$L__BB8_74:
	add.s32 	%r158, %r158, 4;
	setp.ne.s32 	%p65, %r158, %r41;
	mov.u32 	%r159, %r41;
	@%p65 bra 	$L__BB8_62;
$L__BB8_75:
	setp.eq.s32 	%p66, %r6, 0;
	@%p66 bra 	$L__BB8_87;
	setp.lt.u32 	%p67, %r159, 256;
	mul.wide.u32 	%rd93, %r159, 4;
	add.s64 	%rd14, %rd2, %rd93;
	@%p67 bra 	$L__BB8_78;
	ld.global.u32 	%r130, [%rd14+-1024];
	setp.ne.s32 	%p68, %r130, 1;
	@%p68 bra 	$L__BB8_79;
$L__BB8_78:
	add.s32 	%r131, %r159, %r5;
	mul.wide.u32 	%rd94, %r131, 4;
	add.s64 	%rd95, %rd1, %rd94;
	ld.global.f32 	%f301, [%rd95];
	sub.f32 	%f302, %f301, %f353;
	fma.rn.f32 	%f303, %f302, 0f3BBB989D, 0f3F000000;
	cvt.sat.f32.f32 	%f304, %f303;
	mov.f32 	%f305, 0f4B400001;
	mov.f32 	%f306, 0f437C0000;
	fma.rm.f32 	%f307, %f304, %f306, %f305;
	add.f32 	%f308, %f307, 0fCB40007F;
	neg.f32 	%f309, %f308;
	fma.rn.f32 	%f310, %f302, 0f3FB8AA3B, %f309;
	fma.rn.f32 	%f311, %f302, 0f32A57060, %f310;
	mov.b32 	%r132, %f307;
	shl.b32 	%r133, %r132, 23;
	mov.b32 	%f312, %r133;
	ex2.approx.ftz.f32 	%f313, %f311;
	mul.f32 	%f314, %f313, %f312;
	div.rn.f32 	%f315, %f314, %f363;
	setp.eq.s32 	%p69, %r159, %r4;
	add.f32 	%f316, %f315, 0fBF800000;
	selp.f32 	%f317, %f316, %f315, %p69;
	add.f32 	%f373, %f373, %f317;
$L__BB8_79:
	setp.eq.s32 	%p70, %r6, 1;
	@%p70 bra 	$L__BB8_87;
	setp.lt.u32 	%p71, %r159, 255;
	cvt.u64.u32 	%rd97, %r159;
	add.s64 	%rd98, %rd97, %rd96;
	shl.b64 	%rd99, %rd98, 2;
	add.s64 	%rd15, %rd1, %rd99;
	@%p71 bra 	$L__BB8_82;
	ld.global.u32 	%r134, [%rd14+-1020];
	setp.ne.s32 	%p72, %r134, 1;
	@%p72 bra 	$L__BB8_83;
$L__BB8_82:
	ld.global.f32 	%f318, [%rd15+4];
	sub.f32 	%f319, %f318, %f353;
	fma.rn.f32 	%f320, %f319, 0f3BBB989D, 0f3F000000;
	cvt.sat.f32.f32 	%f321, %f320;
	mov.f32 	%f322, 0f4B400001;
	mov.f32 	%f323, 0f437C0000;
	fma.rm.f32 	%f324, %f321, %f323, %f322;
	add.f32 	%f325, %f324, 0fCB40007F;
	neg.f32 	%f326, %f325;
	fma.rn.f32 	%f327, %f319, 0f3FB8AA3B, %f326;
	fma.rn.f32 	%f328, %f319, 0f32A57060, %f327;
	mov.b32 	%r135, %f324;
	shl.b32 	%r136, %r135, 23;
	mov.b32 	%f329, %r136;
	ex2.approx.ftz.f32 	%f330, %f328;
	mul.f32 	%f331, %f330, %f329;
	div.rn.f32 	%f332, %f331, %f363;
	add.s32 	%r137, %r159, 1;
	setp.eq.s32 	%p73, %r137, %r4;
	add.f32 	%f333, %f332, 0fBF800000;
	selp.f32 	%f334, %f333, %f332, %p73;
	add.f32 	%f373, %f373, %f334;
$L__BB8_83:
	setp.eq.s32 	%p74, %r6, 2;
	@%p74 bra 	$L__BB8_87;
	setp.lt.u32 	%p75, %r159, 254;
	@%p75 bra 	$L__BB8_86;
	ld.global.u32 	%r138, [%rd14+-1016];
	setp.ne.s32 	%p76, %r138, 1;
	@%p76 bra 	$L__BB8_87;
$L__BB8_86:
	ld.global.f32 	%f335, [%rd15+8];
	sub.f32 	%f336, %f335, %f353;
	fma.rn.f32 	%f337, %f336, 0f3BBB989D, 0f3F000000;
	cvt.sat.f32.f32 	%f338, %f337;
	mov.f32 	%f339, 0f4B400001;
	mov.f32 	%f340, 0f437C0000;
	fma.rm.f32 	%f341, %f338, %f340, %f339;
	add.f32 	%f342, %f341, 0fCB40007F;
	neg.f32 	%f343, %f342;
	fma.rn.f32 	%f344, %f336, 0f3FB8AA3B, %f343;
	fma.rn.f32 	%f345, %f336, 0f32A57060, %f344;
	mov.b32 	%r139, %f341;
	shl.b32 	%r140, %r139, 23;
	mov.b32 	%f346, %r140;
	ex2.approx.ftz.f32 	%f347, %f345;
	mul.f32 	%f348, %f347, %f346;
	div.rn.f32 	%f349, %f348, %f363;
	add.s32 	%r141, %r159, 2;
	setp.eq.s32 	%p77, %r141, %r4;
	add.f32 	%f350, %f349, 0fBF800000;
	selp.f32 	%f351, %f350, %f349, %p77;
	add.f32 	%f373, %f373, %f351;
$L__BB8_87:
	div.rn.f32 	%f352, %f373, %f31;
	add.s32 	%r142, %r157, %r40;
	mul.wide.u32 	%rd100, %r142, 4;
	add.s64 	%rd101, %rd11, %rd100;
	st.global.f32 	[%rd101], %f352;
	add.s32 	%r157, %r157, 1;
	setp.ne.s32 	%p78, %r157, %r47;
	@%p78 bra 	$L__BB8_60;
$L__BB8_88:
	ret;

}
	// .globl	_Z31compute_softmax_gradient_kernelPKfPKiPfii
.visible .entry _Z31compute_softmax_gradient_kernelPKfPKiPfii(
	.param .u64 .ptr .align 1 _Z31compute_softmax_gradient_kernelPKfPKiPfii_param_0,
	.param .u64 .ptr .align 1 _Z31compute_softmax_gradient_kernelPKfPKiPfii_param_1,
	.param .u64 .ptr .align 1 _Z31compute_softmax_gradient_kernelPKfPKiPfii_param_2,
	.param .u32 _Z31compute_softmax_gradient_kernelPKfPKiPfii_param_3,
	.param .u32 _Z31compute_softmax_gradient_kernelPKfPKiPfii_param_4
)
{
	.reg .pred 	%p<5>;
	.reg .b32 	%r<13>;
	.reg .b32 	%f<4>;
	.reg .b64 	%rd<12>;

	ld.param.u64 	%rd1, [_Z31compute_softmax_gradient_kernelPKfPKiPfii_param_0];
	ld.param.u64 	%rd2, [_Z31compute_softmax_gradient_kernelPKfPKiPfii_param_1];
	ld.param.u64 	%rd3, [_Z31compute_softmax_gradient_kernelPKfPKiPfii_param_2];
	ld.param.u32 	%r4, [_Z31compute_softmax_gradient_kernelPKfPKiPfii_param_3];
	ld.param.u32 	%r5, [_Z31compute_softmax_gradient_kernelPKfPKiPfii_param_4];
	mov.u32 	%r1, %ctaid.x;
	mov.u32 	%r6, %ctaid.y;
	mov.u32 	%r7, %ntid.x;
	mov.u32 	%r8, %tid.x;
	mad.lo.s32 	%r9, %r6, %r7, %r8;
	add.s32 	%r10, %r4, -1;
	setp.ge.s32 	%p1, %r1, %r10;
	setp.ge.s32 	%p2, %r9, %r5;
	or.pred  	%p3, %p1, %p2;
	@%p3 bra 	$L__BB9_2;
	cvta.to.global.u64 	%rd4, %rd2;
	cvta.to.global.u64 	%rd5, %rd1;
	cvta.to.global.u64 	%rd6, %rd3;
	mul.wide.u32 	%rd7, %r1, 4;
	add.s64 	%rd8, %rd4, %rd7;
	ld.global.u32 	%r11, [%rd8+4];
	mad.lo.s32 	%r12, %r5, %r1, %r9;
	mul.wide.u32 	%rd9, %r12, 4;
	add.s64 	%rd10, %rd5, %rd9;
	ld.global.f32 	%f1, [%rd10];
	setp.eq.s32 	%p4, %r9, %r11;
	add.f32 	%f2, %f1, 0fBF800000;
	selp.f32 	%f3, %f2, %f1, %p4;
	add.s64 	%rd11, %rd6, %rd9;
	st.global.f32 	[%rd11], %f3;
$L__BB9_2:
	ret;

}
	// .globl	_Z17sgd_update_kernelPfPKfS_ffi
.visible .entry _Z17sgd_update_kernelPfPKfS_ffi(
	.param .u64 .ptr .align 1 _Z17sgd_update_kernelPfPKfS_ffi_param_0,
	.param .u64 .ptr .align 1 _Z17sgd_update_kernelPfPKfS_ffi_param_1,
	.param .u64 .ptr .align 1 _Z17sgd_update_kernelPfPKfS_ffi_param_2,
	.param .f32 _Z17sgd_update_kernelPfPKfS_ffi_param_3,
	.param .f32 _Z17sgd_update_kernelPfPKfS_ffi_param_4,
	.param .u32 _Z17sgd_update_kernelPfPKfS_ffi_param_5
)
{
	.reg .pred 	%p<2>;
	.reg .b32 	%r<6>;
	.reg .b32 	%f<10>;
	.reg .b64 	%rd<11>;

	ld.param.u64 	%rd1, [_Z17sgd_update_kernelPfPKfS_ffi_param_0];
	ld.param.u64 	%rd2, [_Z17sgd_update_kernelPfPKfS_ffi_param_1];
	ld.param.u64 	%rd3, [_Z17sgd_update_kernelPfPKfS_ffi_param_2];
	ld.param.f32 	%f1, [_Z17sgd_update_kernelPfPKfS_ffi_param_3];
	ld.param.f32 	%f2, [_Z17sgd_update_kernelPfPKfS_ffi_param_4];
	ld.param.u32 	%r2, [_Z17sgd_update_kernelPfPKfS_ffi_param_5];
	mov.u32 	%r3, %ctaid.x;
	mov.u32 	%r4, %ntid.x;
	mov.u32 	%r5, %tid.x;
	mad.lo.s32 	%r1, %r3, %r4, %r5;
	setp.ge.s32 	%p1, %r1, %r2;
	@%p1 bra 	$L__BB10_2;
	cvta.to.global.u64 	%rd4, %rd2;
	cvta.to.global.u64 	%rd5, %rd3;
	cvta.to.global.u64 	%rd6, %rd1;
	mul.wide.s32 	%rd7, %r1, 4;
	add.s64 	%rd8, %rd4, %rd7;
	ld.global.f32 	%f3, [%rd8];
	add.s64 	%rd9, %rd5, %rd7;
	ld.global.f32 	%f4, [%rd9];
	mul.f32 	%f5, %f2, %f4;
	mul.f32 	%f6, %f1, %f3;
	sub.f32 	%f7, %f5, %f6;
	st.global.f32 	[%rd9], %f7;
	add.s64 	%rd10, %rd6, %rd7;
	ld.global.f32 	%f8, [%rd10];
	add.f32 	%f9, %f8, %f7;
	st.global.f32 	[%rd10], %f9;
$L__BB10_2:
	ret;

}
	// .globl	_Z25embedding_backward_kernelPKiPKfPfS3_ii
.visible .entry _Z25embedding_backward_kernelPKiPKfPfS3_ii(
	.param .u64 .ptr .align 1 _Z25embedding_backward_kernelPKiPKfPfS3_ii_param_0,
	.param .u64 .ptr .align 1 _Z25embedding_backward_kernelPKiPKfPfS3_ii_param_1,
	.param .u64 .ptr .align 1 _Z25embedding_backward_kernelPKiPKfPfS3_ii_param_2,
	.param .u64 .ptr .align 1 _Z25embedding_backward_kernelPKiPKfPfS3_ii_param_3,
	.param .u32 _Z25embedding_backward_kernelPKiPKfPfS3_ii_param_4,
	.param .u32 _Z25embedding_backward_kernelPKiPKfPfS3_ii_param_5
)
{
	.reg .pred 	%p<6>;
	.reg .b32 	%r<10>;
	.reg .b32 	%f<4>;
	.reg .b64 	%rd<17>;

	ld.param.u64 	%rd1, [_Z25embedding_backward_kernelPKiPKfPfS3_ii_param_0];
	ld.param.u64 	%rd2, [_Z25embedding_backward_kernelPKiPKfPfS3_ii_param_1];
	ld.param.u64 	%rd3, [_Z25embedding_backward_kernelPKiPKfPfS3_ii_param_2];
	ld.param.u64 	%rd4, [_Z25embedding_backward_kernelPKiPKfPfS3_ii_param_3];
	ld.param.u32 	%r5, [_Z25embedding_backward_kernelPKiPKfPfS3_ii_param_4];
	ld.param.u32 	%r4, [_Z25embedding_backward_kernelPKiPKfPfS3_ii_param_5];
	mov.u32 	%r1, %ctaid.x;
	mov.u32 	%r2, %tid.x;
	setp.ge.s32 	%p1, %r1, %r5;
	setp.ge.s32 	%p2, %r2, %r4;
	or.pred  	%p3, %p1, %p2;
	@%p3 bra 	$L__BB11_5;
	cvta.to.global.u64 	%rd5, %rd1;
	cvta.to.global.u64 	%rd6, %rd2;
	mul.wide.u32 	%rd7, %r1, 4;
	add.s64 	%rd8, %rd5, %rd7;
	ld.global.u32 	%r3, [%rd8];
	mad.lo.s32 	%r6, %r4, %r1, %r2;
	mul.wide.u32 	%rd9, %r6, 4;
	add.s64 	%rd10, %rd6, %rd9;
	ld.global.f32 	%f1, [%rd10];
	setp.gt.s32 	%p4, %r3, 255;
	@%p4 bra 	$L__BB11_3;
	mad.lo.s32 	%r9, %r3, %r4, %r2;
	cvta.to.global.u64 	%rd14, %rd3;
	mul.wide.s32 	%rd15, %r9, 4;
	add.s64 	%rd16, %rd14, %rd15;
	atom.global.add.f32 	%f3, [%rd16], %f1;
	bra.uni 	$L__BB11_5;
$L__BB11_3:
	setp.gt.u32 	%p5, %r3, 100255;
	@%p5 bra 	$L__BB11_5;
	add.s32 	%r7, %r3, -256;
	mad.lo.s32 	%r8, %r7, %r4, %r2;
	cvta.to.global.u64 	%rd11, %rd4;
	mul.wide.u32 	%rd12, %r8, 4;
	add.s64 	%rd13, %rd11, %rd12;
	atom.global.add.f32 	%f2, [%rd13], %f1;
$L__BB11_5:
	ret;

}
	// .globl	_Z35embedding_backward_segmented_kernelPKiS0_S0_PKfPfS3_iii
.visible .entry _Z35embedding_backward_segmented_kernelPKiS0_S0_PKfPfS3_iii(
	.param .u64 .ptr .align 1 _Z35embedding_backward_segmented_kernelPKiS0_S0_PKfPfS3_iii_param_0,
	.param .u64 .ptr .align 1 _Z35embedding_backward_segmented_kernelPKiS0_S0_PKfPfS3_iii_param_1,
	.param .u64 .ptr .align 1 _Z35embedding_backward_segmented_kernelPKiS0_S0_PKfPfS3_iii_param_2,
	.param .u64 .ptr .align 1 _Z35embedding_backward_segmented_kernelPKiS0_S0_PKfPfS3_iii_param_3,
	.param .u64 .ptr .align 1 _Z35embedding_backward_segmented_kernelPKiS0_S0_PKfPfS3_iii_param_4,
	.param .u64 .ptr .align 1 _Z35embedding_backward_segmented_kernelPKiS0_S0_PKfPfS3_iii_param_5,
	.param .u32 _Z35embedding_backward_segmented_kernelPKiS0_S0_PKfPfS3_iii_param_6,
	.param .u32 _Z35embedding_backward_segmented_kernelPKiS0_S0_PKfPfS3_iii_param_7,
	.param .u32 _Z35embedding_backward_segmented_kernelPKiS0_S0_PKfPfS3_iii_param_8
)
{
	.reg .pred 	%p<12>;
	.reg .b32 	%r<29>;
	.reg .b32 	%f<15>;
	.reg .b64 	%rd<24>;
	// demoted variable
	.shared .align 4 .b8 _ZZ35embedding_backward_segmented_kernelPKiS0_S0_PKfPfS3_iiiE11shared_grad[1024];
	ld.param.u64 	%rd3, [_Z35embedding_backward_segmented_kernelPKiS0_S0_PKfPfS3_iii_param_0];
	ld.param.u64 	%rd4, [_Z35embedding_backward_segmented_kernelPKiS0_S0_PKfPfS3_iii_param_1];
	ld.param.u64 	%rd5, [_Z35embedding_backward_segmented_kernelPKiS0_S0_PKfPfS3_iii_param_2];
	ld.param.u64 	%rd6, [_Z35embedding_backward_segmented_kernelPKiS0_S0_PKfPfS3_iii_param_3];
	ld.param.u64 	%rd7, [_Z35embedding_backward_segmented_kernelPKiS0_S0_PKfPfS3_iii_param_4];
	ld.param.u64 	%rd8, [_Z35embedding_backward_segmented_kernelPKiS0_S0_PKfPfS3_iii_param_5];
	ld.param.u32 	%r16, [_Z35embedding_backward_segmented_kernelPKiS0_S0_PKfPfS3_iii_param_6];
	ld.param.u32 	%r14, [_Z35embedding_backward_segmented_kernelPKiS0_S0_PKfPfS3_iii_param_7];
	ld.param.u32 	%r15, [_Z35embedding_backward_segmented_kernelPKiS0_S0_PKfPfS3_iii_param_8];
	mov.u32 	%r1, %ctaid.x;
	mov.u32 	%r2, %ctaid.y;
	mov.u32 	%r3, %tid.x;
	setp.ge.s32 	%p1, %r1, %r16;
	setp.ge.s32 	%p2, %r2, %r15;
	or.pred  	%p3, %p1, %p2;
	@%p3 bra 	$L__BB12_13;
	cvta.to.global.u64 	%rd9, %rd3;
	cvta.to.global.u64 	%rd10, %rd5;
	mul.wide.u32 	%rd11, %r1, 4;
	add.s64 	%rd12, %rd9, %rd11;
	ld.global.u32 	%r4, [%rd12];
	add.s64 	%rd13, %rd10, %rd11;
	ld.global.u32 	%r5, [%rd13];
	setp.ge.s32 	%p4, %r3, %r5;
	mov.f32 	%f14, 0f00000000;
	@%p4 bra 	$L__BB12_4;
	mul.lo.s32 	%r6, %r14, %r1;
	mov.u32 	%r7, %ntid.x;
	cvta.to.global.u64 	%rd1, %rd4;
	cvta.to.global.u64 	%rd2, %rd6;
	mov.f32 	%f14, 0f00000000;
	mov.u32 	%r27, %r3;
$L__BB12_3:
	add.s32 	%r17, %r27, %r6;
	mul.wide.s32 	%rd14, %r17, 4;
	add.s64 	%rd15, %rd1, %rd14;
	ld.global.u32 	%r18, [%rd15];
	mad.lo.s32 	%r19, %r18, %r15, %r2;
	mul.wide.s32 	%rd16, %r19, 4;
	add.s64 	%rd17, %rd2, %rd16;
	ld.global.f32 	%f7, [%rd17];
	add.f32 	%f14, %f14, %f7;
	add.s32 	%r27, %r27, %r7;
	setp.lt.s32 	%p5, %r27, %r5;
	@%p5 bra 	$L__BB12_3;
$L__BB12_4:
	shl.b32 	%r20, %r3, 2;
	mov.u32 	%r21, _ZZ35embedding_backward_segmented_kernelPKiS0_S0_PKfPfS3_iiiE11shared_grad;
	add.s32 	%r10, %r21, %r20;
	st.shared.f32 	[%r10], %f14;
	bar.sync 	0;
	mov.u32 	%r28, %ntid.x;
	setp.lt.u32 	%p6, %r28, 2;
	@%p6 bra 	$L__BB12_8;
$L__BB12_5:
	shr.u32 	%r13, %r28, 1;
	setp.ge.u32 	%p7, %r3, %r13;
	@%p7 bra 	$L__BB12_7;
	shl.b32 	%r22, %r13, 2;
	add.s32 	%r23, %r10, %r22;
	ld.shared.f32 	%f8, [%r23];
	ld.shared.f32 	%f9, [%r10];
	add.f32 	%f10, %f8, %f9;
	st.shared.f32 	[%r10], %f10;
$L__BB12_7:
	bar.sync 	0;
	setp.gt.u32 	%p8, %r28, 3;
	mov.u32 	%r28, %r13;
	@%p8 bra 	$L__BB12_5;
$L__BB12_8:
	setp.ne.s32 	%p9, %r3, 0;
	@%p9 bra 	$L__BB12_13;
	ld.shared.f32 	%f4, [_ZZ35embedding_backward_segmented_kernelPKiS0_S0_PKfPfS3_iiiE11shared_grad];
	setp.gt.s32 	%p10, %r4, 255;
	@%p10 bra 	$L__BB12_11;
	mad.lo.s32 	%r26, %r4, %r15, %r2;
	cvta.to.global.u64 	%rd21, %rd7;
	mul.wide.s32 	%rd22, %r26, 4;
	add.s64 	%rd23, %rd21, %rd22;
	atom.global.add.f32 	%f12, [%rd23], %f4;
	bra.uni 	$L__BB12_13;
$L__BB12_11:
	setp.gt.u32 	%p11, %r4, 100255;
	@%p11 bra 	$L__BB12_13;
	add.s32 	%r24, %r4, -256;
	mad.lo.s32 	%r25, %r24, %r15, %r2;
	cvta.to.global.u64 	%rd18, %rd8;
	mul.wide.u32 	%rd19, %r25, 4;
	add.s64 	%rd20, %rd18, %rd19;
	atom.global.add.f32 	%f11, [%rd20], %f4;
$L__BB12_13:
	ret;

}
	// .globl	_Z35embedding_backward_coalesced_kernelPKiPKfPfS3_ii
.visible .entry _Z35embedding_backward_coalesced_kernelPKiPKfPfS3_ii(
	.param .u64 .ptr .align 1 _Z35embedding_backward_coalesced_kernelPKiPKfPfS3_ii_param_0,
	.param .u64 .ptr .align 1 _Z35embedding_backward_coalesced_kernelPKiPKfPfS3_ii_param_1,
	.param .u64 .ptr .align 1 _Z35embedding_backward_coalesced_kernelPKiPKfPfS3_ii_param_2,
	.param .u64 .ptr .align 1 _Z35embedding_backward_coalesced_kernelPKiPKfPfS3_ii_param_3,
	.param .u32 _Z35embedding_backward_coalesced_kernelPKiPKfPfS3_ii_param_4,
	.param .u32 _Z35embedding_backward_coalesced_kernelPKiPKfPfS3_ii_param_5
)
{
	.reg .pred 	%p<7>;
	.reg .b32 	%r<14>;
	.reg .b32 	%f<4>;
	.reg .b64 	%rd<17>;

	ld.param.u64 	%rd5, [_Z35embedding_backward_coalesced_kernelPKiPKfPfS3_ii_param_0];
	ld.param.u64 	%rd6, [_Z35embedding_backward_coalesced_kernelPKiPKfPfS3_ii_param_1];
	ld.param.u64 	%rd7, [_Z35embedding_backward_coalesced_kernelPKiPKfPfS3_ii_param_2];
	ld.param.u64 	%rd8, [_Z35embedding_backward_coalesced_kernelPKiPKfPfS3_ii_param_3];
	ld.param.u32 	%r7, [_Z35embedding_backward_coalesced_kernelPKiPKfPfS3_ii_param_4];
	ld.param.u32 	%r8, [_Z35embedding_backward_coalesced_kernelPKiPKfPfS3_ii_param_5];
	mov.u32 	%r1, %ctaid.x;
	mov.u32 	%r13, %tid.x;
	setp.ge.s32 	%p1, %r1, %r8;
	setp.ge.s32 	%p2, %r13, %r7;
	or.pred  	%p3, %p1, %p2;
	@%p3 bra 	$L__BB13_7;
	mov.u32 	%r3, %ntid.x;
	cvta.to.global.u64 	%rd1, %rd5;
	cvta.to.global.u64 	%rd2, %rd6;
	cvta.to.global.u64 	%rd3, %rd8;
	cvta.to.global.u64 	%rd4, %rd7;
$L__BB13_2:
	mul.wide.s32 	%rd9, %r13, 4;
	add.s64 	%rd10, %rd1, %rd9;
	ld.global.u32 	%r5, [%rd10];
	mad.lo.s32 	%r9, %r13, %r8, %r1;
	mul.wide.s32 	%rd11, %r9, 4;
	add.s64 	%rd12, %rd2, %rd11;
	ld.global.f32 	%f1, [%rd12];
	setp.gt.s32 	%p4, %r5, 255;
	@%p4 bra 	$L__BB13_4;
	mad.lo.s32 	%r12, %r5, %r8, %r1;
	mul.wide.s32 	%rd15, %r12, 4;
	add.s64 	%rd16, %rd4, %rd15;
	atom.global.add.f32 	%f3, [%rd16], %f1;
	bra.uni 	$L__BB13_6;
$L__BB13_4:
	setp.gt.u32 	%p5, %r5, 100255;
	@%p5 bra 	$L__BB13_6;
	add.s32 	%r10, %r5, -256;
	mad.lo.s32 	%r11, %r10, %r8, %r1;
	mul.wide.s32 	%rd13, %r11, 4;
	add.s64 	%rd14, %rd3, %rd13;
	atom.global.add.f32 	%f2, [%rd14], %f1;
$L__BB13_6:
	add.s32 	%r13, %r13, %r3;
	setp.lt.s32 	%p6, %r13, %r7;
	@%p6 bra 	$L__BB13_2;
$L__BB13_7:
	ret;

}
	// .globl	_Z33extract_semantic_embedding_kernelPKfPfii
.visible .entry _Z33extract_semantic_embedding_kernelPKfPfii(
	.param .u64 .ptr .align 1 _Z33extract_semantic_embedding_kernelPKfPfii_param_0,
	.param .u64 .ptr .align 1 _Z33extract_semantic_embedding_kernelPKfPfii_param_1,
	.param .u32 _Z33extract_semantic_embedding_kernelPKfPfii_param_2,
	.param .u32 _Z33extract_semantic_embedding_kernelPKfPfii_param_3
)
{
	.reg .pred 	%p<11>;
	.reg .b32 	%r<38>;
	.reg .b32 	%f<85>;
	.reg .b64 	%rd<43>;

	ld.param.u64 	%rd3, [_Z33extract_semantic_embedding_kernelPKfPfii_param_0];
	ld.param.u64 	%rd2, [_Z33extract_semantic_embedding_kernelPKfPfii_param_1];
	ld.param.u32 	%r23, [_Z33extract_semantic_embedding_kernelPKfPfii_param_2];
	ld.param.u32 	%r24, [_Z33extract_semantic_embedding_kernelPKfPfii_param_3];
	cvta.to.global.u64 	%rd1, %rd3;
	mov.u32 	%r25, %ctaid.x;
	mov.u32 	%r26, %ntid.x;
	mov.u32 	%r27, %tid.x;
	mad.lo.s32 	%r1, %r25, %r26, %r27;
	setp.ge.s32 	%p1, %r1, %r24;
	@%p1 bra 	$L__BB14_15;
	setp.lt.s32 	%p2, %r23, 1;
	mov.f32 	%f84, 0f00000000;
	@%p2 bra 	$L__BB14_14;
	and.b32  	%r2, %r23, 15;
	setp.lt.u32 	%p3, %r23, 16;
	mov.f32 	%f84, 0f00000000;
	mov.b32 	%r34, 0;
	@%p3 bra 	$L__BB14_5;
	and.b32  	%r34, %r23, 2147483632;
	neg.s32 	%r32, %r34;
	shl.b32 	%r5, %r24, 4;
	mov.f32 	%f84, 0f00000000;
	mul.wide.s32 	%rd6, %r24, 4;
	mov.u32 	%r31, %r1;
$L__BB14_4:
	.pragma "nounroll";
	mul.wide.s32 	%rd4, %r31, 4;
	add.s64 	%rd5, %rd1, %rd4;
	ld.global.f32 	%f18, [%rd5];
	add.f32 	%f19, %f84, %f18;
	add.s64 	%rd7, %rd5, %rd6;
	ld.global.f32 	%f20, [%rd7];
	add.f32 	%f21, %f19, %f20;
	add.s64 	%rd8, %rd7, %rd6;
	ld.global.f32 	%f22, [%rd8];
	add.f32 	%f23, %f21, %f22;
	add.s64 	%rd9, %rd8, %rd6;
	ld.global.f32 	%f24, [%rd9];
	add.f32 	%f25, %f23, %f24;
	add.s64 	%rd10, %rd9, %rd6;
	ld.global.f32 	%f26, [%rd10];
	add.f32 	%f27, %f25, %f26;
	add.s64 	%rd11, %rd10, %rd6;
	ld.global.f32 	%f28, [%rd11];
	add.f32 	%f29, %f27, %f28;
	add.s64 	%rd12, %rd11, %rd6;
	ld.global.f32 	%f30, [%rd12];
	add.f32 	%f31, %f29, %f30;
	add.s64 	%rd13, %rd12, %rd6;
	ld.global.f32 	%f32, [%rd13];
	add.f32 	%f33, %f31, %f32;
	add.s64 	%rd14, %rd13, %rd6;
	ld.global.f32 	%f34, [%rd14];
	add.f32 	%f35, %f33, %f34;
	add.s64 	%rd15, %rd14, %rd6;
	ld.global.f32 	%f36, [%rd15];
	add.f32 	%f37, %f35, %f36;
	add.s64 	%rd16, %rd15, %rd6;
	ld.global.f32 	%f38, [%rd16];
	add.f32 	%f39, %f37, %f38;
	add.s64 	%rd17, %rd16, %rd6;
	ld.global.f32 	%f40, [%rd17];
	add.f32 	%f41, %f39, %f40;
	add.s64 	%rd18, %rd17, %rd6;
	ld.global.f32 	%f42, [%rd18];
	add.f32 	%f43, %f41, %f42;
	add.s64 	%rd19, %rd18, %rd6;
	ld.global.f32 	%f44, [%rd19];
	add.f32 	%f45, %f43, %f44;
	add.s64 	%rd20, %rd19, %rd6;
	ld.global.f32 	%f46, [%rd20];
	add.f32 	%f47, %f45, %f46;
	add.s64 	%rd21, %rd20, %rd6;
	ld.global.f32 	%f48, [%rd21];
	add.f32 	%f84, %f47, %f48;
	add.s32 	%r32, %r32, 16;
	add.s32 	%r31, %r31, %r5;
	setp.ne.s32 	%p4, %r32, 0;
	@%p4 bra 	$L__BB14_4;
$L__BB14_5:
	setp.eq.s32 	%p5, %r2, 0;
	@%p5 bra 	$L__BB14_14;
	and.b32  	%r11, %r23, 7;
	setp.lt.u32 	%p6, %r2, 8;
	@%p6 bra 	$L__BB14_8;
	mad.lo.s32 	%r29, %r34, %r24, %r1;
	mul.wide.s32 	%rd22, %r29, 4;
	add.s64 	%rd23, %rd1, %rd22;
	ld.global.f32 	%f50, [%rd23];
	add.f32 	%f51, %f84, %f50;
	mul.wide.s32 	%rd24, %r24, 4;
	add.s64 	%rd25, %rd23, %rd24;
	ld.global.f32 	%f52, [%rd25];
	add.f32 	%f53, %f51, %f52;
	add.s64 	%rd26, %rd25, %rd24;
	ld.global.f32 	%f54, [%rd26];
	add.f32 	%f55, %f53, %f54;
	add.s64 	%rd27, %rd26, %rd24;
	ld.global.f32 	%f56, [%rd27];
	add.f32 	%f57, %f55, %f56;
	add.s64 	%rd28, %rd27, %rd24;
	ld.global.f32 	%f58, [%rd28];
	add.f32 	%f59, %f57, %f58;
	add.s64 	%rd29, %rd28, %rd24;
	ld.global.f32 	%f60, [%rd29];
	add.f32 	%f61, %f59, %f60;
	add.s64 	%rd30, %rd29, %rd24;
	ld.global.f32 	%f62, [%rd30];
	add.f32 	%f63, %f61, %f62;
	add.s64 	%rd31, %rd30, %rd24;
	ld.global.f32 	%f64, [%rd31];
	add.f32 	%f84, %f63, %f64;
	add.s32 	%r34, %r34, 8;
$L__BB14_8:
	setp.eq.s32 	%p7, %r11, 0;
	@%p7 bra 	$L__BB14_14;
	and.b32  	%r14, %r23, 3;
	setp.lt.u32 	%p8, %r11, 4;
	@%p8 bra 	$L__BB14_11;
	mad.lo.s32 	%r30, %r34, %r24, %r1;
	mul.wide.s32 	%rd32, %r30, 4;
	add.s64 	%rd33, %rd1, %rd32;
	ld.global.f32 	%f66, [%rd33];
	add.f32 	%f67, %f84, %f66;
	mul.wide.s32 	%rd34, %r24, 4;
	add.s64 	%rd35, %rd33, %rd34;
	ld.global.f32 	%f68, [%rd35];
	add.f32 	%f69, %f67, %f68;
	add.s64 	%rd36, %rd35, %rd34;
	ld.global.f32 	%f70, [%rd36];
	add.f32 	%f71, %f69, %f70;
	add.s64 	%rd37, %rd36, %rd34;
	ld.global.f32 	%f72, [%rd37];
	add.f32 	%f84, %f71, %f72;
	add.s32 	%r34, %r34, 4;
$L__BB14_11:
	setp.eq.s32 	%p9, %r14, 0;
	@%p9 bra 	$L__BB14_14;
	mad.lo.s32 	%r37, %r34, %r24, %r1;
	neg.s32 	%r36, %r14;
$L__BB14_13:
	.pragma "nounroll";
	mul.wide.s32 	%rd38, %r37, 4;
	add.s64 	%rd39, %rd1, %rd38;
	ld.global.f32 	%f73, [%rd39];
	add.f32 	%f84, %f84, %f73;
	add.s32 	%r37, %r37, %r24;
	add.s32 	%r36, %r36, 1;
	setp.ne.s32 	%p10, %r36, 0;
	@%p10 bra 	$L__BB14_13;
$L__BB14_14:
	cvt.rn.f32.s32 	%f74, %r23;
	div.rn.f32 	%f75, %f84, %f74;
	cvta.to.global.u64 	%rd40, %rd2;
	mul.wide.s32 	%rd41, %r1, 4;
	add.s64 	%rd42, %rd40, %rd41;
	st.global.f32 	[%rd42], %f75;
$L__BB14_15:
	ret;

}
	// .globl	_Z26navigate_venn_space_kernelPKfS0_S0_Pfiif
.visible .entry _Z26navigate_venn_space_kernelPKfS0_S0_Pfiif(
	.param .u64 .ptr .align 1 _Z26navigate_venn_space_kernelPKfS0_S0_Pfiif_param_0,
	.param .u64 .ptr .align 1 _Z26navigate_venn_space_kernelPKfS0_S0_Pfiif_param_1,
	.param .u64 .ptr .align 1 _Z26navigate_venn_space_kernelPKfS0_S0_Pfiif_param_2,
	.param .u64 .ptr .align 1 _Z26navigate_venn_space_kernelPKfS0_S0_Pfiif_param_3,
	.param .u32 _Z26navigate_venn_space_kernelPKfS0_S0_Pfiif_param_4,
	.param .u32 _Z26navigate_venn_space_kernelPKfS0_S0_Pfiif_param_5,
	.param .f32 _Z26navigate_venn_space_kernelPKfS0_S0_Pfiif_param_6
)
{
	.reg .pred 	%p<51>;
	.reg .b32 	%r<79>;
	.reg .b32 	%f<265>;
	.reg .b64 	%rd<57>;

	ld.param.u64 	%rd16, [_Z26navigate_venn_space_kernelPKfS0_S0_Pfiif_param_0];
	ld.param.u64 	%rd17, [_Z26navigate_venn_space_kernelPKfS0_S0_Pfiif_param_1];
	ld.param.u64 	%rd18, [_Z26navigate_venn_space_kernelPKfS0_S0_Pfiif_param_2];
	ld.param.u64 	%rd15, [_Z26navigate_venn_space_kernelPKfS0_S0_Pfiif_param_3];
	ld.param.u32 	%r39, [_Z26navigate_venn_space_kernelPKfS0_S0_Pfiif_param_4];
	ld.param.u32 	%r40, [_Z26navigate_venn_space_kernelPKfS0_S0_Pfiif_param_5];
	ld.param.f32 	%f52, [_Z26navigate_venn_space_kernelPKfS0_S0_Pfiif_param_6];
	cvta.to.global.u64 	%rd1, %rd17;
	cvta.to.global.u64 	%rd2, %rd16;
	cvta.to.global.u64 	%rd3, %rd18;
	mov.u32 	%r41, %ctaid.x;
	mov.u32 	%r42, %ntid.x;
	mov.u32 	%r43, %tid.x;
	mad.lo.s32 	%r1, %r41, %r42, %r43;
	setp.ge.s32 	%p1, %r1, %r40;
	@%p1 bra 	$L__BB15_56;
	setp.lt.s32 	%p2, %r39, 1;
	mov.f32 	%f242, 0f00000000;
	@%p2 bra 	$L__BB15_14;
	mul.lo.s32 	%r2, %r39, %r1;
	and.b32  	%r3, %r39, 15;
	setp.lt.u32 	%p3, %r39, 16;
	mov.f32 	%f242, 0f00000000;
	mov.b32 	%r69, 0;
	@%p3 bra 	$L__BB15_5;
	and.b32  	%r69, %r39, 2147483632;
	neg.s32 	%r67, %r69;
	add.s64 	%rd54, %rd2, 32;
	add.s64 	%rd5, %rd1, 32;
	mov.f32 	%f242, 0f00000000;
	mov.u32 	%r66, %r2;
$L__BB15_4:
	.pragma "nounroll";
	mul.wide.s32 	%rd19, %r66, 4;
	add.s64 	%rd20, %rd5, %rd19;
	ld.global.f32 	%f57, [%rd54+-32];
	ld.global.f32 	%f58, [%rd20+-32];
	sub.f32 	%f59, %f57, %f58;
	fma.rn.f32 	%f60, %f59, %f59, %f242;
	ld.global.f32 	%f61, [%rd54+-28];
	ld.global.f32 	%f62, [%rd20+-28];
	sub.f32 	%f63, %f61, %f62;
	fma.rn.f32 	%f64, %f63, %f63, %f60;
	ld.global.f32 	%f65, [%rd54+-24];
	ld.global.f32 	%f66, [%rd20+-24];
	sub.f32 	%f67, %f65, %f66;
	fma.rn.f32 	%f68, %f67, %f67, %f64;
	ld.global.f32 	%f69, [%rd54+-20];
	ld.global.f32 	%f70, [%rd20+-20];
	sub.f32 	%f71, %f69, %f70;
	fma.rn.f32 	%f72, %f71, %f71, %f68;
	ld.global.f32 	%f73, [%rd54+-16];
	ld.global.f32 	%f74, [%rd20+-16];
	sub.f32 	%f75, %f73, %f74;
	fma.rn.f32 	%f76, %f75, %f75, %f72;
	ld.global.f32 	%f77, [%rd54+-12];
	ld.global.f32 	%f78, [%rd20+-12];
	sub.f32 	%f79, %f77, %f78;
	fma.rn.f32 	%f80, %f79, %f79, %f76;
	ld.global.f32 	%f81, [%rd54+-8];
	ld.global.f32 	%f82, [%rd20+-8];
	sub.f32 	%f83, %f81, %f82;
	fma.rn.f32 	%f84, %f83, %f83, %f80;
	ld.global.f32 	%f85, [%rd54+-4];
	ld.global.f32 	%f86, [%rd20+-4];
	sub.f32 	%f87, %f85, %f86;
	fma.rn.f32 	%f88, %f87, %f87, %f84;
	ld.global.f32 	%f89, [%rd54];
	ld.global.f32 	%f90, [%rd20];
	sub.f32 	%f91, %f89, %f90;
	fma.rn.f32 	%f92, %f91, %f91, %f88;
	ld.global.f32 	%f93, [%rd54+4];
	ld.global.f32 	%f94, [%rd20+4];
	sub.f32 	%f95, %f93, %f94;
	fma.rn.f32 	%f96, %f95, %f95, %f92;
	ld.global.f32 	%f97, [%rd54+8];
	ld.global.f32 	%f98, [%rd20+8];
	sub.f32 	%f99, %f97, %f98;
	fma.rn.f32 	%f100, %f99, %f99, %f96;
	ld.global.f32 	%f101, [%rd54+12];
	ld.global.f32 	%f102, [%rd20+12];
	sub.f32 	%f103, %f101, %f102;
	fma.rn.f32 	%f104, %f103, %f103, %f100;
	ld.global.f32 	%f105, [%rd54+16];
	ld.global.f32 	%f106, [%rd20+16];
	sub.f32 	%f107, %f105, %f106;
	fma.rn.f32 	%f108, %f107, %f107, %f104;
	ld.global.f32 	%f109, [%rd54+20];
	ld.global.f32 	%f110, [%rd20+20];
	sub.f32 	%f111, %f109, %f110;
	fma.rn.f32 	%f112, %f111, %f111, %f108;
	ld.global.f32 	%f113, [%rd54+24];
	ld.global.f32 	%f114, [%rd20+24];
	sub.f32 	%f115, %f113, %f114;
	fma.rn.f32 	%f116, %f115, %f115, %f112;
	ld.global.f32 	%f117, [%rd54+28];
	ld.global.f32 	%f118, [%rd20+28];
	sub.f32 	%f119, %f117, %f118;
	fma.rn.f32 	%f242, %f119, %f119, %f116;
	add.s32 	%r67, %r67, 16;
	add.s64 	%rd54, %rd54, 64;
	add.s32 	%r66, %r66, 16;
	setp.ne.s32 	%p4, %r67, 0;
	@%p4 bra 	$L__BB15_4;
$L__BB15_5:
	setp.eq.s32 	%p5, %r3, 0;
	@%p5 bra 	$L__BB15_14;
	and.b32  	%r11, %r39, 7;
	setp.lt.u32 	%p6, %r3, 8;
	@%p6 bra 	$L__BB15_8;
	mul.wide.u32 	%rd21, %r69, 4;
	add.s64 	%rd22, %rd2, %rd21;
	ld.global.f32 	%f121, [%rd22];
	add.s32 	%r45, %r69, %r2;
	mul.wide.s32 	%rd23, %r45, 4;
	add.s64 	%rd24, %rd1, %rd23;
	ld.global.f32 	%f122, [%rd24];
	sub.f32 	%f123, %f121, %f122;
	fma.rn.f32 	%f124, %f123, %f123, %f242;
	ld.global.f32 	%f125, [%rd22+4];
	ld.global.f32 	%f126, [%rd24+4];
	sub.f32 	%f127, %f125, %f126;
	fma.rn.f32 	%f128, %f127, %f127, %f124;
	ld.global.f32 	%f129, [%rd22+8];
	ld.global.f32 	%f130, [%rd24+8];
	sub.f32 	%f131, %f129, %f130;
	fma.rn.f32 	%f132, %f131, %f131, %f128;
	ld.global.f32 	%f133, [%rd22+12];
	ld.global.f32 	%f134, [%rd24+12];
	sub.f32 	%f135, %f133, %f134;
	fma.rn.f32 	%f136, %f135, %f135, %f132;
	ld.global.f32 	%f137, [%rd22+16];
	ld.global.f32 	%f138, [%rd24+16];
	sub.f32 	%f139, %f137, %f138;
	fma.rn.f32 	%f140, %f139, %f139, %f136;
	ld.global.f32 	%f141, [%rd22+20];
	ld.global.f32 	%f142, [%rd24+20];
	sub.f32 	%f143, %f141, %f142;
	fma.rn.f32 	%f144, %f143, %f143, %f140;
	ld.global.f32 	%f145, [%rd22+24];
	ld.global.f32 	%f146, [%rd24+24];
	sub.f32 	%f147, %f145, %f146;
	fma.rn.f32 	%f148, %f147, %f147, %f144;
	ld.global.f32 	%f149, [%rd22+28];
	ld.global.f32 	%f150, [%rd24+28];
	sub.f32 	%f151, %f149, %f150;
	fma.rn.f32 	%f242, %f151, %f151, %f148;
	add.s32 	%r69, %r69, 8;
$L__BB15_8:
	setp.eq.s32 	%p7, %r11, 0;
	@%p7 bra 	$L__BB15_14;
	and.b32  	%r14, %r39, 3;
	setp.lt.u32 	%p8, %r11, 4;
	@%p8 bra 	$L__BB15_11;
	mul.wide.u32 	%rd25, %r69, 4;
	add.s64 	%rd26, %rd2, %rd25;
	ld.global.f32 	%f153, [%rd26];
	add.s32 	%r46, %r69, %r2;
	mul.wide.s32 	%rd27, %r46, 4;
	add.s64 	%rd28, %rd1, %rd27;
	ld.global.f32 	%f154, [%rd28];
	sub.f32 	%f155, %f153, %f154;
	fma.rn.f32 	%f156, %f155, %f155, %f242;
	ld.global.f32 	%f157, [%rd26+4];
	ld.global.f32 	%f158, [%rd28+4];
	sub.f32 	%f159, %f157, %f158;
	fma.rn.f32 	%f160, %f159, %f159, %f156;
	ld.global.f32 	%f161, [%rd26+8];
	ld.global.f32 	%f162, [%rd28+8];
	sub.f32 	%f163, %f161, %f162;
	fma.rn.f32 	%f164, %f163, %f163, %f160;
	ld.global.f32 	%f165, [%rd26+12];
	ld.global.f32 	%f166, [%rd28+12];
	sub.f32 	%f167, %f165, %f166;
	fma.rn.f32 	%f242, %f167, %f167, %f164;
	add.s32 	%r69, %r69, 4;
$L__BB15_11:
	setp.eq.s32 	%p9, %r14, 0;
	@%p9 bra 	$L__BB15_14;
	add.s32 	%r72, %r69, %r2;
	mul.wide.u32 	%rd29, %r69, 4;
	add.s64 	%rd55, %rd2, %rd29;
	neg.s32 	%r71, %r14;
$L__BB15_13:
	.pragma "nounroll";
	mul.wide.s32 	%rd30, %r72, 4;
	add.s64 	%rd31, %rd1, %rd30;
	ld.global.f32 	%f168, [%rd55];
	ld.global.f32 	%f169, [%rd31];
	sub.f32 	%f170, %f168, %f169;
	fma.rn.f32 	%f242, %f170, %f170, %f242;
	add.s32 	%r72, %r72, 1;
	add.s64 	%rd55, %rd55, 4;
	add.s32 	%r71, %r71, 1;
	setp.ne.s32 	%p10, %r71, 0;
	@%p10 bra 	$L__BB15_13;
$L__BB15_14:
	neg.f32 	%f171, %f242;
	mul.f32 	%f172, %f52, %f52;
	div.rn.f32 	%f173, %f171, %f172;
	fma.rn.f32 	%f174, %f173, 0f3BBB989D, 0f3F000000;
	cvt.sat.f32.f32 	%f175, %f174;
	mov.f32 	%f176, 0f4B400001;
	mov.f32 	%f177, 0f437C0000;
	fma.rm.f32 	%f178, %f175, %f177, %f176;
	add.f32 	%f179, %f178, 0fCB40007F;
	neg.f32 	%f180, %f179;
	fma.rn.f32 	%f181, %f173, 0f3FB8AA3B, %f180;
	fma.rn.f32 	%f182, %f173, 0f32A57060, %f181;
	mov.b32 	%r47, %f178;
	shl.b32 	%r48, %r47, 23;
	mov.b32 	%f183, %r48;
	ex2.approx.ftz.f32 	%f184, %f182;
	mul.f32 	%f14, %f184, %f183;
	setp.lt.s32 	%p11, %r40, 1;
	mov.f32 	%f244, %f14;
	@%p11 bra 	$L__BB15_55;
	mul.lo.s32 	%r23, %r40, %r1;
	and.b32  	%r24, %r40, 7;
	setp.lt.u32 	%p12, %r40, 8;
	mov.b32 	%r77, 0;
	mov.f32 	%f244, %f14;
	@%p12 bra 	$L__BB15_34;
	and.b32  	%r77, %r40, 2147483640;
	neg.s32 	%r73, %r1;
	mul.wide.s32 	%rd32, %r23, 4;
	add.s64 	%rd33, %rd32, %rd3;
	add.s64 	%rd56, %rd33, 16;
	mov.b32 	%r75, 0;
	mov.u32 	%r74, %r23;
	mov.f32 	%f244, %f14;
$L__BB15_17:
	.pragma "nounroll";
	setp.eq.s32 	%p13, %r73, 0;
	@%p13 bra 	$L__BB15_19;
	mul.wide.s32 	%rd34, %r74, 4;
	add.s64 	%rd35, %rd3, %rd34;
	ld.global.f32 	%f186, [%rd35];
	setp.gt.f32 	%p14, %f186, 0f3E99999A;
	mul.f32 	%f187, %f14, %f186;
	fma.rn.f32 	%f188, %f187, 0f3E4CCCCD, %f244;
	selp.f32 	%f244, %f188, %f244, %p14;
$L__BB15_19:
	add.s32 	%r51, %r75, 1;
	setp.eq.s32 	%p15, %r51, %r1;
	@%p15 bra 	$L__BB15_21;
	ld.global.f32 	%f189, [%rd56+-12];
	setp.gt.f32 	%p16, %f189, 0f3E99999A;
	mul.f32 	%f190, %f14, %f189;
	fma.rn.f32 	%f191, %f190, 0f3E4CCCCD, %f244;
	selp.f32 	%f244, %f191, %f244, %p16;
$L__BB15_21:
	add.s32 	%r52, %r75, 2;
	setp.eq.s32 	%p17, %r52, %r1;
	@%p17 bra 	$L__BB15_23;
	ld.global.f32 	%f192, [%rd56+-8];
	setp.gt.f32 	%p18, %f192, 0f3E99999A;
	mul.f32 	%f193, %f14, %f192;
	fma.rn.f32 	%f194, %f193, 0f3E4CCCCD, %f244;
	selp.f32 	%f244, %f194, %f244, %p18;
$L__BB15_23:
	add.s32 	%r53, %r75, 3;
	setp.eq.s32 	%p19, %r53, %r1;
	@%p19 bra 	$L__BB15_25;
	ld.global.f32 	%f195, [%rd56+-4];
	setp.gt.f32 	%p20, %f195, 0f3E99999A;
	mul.f32 	%f196, %f14, %f195;
	fma.rn.f32 	%f197, %f196, 0f3E4CCCCD, %f244;
	selp.f32 	%f244, %f197, %f244, %p20;
$L__BB15_25:
	add.s32 	%r54, %r75, 4;
	setp.eq.s32 	%p21, %r54, %r1;
	@%p21 bra 	$L__BB15_27;
	ld.global.f32 	%f198, [%rd56];
	setp.gt.f32 	%p22, %f198, 0f3E99999A;
	mul.f32 	%f199, %f14, %f198;
	fma.rn.f32 	%f200, %f199, 0f3E4CCCCD, %f244;
	selp.f32 	%f244, %f200, %f244, %p22;
$L__BB15_27:
	add.s32 	%r55, %r75, 5;
	setp.eq.s32 	%p23, %r55, %r1;
	@%p23 bra 	$L__BB15_29;
	ld.global.f32 	%f201, [%rd56+4];
	setp.gt.f32 	%p24, %f201, 0f3E99999A;
	mul.f32 	%f202, %f14, %f201;
	fma.rn.f32 	%f203, %f202, 0f3E4CCCCD, %f244;
	selp.f32 	%f244, %f203, %f244, %p24;
$L__BB15_29:
	add.s32 	%r56, %r75, 6;
	setp.eq.s32 	%p25, %r56, %r1;
	@%p25 bra 	$L__BB15_31;
	ld.global.f32 	%f204, [%rd56+8];
	setp.gt.f32 	%p26, %f204, 0f3E99999A;
	mul.f32 	%f205, %f14, %f204;
	fma.rn.f32 	%f206, %f205, 0f3E4CCCCD, %f244;
	selp.f32 	%f244, %f206, %f244, %p26;
$L__BB15_31:
	add.s32 	%r57, %r75, 7;
	setp.eq.s32 	%p27, %r57, %r1;
	@%p27 bra 	$L__BB15_33;
	ld.global.f32 	%f207, [%rd56+12];
	setp.gt.f32 	%p28, %f207, 0f3E99999A;
	mul.f32 	%f208, %f14, %f207;
	fma.rn.f32 	%f209, %f208, 0f3E4CCCCD, %f244;
	selp.f32 	%f244, %f209, %f244, %p28;
$L__BB15_33:
	add.s32 	%r75, %r75, 8;
	add.s32 	%r74, %r74, 8;
	add.s32 	%r73, %r73, 8;
	add.s64 	%rd56, %rd56, 32;
	setp.ne.s32 	%p29, %r75, %r77;
	@%p29 bra 	$L__BB15_17;
$L__BB15_34:
	setp.eq.s32 	%p30, %r24, 0;
	@%p30 bra 	$L__BB15_55;
	and.b32  	%r34, %r40, 3;
	setp.lt.u32 	%p31, %r24, 4;
	@%p31 bra 	$L__BB15_45;
	setp.eq.s32 	%p32, %r77, %r1;
	@%p32 bra 	$L__BB15_38;
	add.s32 	%r58, %r77, %r23;
	mul.wide.s32 	%rd36, %r58, 4;
	add.s64 	%rd37, %rd3, %rd36;
	ld.global.f32 	%f211, [%rd37];
	setp.gt.f32 	%p33, %f211, 0f3E99999A;
	mul.f32 	%f212, %f14, %f211;
	fma.rn.f32 	%f213, %f212, 0f3E4CCCCD, %f244;
	selp.f32 	%f244, %f213, %f244, %p33;
$L__BB15_38:
	add.s32 	%r59, %r77, 1;
	setp.eq.s32 	%p34, %r59, %r1;
	cvt.s64.s32 	%rd38, %r23;
	cvt.u64.u32 	%rd39, %r77;
	add.s64 	%rd40, %rd39, %rd38;
	shl.b64 	%rd41, %rd40, 2;
	add.s64 	%rd14, %rd3, %rd41;
	@%p34 bra 	$L__BB15_40;
	ld.global.f32 	%f214, [%rd14+4];
	setp.gt.f32 	%p35, %f214, 0f3E99999A;
	mul.f32 	%f215, %f14, %f214;
	fma.rn.f32 	%f216, %f215, 0f3E4CCCCD, %f244;
	selp.f32 	%f244, %f216, %f244, %p35;
$L__BB15_40:
	add.s32 	%r60, %r77, 2;
	setp.eq.s32 	%p36, %r60, %r1;
	@%p36 bra 	$L__BB15_42;
	ld.global.f32 	%f217, [%rd14+8];
	setp.gt.f32 	%p37, %f217, 0f3E99999A;
	mul.f32 	%f218, %f14, %f217;
	fma.rn.f32 	%f219, %f218, 0f3E4CCCCD, %f244;
	selp.f32 	%f244, %f219, %f244, %p37;
$L__BB15_42:
	add.s32 	%r61, %r77, 3;
	setp.eq.s32 	%p38, %r61, %r1;
	@%p38 bra 	$L__BB15_44;
	ld.global.f32 	%f220, [%rd14+12];
	setp.gt.f32 	%p39, %f220, 0f3E99999A;
	mul.f32 	%f221, %f14, %f220;
	fma.rn.f32 	%f222, %f221, 0f3E4CCCCD, %f244;
	selp.f32 	%f244, %f222, %f244, %p39;
$L__BB15_44:
	add.s32 	%r77, %r77, 4;
$L__BB15_45:
	setp.eq.s32 	%p40, %r34, 0;
	@%p40 bra 	$L__BB15_55;
	setp.eq.s32 	%p41, %r34, 1;
	@%p41 bra 	$L__BB15_52;
	setp.eq.s32 	%p42, %r77, %r1;
	@%p42 bra 	$L__BB15_49;
	add.s32 	%r62, %r77, %r23;
	mul.wide.s32 	%rd42, %r62, 4;
	add.s64 	%rd43, %rd3, %rd42;
	ld.global.f32 	%f224, [%rd43];
	setp.gt.f32 	%p43, %f224, 0f3E99999A;
	mul.f32 	%f225, %f14, %f224;
	fma.rn.f32 	%f226, %f225, 0f3E4CCCCD, %f244;
	selp.f32 	%f244, %f226, %f244, %p43;
$L__BB15_49:
	add.s32 	%r63, %r77, 1;
	setp.eq.s32 	%p44, %r63, %r1;
	@%p44 bra 	$L__BB15_51;
	cvt.s64.s32 	%rd44, %r23;
	cvt.s64.s32 	%rd45, %r77;
	add.s64 	%rd46, %rd45, %rd44;
	shl.b64 	%rd47, %rd46, 2;
	add.s64 	%rd48, %rd3, %rd47;
	ld.global.f32 	%f227, [%rd48+4];
	setp.gt.f32 	%p45, %f227, 0f3E99999A;
	mul.f32 	%f228, %f14, %f227;
	fma.rn.f32 	%f229, %f228, 0f3E4CCCCD, %f244;
	selp.f32 	%f244, %f229, %f244, %p45;
$L__BB15_51:
	add.s32 	%r77, %r77, 2;
$L__BB15_52:
	and.b32  	%r64, %r40, 1;
	setp.eq.b32 	%p46, %r64, 1;
	not.pred 	%p47, %p46;
	@%p47 bra 	$L__BB15_55;
	setp.eq.s32 	%p48, %r77, %r1;
	@%p48 bra 	$L__BB15_55;
	add.s32 	%r65, %r77, %r23;
	mul.wide.s32 	%rd49, %r65, 4;
	add.s64 	%rd50, %rd3, %rd49;
	ld.global.f32 	%f230, [%rd50];
	setp.gt.f32 	%p49, %f230, 0f3E99999A;
	mul.f32 	%f231, %f14, %f230;
	fma.rn.f32 	%f232, %f231, 0f3E4CCCCD, %f244;
	selp.f32 	%f244, %f232, %f244, %p49;
$L__BB15_55:
	setp.gt.f32 	%p50, %f244, 0f40A00000;
	selp.f32 	%f233, 0f40A00000, %f244, %p50;
	cvta.to.global.u64 	%rd51, %rd15;
	mul.wide.s32 	%rd52, %r1, 4;
	add.s64 	%rd53, %rd51, %rd52;
	st.global.f32 	[%rd53], %f233;
$L__BB15_56:
	ret;

}
	// .globl	_Z27update_venn_clusters_kernelPKfPfPiS1_iii
.visible .entry _Z27update_venn_clusters_kernelPKfPfPiS1_iii(
	.param .u64 .ptr .align 1 _Z27update_venn_clusters_kernelPKfPfPiS1_iii_param_0,
	.param .u64 .ptr .align 1 _Z27update_venn_clusters_kernelPKfPfPiS1_iii_param_1,
	.param .u64 .ptr .align 1 _Z27update_venn_clusters_kernelPKfPfPiS1_iii_param_2,
	.param .u64 .ptr .align 1 _Z27update_venn_clusters_kernelPKfPfPiS1_iii_param_3,
	.param .u32 _Z27update_venn_clusters_kernelPKfPfPiS1_iii_param_4,
	.param .u32 _Z27update_venn_clusters_kernelPKfPfPiS1_iii_param_5,
	.param .u32 _Z27update_venn_clusters_kernelPKfPfPiS1_iii_param_6
)
{
	.reg .pred 	%p<23>;
	.reg .b32 	%r<108>;
	.reg .b32 	%f<140>;
	.reg .b64 	%rd<43>;

	ld.param.u64 	%rd8, [_Z27update_venn_clusters_kernelPKfPfPiS1_iii_param_0];
	ld.param.u64 	%rd9, [_Z27update_venn_clusters_kernelPKfPfPiS1_iii_param_1];
	ld.param.u64 	%rd7, [_Z27update_venn_clusters_kernelPKfPfPiS1_iii_param_3];
	ld.param.u32 	%r55, [_Z27update_venn_clusters_kernelPKfPfPiS1_iii_param_4];
	ld.param.u32 	%r53, [_Z27update_venn_clusters_kernelPKfPfPiS1_iii_param_5];
	ld.param.u32 	%r54, [_Z27update_venn_clusters_kernelPKfPfPiS1_iii_param_6];
	cvta.to.global.u64 	%rd1, %rd9;
	cvta.to.global.u64 	%rd2, %rd8;
	mov.u32 	%r56, %ctaid.x;
	mov.u32 	%r57, %ntid.x;
	mov.u32 	%r58, %tid.x;
	mad.lo.s32 	%r1, %r56, %r57, %r58;
	setp.ge.s32 	%p1, %r1, %r55;
	@%p1 bra 	$L__BB16_30;
	setp.lt.s32 	%p2, %r54, 1;
	mov.b32 	%r104, -1;
	mov.f32 	%f138, 0f4E6E6B28;
	mov.f32 	%f139, %f138;
	mov.u32 	%r105, %r104;
	@%p2 bra 	$L__BB16_29;
	setp.lt.s32 	%p3, %r53, 1;
	mul.lo.s32 	%r2, %r53, %r1;
	@%p3 bra 	$L__BB16_18;
	and.b32  	%r3, %r53, 7;
	and.b32  	%r4, %r53, 3;
	and.b32  	%r5, %r53, 2147483640;
	and.b32  	%r6, %r53, 1;
	neg.s32 	%r7, %r5;
	mov.f32 	%f137, 0f4E6E6B28;
	mov.b32 	%r105, -1;
	mov.b32 	%r78, 0;
	mov.u32 	%r84, %r105;
	mov.f32 	%f116, %f137;
$L__BB16_4:
	setp.lt.u32 	%p13, %r53, 8;
	mul.lo.s32 	%r11, %r78, %r53;
	mov.f32 	%f123, 0f00000000;
	mov.b32 	%r86, 0;
	@%p13 bra 	$L__BB16_7;
	mul.wide.u32 	%rd10, %r11, 4;
	add.s64 	%rd11, %rd1, %rd10;
	add.s64 	%rd42, %rd11, 16;
	mov.f32 	%f123, 0f00000000;
	mov.u32 	%r81, %r2;
	mov.u32 	%r82, %r7;
$L__BB16_6:
	.pragma "nounroll";
	mul.wide.s32 	%rd12, %r81, 4;
	add.s64 	%rd13, %rd2, %rd12;
	ld.global.f32 	%f49, [%rd13];
	ld.global.f32 	%f50, [%rd42+-16];
	sub.f32 	%f51, %f49, %f50;
	fma.rn.f32 	%f52, %f51, %f51, %f123;
	ld.global.f32 	%f53, [%rd13+4];
	ld.global.f32 	%f54, [%rd42+-12];
	sub.f32 	%f55, %f53, %f54;
	fma.rn.f32 	%f56, %f55, %f55, %f52;
	ld.global.f32 	%f57, [%rd13+8];
	ld.global.f32 	%f58, [%rd42+-8];
	sub.f32 	%f59, %f57, %f58;
	fma.rn.f32 	%f60, %f59, %f59, %f56;
	ld.global.f32 	%f61, [%rd13+12];
	ld.global.f32 	%f62, [%rd42+-4];
	sub.f32 	%f63, %f61, %f62;
	fma.rn.f32 	%f64, %f63, %f63, %f60;
	ld.global.f32 	%f65, [%rd13+16];
	ld.global.f32 	%f66, [%rd42];
	sub.f32 	%f67, %f65, %f66;
	fma.rn.f32 	%f68, %f67, %f67, %f64;
	ld.global.f32 	%f69, [%rd13+20];
	ld.global.f32 	%f70, [%rd42+4];
	sub.f32 	%f71, %f69, %f70;
	fma.rn.f32 	%f72, %f71, %f71, %f68;
	ld.global.f32 	%f73, [%rd13+24];
	ld.global.f32 	%f74, [%rd42+8];
	sub.f32 	%f75, %f73, %f74;
	fma.rn.f32 	%f76, %f75, %f75, %f72;
	ld.global.f32 	%f77, [%rd13+28];
	ld.global.f32 	%f78, [%rd42+12];
	sub.f32 	%f79, %f77, %f78;
	fma.rn.f32 	%f123, %f79, %f79, %f76;
	add.s32 	%r82, %r82, 8;
	add.s32 	%r81, %r81, 8;
	add.s64 	%rd42, %rd42, 32;
	setp.eq.s32 	%p14, %r82, 0;
	mov.u32 	%r86, %r5;
	@%p14 bra 	$L__BB16_7;
	bra.uni 	$L__BB16_6;
$L__BB16_7:
	setp.eq.s32 	%p15, %r3, 0;
	@%p15 bra 	$L__BB16_15;
	add.s32 	%r70, %r3, -1;
	setp.lt.u32 	%p16, %r70, 3;
	@%p16 bra 	$L__BB16_10;
	add.s32 	%r71, %r86, %r2;
	mul.wide.s32 	%rd14, %r71, 4;
	add.s64 	%rd15, %rd2, %rd14;
	ld.global.f32 	%f81, [%rd15];
	add.s32 	%r72, %r86, %r11;
	mul.wide.u32 	%rd16, %r72, 4;
	add.s64 	%rd17, %rd1, %rd16;
	ld.global.f32 	%f82, [%rd17];
	sub.f32 	%f83, %f81, %f82;
	fma.rn.f32 	%f84, %f83, %f83, %f123;
	ld.global.f32 	%f85, [%rd15+4];
	cvt.u64.u32 	%rd18, %r11;
	cvt.u64.u32 	%rd19, %r86;
	add.s64 	%rd20, %rd19, %rd18;
	shl.b64 	%rd21, %rd20, 2;
	add.s64 	%rd22, %rd1, %rd21;
	ld.global.f32 	%f86, [%rd22+4];
	sub.f32 	%f87, %f85, %f86;
	fma.rn.f32 	%f88, %f87, %f87, %f84;
	ld.global.f32 	%f89, [%rd15+8];
	ld.global.f32 	%f90, [%rd22+8];
	sub.f32 	%f91, %f89, %f90;
	fma.rn.f32 	%f92, %f91, %f91, %f88;
	ld.global.f32 	%f93, [%rd15+12];
	ld.global.f32 	%f94, [%rd22+12];
	sub.f32 	%f95, %f93, %f94;
	fma.rn.f32 	%f123, %f95, %f95, %f92;
	add.s32 	%r86, %r86, 4;
$L__BB16_10:
	setp.eq.s32 	%p17, %r4, 0;
	@%p17 bra 	$L__BB16_15;
	setp.eq.s32 	%p18, %r4, 1;
	@%p18 bra 	$L__BB16_13;
	add.s32 	%r73, %r86, %r2;
	mul.wide.s32 	%rd23, %r73, 4;
	add.s64 	%rd24, %rd2, %rd23;
	ld.global.f32 	%f97, [%rd24];
	add.s32 	%r74, %r86, %r11;
	mul.wide.u32 	%rd25, %r74, 4;
	add.s64 	%rd26, %rd1, %rd25;
	ld.global.f32 	%f98, [%rd26];
	sub.f32 	%f99, %f97, %f98;
	fma.rn.f32 	%f100, %f99, %f99, %f123;
	ld.global.f32 	%f101, [%rd24+4];
	cvt.u64.u32 	%rd27, %r11;
	cvt.u64.u32 	%rd28, %r86;
	add.s64 	%rd29, %rd28, %rd27;
	shl.b64 	%rd30, %rd29, 2;
	add.s64 	%rd31, %rd1, %rd30;
	ld.global.f32 	%f102, [%rd31+4];
	sub.f32 	%f103, %f101, %f102;
	fma.rn.f32 	%f123, %f103, %f103, %f100;
	add.s32 	%r86, %r86, 2;
$L__BB16_13:
	setp.eq.s32 	%p19, %r6, 0;
	@%p19 bra 	$L__BB16_15;
	add.s32 	%r75, %r86, %r2;
	mul.wide.s32 	%rd32, %r75, 4;
	add.s64 	%rd33, %rd2, %rd32;
	ld.global.f32 	%f104, [%rd33];
	add.s32 	%r76, %r86, %r11;
	mul.wide.u32 	%rd34, %r76, 4;
	add.s64 	%rd35, %rd1, %rd34;
	ld.global.f32 	%f105, [%rd35];
	sub.f32 	%f106, %f104, %f105;
	fma.rn.f32 	%f123, %f106, %f106, %f123;
$L__BB16_15:
	setp.lt.f32 	%p20, %f123, %f116;
	mov.u32 	%r104, %r78;
	@%p20 bra 	$L__BB16_17;
	setp.lt.f32 	%p21, %f123, %f137;
	selp.f32 	%f5, %f123, %f137, %p21;
	selp.b32 	%r16, %r78, %r105, %p21;
	mov.f32 	%f123, %f116;
	mov.f32 	%f116, %f5;
	mov.u32 	%r104, %r84;
	mov.u32 	%r84, %r16;
$L__BB16_17:
	mov.u32 	%r105, %r84;
	mov.f32 	%f137, %f116;
	add.s32 	%r78, %r78, 1;
	setp.eq.s32 	%p22, %r78, %r54;
	mov.u32 	%r84, %r104;
	mov.f32 	%f116, %f123;
	@%p22 bra 	$L__BB16_28;
	bra.uni 	$L__BB16_4;
$L__BB16_18:
	and.b32  	%r25, %r54, 3;
	setp.lt.u32 	%p4, %r54, 4;
	mov.f32 	%f137, 0f4E6E6B28;
	mov.b32 	%r105, -1;
	mov.b32 	%r98, 0;
	mov.u32 	%r104, %r105;
	mov.f32 	%f123, %f137;
	@%p4 bra 	$L__BB16_23;
	and.b32  	%r98, %r54, 2147483644;
	mov.f32 	%f137, 0f4E6E6B28;
	mov.b32 	%r105, -1;
	mov.b32 	%r88, 0;
	mov.u32 	%r92, %r105;
	mov.f32 	%f127, %f137;
$L__BB16_20:
	setp.gt.f32 	%p5, %f127, 0f00000000;
	mov.f32 	%f123, 0f00000000;
	mov.u32 	%r104, %r88;
	@%p5 bra 	$L__BB16_22;
	setp.gt.f32 	%p6, %f137, 0f00000000;
	selp.f32 	%f20, 0f00000000, %f137, %p6;
	selp.b32 	%r30, %r88, %r105, %p6;
	mov.f32 	%f123, %f127;
	mov.f32 	%f127, %f20;
	mov.u32 	%r104, %r92;
	mov.u32 	%r92, %r30;
$L__BB16_22:
	add.s32 	%r65, %r88, 1;
	setp.gt.f32 	%p7, %f127, 0f00000000;
	selp.f32 	%f137, 0f00000000, %f127, %p7;
	selp.b32 	%r105, %r65, %r92, %p7;
	add.s32 	%r88, %r88, 4;
	setp.ne.s32 	%p8, %r88, %r98;
	mov.u32 	%r92, %r104;
	mov.f32 	%f127, %f123;
	@%p8 bra 	$L__BB16_20;
$L__BB16_23:
	setp.eq.s32 	%p9, %r25, 0;
	@%p9 bra 	$L__BB16_28;
	mov.b32 	%r101, 0;
	mov.u32 	%r103, %r104;
	mov.f32 	%f135, %f123;
$L__BB16_25:
	.pragma "nounroll";
	setp.gt.f32 	%p10, %f135, 0f00000000;
	mov.f32 	%f123, 0f00000000;
	mov.u32 	%r104, %r98;
	@%p10 bra 	$L__BB16_27;
	setp.gt.f32 	%p11, %f137, 0f00000000;
	selp.f32 	%f30, 0f00000000, %f137, %p11;
	selp.b32 	%r44, %r98, %r105, %p11;
	mov.f32 	%f123, %f135;
	mov.f32 	%f135, %f30;
	mov.u32 	%r104, %r103;
	mov.u32 	%r103, %r44;
$L__BB16_27:
	mov.u32 	%r105, %r103;
	mov.f32 	%f137, %f135;
	add.s32 	%r98, %r98, 1;
	add.s32 	%r101, %r101, 1;
	setp.ne.s32 	%p12, %r101, %r25;
	mov.u32 	%r103, %r104;
	mov.f32 	%f135, %f123;
	@%p12 bra 	$L__BB16_25;
$L__BB16_28:
	add.f32 	%f138, %f123, 0f358637BD;
	add.f32 	%f139, %f137, 0f358637BD;
$L__BB16_29:
	ld.param.u64 	%rd41, [_Z27update_venn_clusters_kernelPKfPfPiS1_iii_param_2];
	shl.b32 	%r77, %r1, 1;
	cvta.to.global.u64 	%rd36, %rd41;
	mul.wide.s32 	%rd37, %r77, 4;
	add.s64 	%rd38, %rd36, %rd37;
	st.global.u32 	[%rd38], %r104;
	st.global.u32 	[%rd38+4], %r105;
	rcp.rn.f32 	%f107, %f138;
	rcp.rn.f32 	%f108, %f139;
	add.f32 	%f109, %f107, %f108;
	div.rn.f32 	%f110, %f107, %f109;
	cvta.to.global.u64 	%rd39, %rd7;
	add.s64 	%rd40, %rd39, %rd37;
	st.global.f32 	[%rd40], %f110;
	div.rn.f32 	%f111, %f108, %f109;
	st.global.f32 	[%rd40+4], %f111;
$L__BB16_30:
	ret;

}
	// .globl	_Z33compute_venn_intersections_kernelPKfPfiif
.visible .entry _Z33compute_venn_intersections_kernelPKfPfiif(
	.param .u64 .ptr .align 1 _Z33compute_venn_intersections_kernelPKfPfiif_param_0,
	.param .u64 .ptr .align 1 _Z33compute_venn_intersections_kernelPKfPfiif_param_1,
	.param .u32 _Z33compute_venn_intersections_kernelPKfPfiif_param_2,
	.param .u32 _Z33compute_venn_intersections_kernelPKfPfiif_param_3,
	.param .f32 _Z33compute_venn_intersections_kernelPKfPfiif_param_4
)
{
	.reg .pred 	%p<11>;
	.reg .b32 	%r<33>;
	.reg .b32 	%f<38>;
	.reg .b64 	%rd<13>;
	// demoted variable
	.shared .align 4 .b8 _ZZ33compute_venn_intersections_kernelPKfPfiifE10shared_dot[1024];
	// demoted variable
	.shared .align 4 .b8 _ZZ33compute_venn_intersections_kernelPKfPfiifE13shared_norm_a[1024];
	// demoted variable
	.shared .align 4 .b8 _ZZ33compute_venn_intersections_kernelPKfPfiifE13shared_norm_b[1024];
	ld.param.u64 	%rd3, [_Z33compute_venn_intersections_kernelPKfPfiif_param_0];
	ld.param.u64 	%rd4, [_Z33compute_venn_intersections_kernelPKfPfiif_param_1];
	ld.param.u32 	%r15, [_Z33compute_venn_intersections_kernelPKfPfiif_param_2];
	ld.param.u32 	%r16, [_Z33compute_venn_intersections_kernelPKfPfiif_param_3];
	ld.param.f32 	%f10, [_Z33compute_venn_intersections_kernelPKfPfiif_param_4];
	cvta.to.global.u64 	%rd1, %rd4;
	mov.u32 	%r1, %ctaid.x;
	mov.u32 	%r2, %ctaid.y;
	mov.u32 	%r3, %tid.x;
	max.s32 	%r17, %r1, %r2;
	setp.ge.s32 	%p1, %r17, %r15;
	@%p1 bra 	$L__BB17_13;
	setp.eq.s32 	%p2, %r1, %r2;
	@%p2 bra 	$L__BB17_11;
	setp.ge.s32 	%p3, %r3, %r16;
	mov.f32 	%f35, 0f00000000;
	mov.f32 	%f36, %f35;
	mov.f32 	%f37, %f35;
	@%p3 bra 	$L__BB17_5;
	cvta.to.global.u64 	%rd2, %rd3;
	mul.lo.s32 	%r4, %r16, %r1;
	mul.lo.s32 	%r5, %r16, %r2;
	mov.f32 	%f37, 0f00000000;
	mov.u32 	%r6, %ntid.x;
	mov.u32 	%r31, %r3;
	mov.f32 	%f36, %f37;
	mov.f32 	%f35, %f37;
$L__BB17_4:
	add.s32 	%r18, %r31, %r4;
	mul.wide.s32 	%rd5, %r18, 4;
	add.s64 	%rd6, %rd2, %rd5;
	ld.global.f32 	%f13, [%rd6];
	add.s32 	%r19, %r31, %r5;
	mul.wide.s32 	%rd7, %r19, 4;
	add.s64 	%rd8, %rd2, %rd7;
	ld.global.f32 	%f14, [%rd8];
	fma.rn.f32 	%f35, %f13, %f14, %f35;
	fma.rn.f32 	%f36, %f13, %f13, %f36;
	fma.rn.f32 	%f37, %f14, %f14, %f37;
	add.s32 	%r31, %r31, %r6;
	setp.lt.s32 	%p4, %r31, %r16;
	@%p4 bra 	$L__BB17_4;
$L__BB17_5:
	shl.b32 	%r20, %r3, 2;
	mov.u32 	%r21, _ZZ33compute_venn_intersections_kernelPKfPfiifE10shared_dot;
	add.s32 	%r9, %r21, %r20;
	st.shared.f32 	[%r9], %f35;
	mov.u32 	%r22, _ZZ33compute_venn_intersections_kernelPKfPfiifE13shared_norm_a;
	add.s32 	%r10, %r22, %r20;
	st.shared.f32 	[%r10], %f36;
	mov.u32 	%r23, _ZZ33compute_venn_intersections_kernelPKfPfiifE13shared_norm_b;
	add.s32 	%r11, %r23, %r20;
	st.shared.f32 	[%r11], %f37;
	bar.sync 	0;
	mov.u32 	%r32, %ntid.x;
	setp.lt.u32 	%p5, %r32, 2;
	@%p5 bra 	$L__BB17_9;
$L__BB17_6:
	shr.u32 	%r14, %r32, 1;
	setp.ge.u32 	%p6, %r3, %r14;
	@%p6 bra 	$L__BB17_8;
	shl.b32 	%r24, %r14, 2;
	add.s32 	%r25, %r9, %r24;
	ld.shared.f32 	%f15, [%r25];
	ld.shared.f32 	%f16, [%r9];
	add.f32 	%f17, %f15, %f16;
	st.shared.f32 	[%r9], %f17;
	add.s32 	%r26, %r10, %r24;
	ld.shared.f32 	%f18, [%r26];
	ld.shared.f32 	%f19, [%r10];
	add.f32 	%f20, %f18, %f19;
	st.shared.f32 	[%r10], %f20;
	add.s32 	%r27, %r11, %r24;
	ld.shared.f32 	%f21, [%r27];
	ld.shared.f32 	%f22, [%r11];
	add.f32 	%f23, %f21, %f22;
	st.shared.f32 	[%r11], %f23;
$L__BB17_8:
	bar.sync 	0;
	setp.gt.u32 	%p7, %r32, 3;
	mov.u32 	%r32, %r14;
	@%p7 bra 	$L__BB17_6;
$L__BB17_9:
	setp.ne.s32 	%p8, %r3, 0;
	@%p8 bra 	$L__BB17_13;
	ld.shared.f32 	%f24, [_ZZ33compute_venn_intersections_kernelPKfPfiifE10shared_dot];
	ld.shared.f32 	%f25, [_ZZ33compute_venn_intersections_kernelPKfPfiifE13shared_norm_a];
	ld.shared.f32 	%f26, [_ZZ33compute_venn_intersections_kernelPKfPfiifE13shared_norm_b];
	sqrt.rn.f32 	%f27, %f25;
	sqrt.rn.f32 	%f28, %f26;
	fma.rn.f32 	%f29, %f27, %f28, 0f3089705F;
	div.rn.f32 	%f30, %f24, %f29;
	setp.gt.f32 	%p9, %f30, %f10;
	selp.f32 	%f31, %f30, 0f00000000, %p9;
	mad.lo.s32 	%r28, %r15, %r1, %r2;
	mul.wide.u32 	%rd9, %r28, 4;
	add.s64 	%rd10, %rd1, %rd9;
	st.global.f32 	[%rd10], %f31;
	bra.uni 	$L__BB17_13;
$L__BB17_11:
	setp.ne.s32 	%p10, %r3, 0;
	@%p10 bra 	$L__BB17_13;
	mad.lo.s32 	%r29, %r15, %r1, %r1;
	mul.wide.u32 	%rd11, %r29, 4;
	add.s64 	%rd12, %rd1, %rd11;
	mov.b32 	%r30, 1065353216;
	st.global.u32 	[%rd12], %r30;
$L__BB17_13:
	ret;

}
	// .globl	_Z33accumulate_cluster_updates_kernelPKfPKiS0_PfS3_iii
.visible .entry _Z33accumulate_cluster_updates_kernelPKfPKiS0_PfS3_iii(
	.param .u64 .ptr .align 1 _Z33accumulate_cluster_updates_kernelPKfPKiS0_PfS3_iii_param_0,
	.param .u64 .ptr .align 1 _Z33accumulate_cluster_updates_kernelPKfPKiS0_PfS3_iii_param_1,
	.param .u64 .ptr .align 1 _Z33accumulate_cluster_updates_kernelPKfPKiS0_PfS3_iii_param_2,
	.param .u64 .ptr .align 1 _Z33accumulate_cluster_updates_kernelPKfPKiS0_PfS3_iii_param_3,
	.param .u64 .ptr .align 1 _Z33accumulate_cluster_updates_kernelPKfPKiS0_PfS3_iii_param_4,
	.param .u32 _Z33accumulate_cluster_updates_kernelPKfPKiS0_PfS3_iii_param_5,
	.param .u32 _Z33accumulate_cluster_updates_kernelPKfPKiS0_PfS3_iii_param_6,
	.param .u32 _Z33accumulate_cluster_updates_kernelPKfPKiS0_PfS3_iii_param_7
)
{
	.reg .pred 	%p<25>;
	.reg .b32 	%r<47>;
	.reg .b32 	%f<100>;
	.reg .b64 	%rd<60>;

	ld.param.u64 	%rd14, [_Z33accumulate_cluster_updates_kernelPKfPKiS0_PfS3_iii_param_0];
	ld.param.u64 	%rd15, [_Z33accumulate_cluster_updates_kernelPKfPKiS0_PfS3_iii_param_1];
	ld.param.u64 	%rd16, [_Z33accumulate_cluster_updates_kernelPKfPKiS0_PfS3_iii_param_2];
	ld.param.u64 	%rd17, [_Z33accumulate_cluster_updates_kernelPKfPKiS0_PfS3_iii_param_3];
	ld.param.u64 	%rd18, [_Z33accumulate_cluster_updates_kernelPKfPKiS0_PfS3_iii_param_4];
	ld.param.u32 	%r26, [_Z33accumulate_cluster_updates_kernelPKfPKiS0_PfS3_iii_param_5];
	ld.param.u32 	%r24, [_Z33accumulate_cluster_updates_kernelPKfPKiS0_PfS3_iii_param_6];
	ld.param.u32 	%r25, [_Z33accumulate_cluster_updates_kernelPKfPKiS0_PfS3_iii_param_7];
	cvta.to.global.u64 	%rd1, %rd17;
	cvta.to.global.u64 	%rd2, %rd14;
	cvta.to.global.u64 	%rd3, %rd18;
	cvta.to.global.u64 	%rd4, %rd16;
	cvta.to.global.u64 	%rd5, %rd15;
	mov.u32 	%r27, %ctaid.x;
	mov.u32 	%r28, %ntid.x;
	mov.u32 	%r29, %tid.x;
	mad.lo.s32 	%r1, %r27, %r28, %r29;
	setp.ge.s32 	%p2, %r1, %r26;
	@%p2 bra 	$L__BB18_23;
	shl.b32 	%r2, %r1, 1;
	setp.lt.s32 	%p3, %r24, 1;
	mul.lo.s32 	%r3, %r24, %r1;
	@%p3 bra 	$L__BB18_19;
	and.b32  	%r4, %r24, 15;
	and.b32  	%r5, %r24, 7;
	and.b32  	%r6, %r24, 2147483632;
	and.b32  	%r7, %r24, 3;
	neg.s32 	%r8, %r6;
	add.s64 	%rd6, %rd2, 32;
	mov.b32 	%r41, 0;
	mov.pred 	%p24, -1;
$L__BB18_3:
	mov.pred 	%p1, %p24;
	add.s32 	%r10, %r2, %r41;
	mul.wide.s32 	%rd24, %r10, 4;
	add.s64 	%rd25, %rd5, %rd24;
	ld.global.u32 	%r11, [%rd25];
	setp.lt.s32 	%p11, %r11, 0;
	setp.ge.s32 	%p12, %r11, %r25;
	or.pred  	%p13, %p11, %p12;
	@%p13 bra 	$L__BB18_18;
	setp.lt.u32 	%p14, %r24, 16;
	add.s64 	%rd27, %rd4, %rd24;
	ld.global.f32 	%f1, [%rd27];
	mul.lo.s32 	%r12, %r11, %r24;
	mov.b32 	%r45, 0;
	@%p14 bra 	$L__BB18_7;
	mul.wide.u32 	%rd28, %r12, 4;
	add.s64 	%rd29, %rd1, %rd28;
	add.s64 	%rd59, %rd29, 32;
	mov.u32 	%r42, %r3;
	mov.u32 	%r43, %r8;
$L__BB18_6:
	.pragma "nounroll";
	mul.wide.s32 	%rd30, %r42, 4;
	add.s64 	%rd31, %rd6, %rd30;
	ld.global.f32 	%f6, [%rd31+-32];
	mul.f32 	%f7, %f1, %f6;
	atom.global.add.f32 	%f8, [%rd59+-32], %f7;
	ld.global.f32 	%f9, [%rd31+-28];
	mul.f32 	%f10, %f1, %f9;
	atom.global.add.f32 	%f11, [%rd59+-28], %f10;
	ld.global.f32 	%f12, [%rd31+-24];
	mul.f32 	%f13, %f1, %f12;
	atom.global.add.f32 	%f14, [%rd59+-24], %f13;
	ld.global.f32 	%f15, [%rd31+-20];
	mul.f32 	%f16, %f1, %f15;
	atom.global.add.f32 	%f17, [%rd59+-20], %f16;
	ld.global.f32 	%f18, [%rd31+-16];
	mul.f32 	%f19, %f1, %f18;
	atom.global.add.f32 	%f20, [%rd59+-16], %f19;
	ld.global.f32 	%f21, [%rd31+-12];
	mul.f32 	%f22, %f1, %f21;
	atom.global.add.f32 	%f23, [%rd59+-12], %f22;
	ld.global.f32 	%f24, [%rd31+-8];
	mul.f32 	%f25, %f1, %f24;
	atom.global.add.f32 	%f26, [%rd59+-8], %f25;
	ld.global.f32 	%f27, [%rd31+-4];
	mul.f32 	%f28, %f1, %f27;
	atom.global.add.f32 	%f29, [%rd59+-4], %f28;
	ld.global.f32 	%f30, [%rd31];
	mul.f32 	%f31, %f1, %f30;
	atom.global.add.f32 	%f32, [%rd59], %f31;
	ld.global.f32 	%f33, [%rd31+4];
	mul.f32 	%f34, %f1, %f33;
	atom.global.add.f32 	%f35, [%rd59+4], %f34;
	ld.global.f32 	%f36, [%rd31+8];
	mul.f32 	%f37, %f1, %f36;
	atom.global.add.f32 	%f38, [%rd59+8], %f37;
	ld.global.f32 	%f39, [%rd31+12];
	mul.f32 	%f40, %f1, %f39;
	atom.global.add.f32 	%f41, [%rd59+12], %f40;
	ld.global.f32 	%f42, [%rd31+16];
	mul.f32 	%f43, %f1, %f42;
	atom.global.add.f32 	%f44, [%rd59+16], %f43;
	ld.global.f32 	%f45, [%rd31+20];
	mul.f32 	%f46, %f1, %f45;
	atom.global.add.f32 	%f47, [%rd59+20], %f46;
	ld.global.f32 	%f48, [%rd31+24];
	mul.f32 	%f49, %f1, %f48;
	atom.global.add.f32 	%f50, [%rd59+24], %f49;
	ld.global.f32 	%f51, [%rd31+28];
	mul.f32 	%f52, %f1, %f51;
	atom.global.add.f32 	%f53, [%rd59+28], %f52;
	add.s32 	%r43, %r43, 16;
	add.s32 	%r42, %r42, 16;
	add.s64 	%rd59, %rd59, 64;
	setp.ne.s32 	%p15, %r43, 0;
	mov.u32 	%r45, %r6;
	@%p15 bra 	$L__BB18_6;
$L__BB18_7:
	setp.eq.s32 	%p16, %r4, 0;
	@%p16 bra 	$L__BB18_17;
	add.s32 	%r32, %r4, -1;
	setp.lt.u32 	%p17, %r32, 7;
	@%p17 bra 	$L__BB18_10;
	add.s32 	%r33, %r45, %r3;
	mul.wide.s32 	%rd32, %r33, 4;
	add.s64 	%rd33, %rd2, %rd32;
	ld.global.f32 	%f54, [%rd33];
	add.s32 	%r34, %r45, %r12;
	mul.wide.u32 	%rd34, %r34, 4;
	add.s64 	%rd35, %rd1, %rd34;
	mul.f32 	%f55, %f1, %f54;
	atom.global.add.f32 	%f56, [%rd35], %f55;
	ld.global.f32 	%f57, [%rd33+4];
	cvt.u64.u32 	%rd36, %r12;
	cvt.u64.u32 	%rd37, %r45;
	add.s64 	%rd38, %rd37, %rd36;
	shl.b64 	%rd39, %rd38, 2;
	add.s64 	%rd40, %rd1, %rd39;
	mul.f32 	%f58, %f1, %f57;
	atom.global.add.f32 	%f59, [%rd40+4], %f58;
	ld.global.f32 	%f60, [%rd33+8];
	mul.f32 	%f61, %f1, %f60;
	atom.global.add.f32 	%f62, [%rd40+8], %f61;
	ld.global.f32 	%f63, [%rd33+12];
	mul.f32 	%f64, %f1, %f63;
	atom.global.add.f32 	%f65, [%rd40+12], %f64;
	ld.global.f32 	%f66, [%rd33+16];
	mul.f32 	%f67, %f1, %f66;
	atom.global.add.f32 	%f68, [%rd40+16], %f67;
	ld.global.f32 	%f69, [%rd33+20];
	mul.f32 	%f70, %f1, %f69;
	atom.global.add.f32 	%f71, [%rd40+20], %f70;
	ld.global.f32 	%f72, [%rd33+24];
	mul.f32 	%f73, %f1, %f72;
	atom.global.add.f32 	%f74, [%rd40+24], %f73;
	ld.global.f32 	%f75, [%rd33+28];
	mul.f32 	%f76, %f1, %f75;
	atom.global.add.f32 	%f77, [%rd40+28], %f76;
	add.s32 	%r45, %r45, 8;
$L__BB18_10:
	setp.eq.s32 	%p18, %r5, 0;
	@%p18 bra 	$L__BB18_17;
	add.s32 	%r35, %r5, -1;
	setp.lt.u32 	%p19, %r35, 3;
	@%p19 bra 	$L__BB18_13;
	add.s32 	%r36, %r45, %r3;
	mul.wide.s32 	%rd41, %r36, 4;
	add.s64 	%rd42, %rd2, %rd41;
	ld.global.f32 	%f78, [%rd42];
	add.s32 	%r37, %r45, %r12;
	mul.wide.u32 	%rd43, %r37, 4;
	add.s64 	%rd44, %rd1, %rd43;
	mul.f32 	%f79, %f1, %f78;
	atom.global.add.f32 	%f80, [%rd44], %f79;
	ld.global.f32 	%f81, [%rd42+4];
	cvt.u64.u32 	%rd45, %r12;
	cvt.u64.u32 	%rd46, %r45;
	add.s64 	%rd47, %rd46, %rd45;
	shl.b64 	%rd48, %rd47, 2;
	add.s64 	%rd49, %rd1, %rd48;
	mul.f32 	%f82, %f1, %f81;
	atom.global.add.f32 	%f83, [%rd49+4], %f82;
	ld.global.f32 	%f84, [%rd42+8];
	mul.f32 	%f85, %f1, %f84;
	atom.global.add.f32 	%f86, [%rd49+8], %f85;
	ld.global.f32 	%f87, [%rd42+12];
	mul.f32 	%f88, %f1, %f87;
	atom.global.add.f32 	%f89, [%rd49+12], %f88;
	add.s32 	%r45, %r45, 4;
$L__BB18_13:
	setp.eq.s32 	%p20, %r7, 0;
	@%p20 bra 	$L__BB18_17;
	setp.eq.s32 	%p21, %r7, 1;
	add.s32 	%r38, %r45, %r3;
	mul.wide.s32 	%rd50, %r38, 4;
	add.s64 	%rd10, %rd2, %rd50;
	ld.global.f32 	%f90, [%rd10];
	add.s32 	%r39, %r45, %r12;
	mul.wide.u32 	%rd51, %r39, 4;
	add.s64 	%rd52, %rd1, %rd51;
	mul.f32 	%f91, %f1, %f90;
	atom.global.add.f32 	%f92, [%rd52], %f91;
	@%p21 bra 	$L__BB18_17;
	setp.eq.s32 	%p22, %r7, 2;
	ld.global.f32 	%f93, [%rd10+4];
	cvt.u64.u32 	%rd53, %r12;
	cvt.u64.u32 	%rd54, %r45;
	add.s64 	%rd55, %rd54, %rd53;
	shl.b64 	%rd56, %rd55, 2;
	add.s64 	%rd11, %rd1, %rd56;
	mul.f32 	%f94, %f1, %f93;
	atom.global.add.f32 	%f95, [%rd11+4], %f94;
	@%p22 bra 	$L__BB18_17;
	ld.global.f32 	%f96, [%rd10+8];
	mul.f32 	%f97, %f1, %f96;
	atom.global.add.f32 	%f98, [%rd11+8], %f97;
$L__BB18_17:
	mul.wide.u32 	%rd57, %r11, 4;
	add.s64 	%rd58, %rd3, %rd57;
	atom.global.add.f32 	%f99, [%rd58], %f1;
$L__BB18_18:
	mov.b32 	%r41, 1;
	mov.pred 	%p24, 0;
	@%p1 bra 	$L__BB18_3;
	bra.uni 	$L__BB18_23;
$L__BB18_19:
	mul.wide.s32 	%rd19, %r2, 4;
	add.s64 	%rd12, %rd5, %rd19;
	ld.global.u32 	%r22, [%rd12];
	setp.lt.s32 	%p4, %r22, 0;
	setp.ge.s32 	%p5, %r22, %r25;
	add.s64 	%rd13, %rd4, %rd19;
	or.pred  	%p6, %p4, %p5;
	@%p6 bra 	$L__BB18_21;
	ld.global.f32 	%f2, [%rd13];
	mul.wide.u32 	%rd20, %r22, 4;
	add.s64 	%rd21, %rd3, %rd20;
	atom.global.add.f32 	%f3, [%rd21], %f2;
$L__BB18_21:
	ld.global.u32 	%r23, [%rd12+4];
	setp.lt.s32 	%p7, %r23, 0;
	setp.ge.s32 	%p8, %r23, %r25;
	or.pred  	%p9, %p7, %p8;
	@%p9 bra 	$L__BB18_23;
	ld.global.f32 	%f4, [%rd13+4];
	mul.wide.u32 	%rd22, %r23, 4;
	add.s64 	%rd23, %rd3, %rd22;
	atom.global.add.f32 	%f5, [%rd23], %f4;
$L__BB18_23:
	ret;

}
	// .globl	_Z29update_cluster_centers_kernelPKfS0_Pfiif
.visible .entry _Z29update_cluster_centers_kernelPKfS0_Pfiif(
	.param .u64 .ptr .align 1 _Z29update_cluster_centers_kernelPKfS0_Pfiif_param_0,
	.param .u64 .ptr .align 1 _Z29update_cluster_centers_kernelPKfS0_Pfiif_param_1,
	.param .u64 .ptr .align 1 _Z29update_cluster_centers_kernelPKfS0_Pfiif_param_2,
	.param .u32 _Z29update_cluster_centers_kernelPKfS0_Pfiif_param_3,
	.param .u32 _Z29update_cluster_centers_kernelPKfS0_Pfiif_param_4,
	.param .f32 _Z29update_cluster_centers_kernelPKfS0_Pfiif_param_5
)
{
	.reg .pred 	%p<5>;
	.reg .b32 	%r<6>;
	.reg .b32 	%f<10>;
	.reg .b64 	%rd<12>;

	ld.param.u64 	%rd1, [_Z29update_cluster_centers_kernelPKfS0_Pfiif_param_0];
	ld.param.u64 	%rd2, [_Z29update_cluster_centers_kernelPKfS0_Pfiif_param_1];
	ld.param.u64 	%rd3, [_Z29update_cluster_centers_kernelPKfS0_Pfiif_param_2];
	ld.param.u32 	%r4, [_Z29update_cluster_centers_kernelPKfS0_Pfiif_param_3];
	ld.param.u32 	%r3, [_Z29update_cluster_centers_kernelPKfS0_Pfiif_param_4];
	ld.param.f32 	%f2, [_Z29update_cluster_centers_kernelPKfS0_Pfiif_param_5];
	mov.u32 	%r1, %ctaid.x;
	mov.u32 	%r2, %tid.x;
	setp.ge.s32 	%p1, %r1, %r4;
	setp.ge.s32 	%p2, %r2, %r3;
	or.pred  	%p3, %p1, %p2;
	@%p3 bra 	$L__BB19_3;
	cvta.to.global.u64 	%rd4, %rd2;
	mul.wide.u32 	%rd5, %r1, 4;
	add.s64 	%rd6, %rd4, %rd5;
	ld.global.f32 	%f1, [%rd6];
	setp.leu.f32 	%p4, %f1, 0f358637BD;
	@%p4 bra 	$L__BB19_3;
	mad.lo.s32 	%r5, %r3, %r1, %r2;
	cvta.to.global.u64 	%rd7, %rd1;
	mul.wide.u32 	%rd8, %r5, 4;
	add.s64 	%rd9, %rd7, %rd8;
	ld.global.f32 	%f3, [%rd9];
	div.rn.f32 	%f4, %f3, %f1;
	cvta.to.global.u64 	%rd10, %rd3;
	add.s64 	%rd11, %rd10, %rd8;
	ld.global.f32 	%f5, [%rd11];
	mov.f32 	%f6, 0f3F800000;
	sub.f32 	%f7, %f6, %f2;
	mul.f32 	%f8, %f2, %f4;
	fma.rn.f32 	%f9, %f7, %f5, %f8;
	st.global.f32 	[%rd11], %f9;
$L__BB19_3:
	ret;

}
	// .globl	_Z33sample_from_semantic_space_kernelPKfPKiS0_Piiiiy
.visible .entry _Z33sample_from_semantic_space_kernelPKfPKiS0_Piiiiy(
	.param .u64 .ptr .align 1 _Z33sample_from_semantic_space_kernelPKfPKiS0_Piiiiy_param_0,
	.param .u64 .ptr .align 1 _Z33sample_from_semantic_space_kernelPKfPKiS0_Piiiiy_param_1,
	.param .u64 .ptr .align 1 _Z33sample_from_semantic_space_kernelPKfPKiS0_Piiiiy_param_2,
	.param .u64 .ptr .align 1 _Z33sample_from_semantic_space_kernelPKfPKiS0_Piiiiy_param_3,
	.param .u32 _Z33sample_from_semantic_space_kernelPKfPKiS0_Piiiiy_param_4,
	.param .u32 _Z33sample_from_semantic_space_kernelPKfPKiS0_Piiiiy_param_5,
	.param .u32 _Z33sample_from_semantic_space_kernelPKfPKiS0_Piiiiy_param_6,
	.param .u64 _Z33sample_from_semantic_space_kernelPKfPKiS0_Piiiiy_param_7
)
{
	.local .align 8 .b8 	__local_depot20[48];
	.reg .b64 	%SP;
	.reg .b64 	%SPL;
	.reg .pred 	%p<95>;
	.reg .b32 	%r<1410>;
	.reg .b32 	%f<125>;
	.reg .b64 	%rd<57>;

	mov.u64 	%SPL, __local_depot20;
	ld.param.u64 	%rd23, [_Z33sample_from_semantic_space_kernelPKfPKiS0_Piiiiy_param_0];
	ld.param.u64 	%rd24, [_Z33sample_from_semantic_space_kernelPKfPKiS0_Piiiiy_param_1];
	ld.param.u32 	%r631, [_Z33sample_from_semantic_space_kernelPKfPKiS0_Piiiiy_param_4];
	ld.param.u32 	%r629, [_Z33sample_from_semantic_space_kernelPKfPKiS0_Piiiiy_param_5];
	ld.param.u32 	%r630, [_Z33sample_from_semantic_space_kernelPKfPKiS0_Piiiiy_param_6];
	ld.param.u64 	%rd22, [_Z33sample_from_semantic_space_kernelPKfPKiS0_Piiiiy_param_7];
	cvta.to.global.u64 	%rd1, %rd23;
	cvta.to.global.u64 	%rd2, %rd24;
	mov.u32 	%r632, %ctaid.x;
	mov.u32 	%r633, %ntid.x;
	mov.u32 	%r634, %tid.x;
	mad.lo.s32 	%r1, %r632, %r633, %r634;
	setp.ge.s32 	%p1, %r1, %r631;
	@%p1 bra 	$L__BB20_141;
	add.u64 	%rd3, %SPL, 0;
	cvt.s64.s32 	%rd4, %r1;
	cvt.u32.u64 	%r635, %rd22;
	xor.b32  	%r636, %r635, -1429050551;
	mul.lo.s32 	%r637, %r636, 1099087573;
	{ .reg .b32 tmp; mov.b64 {tmp, %r638}, %rd22; }
	xor.b32  	%r639, %r638, -136515619;
	mul.lo.s32 	%r640, %r639, -1703105765;
	add.s32 	%r641, %r637, %r640;
	add.s32 	%r1352, %r641, 6615241;
	add.s32 	%r1080, %r637, 123456789;
	st.local.v2.u32 	[%rd3], {%r1352, %r1080};
	xor.b32  	%r1079, %r637, 362436069;
	add.s32 	%r1078, %r640, 521288629;
	st.local.v2.u32 	[%rd3+8], {%r1079, %r1078};
	xor.b32  	%r1077, %r640, 88675123;
	add.s32 	%r1076, %r637, 5783321;
	st.local.v2.u32 	[%rd3+16], {%r1077, %r1076};
	setp.eq.s32 	%p2, %r1, 0;
	@%p2 bra 	$L__BB20_116;
	mov.b32 	%r1063, 0;
	mov.u64 	%rd54, %rd4;
$L__BB20_3:
	mov.u64 	%rd5, %rd54;
	and.b64  	%rd6, %rd5, 3;
	setp.eq.s64 	%p3, %rd6, 0;
	@%p3 bra 	$L__BB20_115;
	mul.wide.u32 	%rd26, %r1063, 3200;
	mov.u64 	%rd27, precalc_xorwow_matrix;
	add.s64 	%rd7, %rd27, %rd26;
	mov.b32 	%r1076, 0;
	mov.u32 	%r1077, %r1076;
	mov.u32 	%r1078, %r1076;
	mov.u32 	%r1079, %r1076;
	mov.u32 	%r1080, %r1076;
	mov.u32 	%r1069, %r1076;
$L__BB20_5:
	mul.wide.u32 	%rd28, %r1069, 4;
	add.s64 	%rd29, %rd3, %rd28;
	ld.local.u32 	%r20, [%rd29+4];
	shl.b32 	%r21, %r1069, 5;
	mov.b32 	%r1075, 0;
$L__BB20_6:
	.pragma "nounroll";
	shr.u32 	%r645, %r20, %r1075;
	and.b32  	%r646, %r645, 1;
	setp.eq.b32 	%p4, %r646, 1;
	not.pred 	%p5, %p4;
	add.s32 	%r647, %r21, %r1075;
	mul.lo.s32 	%r648, %r647, 5;
	mul.wide.u32 	%rd30, %r648, 4;
	add.s64 	%rd8, %rd7, %rd30;
	@%p5 bra 	$L__BB20_8;
	ld.global.u32 	%r649, [%rd8];
	xor.b32  	%r1080, %r1080, %r649;
	ld.global.u32 	%r650, [%rd8+4];
	xor.b32  	%r1079, %r1079, %r650;
	ld.global.u32 	%r651, [%rd8+8];
	xor.b32  	%r1078, %r1078, %r651;
	ld.global.u32 	%r652, [%rd8+12];
	xor.b32  	%r1077, %r1077, %r652;
	ld.global.u32 	%r653, [%rd8+16];
	xor.b32  	%r1076, %r1076, %r653;
$L__BB20_8:
	and.b32  	%r655, %r645, 2;
	setp.eq.s32 	%p6, %r655, 0;
	@%p6 bra 	$L__BB20_10;
	ld.global.u32 	%r656, [%rd8+20];
	xor.b32  	%r1080, %r1080, %r656;
	ld.global.u32 	%r657, [%rd8+24];
	xor.b32  	%r1079, %r1079, %r657;
	ld.global.u32 	%r658, [%rd8+28];
	xor.b32  	%r1078, %r1078, %r658;
	ld.global.u32 	%r659, [%rd8+32];
	xor.b32  	%r1077, %r1077, %r659;
	ld.global.u32 	%r660, [%rd8+36];
	xor.b32  	%r1076, %r1076, %r660;
$L__BB20_10:
	and.b32  	%r662, %r645, 4;
	setp.eq.s32 	%p7, %r662, 0;
	@%p7 bra 	$L__BB20_12;
	ld.global.u32 	%r663, [%rd8+40];
	xor.b32  	%r1080, %r1080, %r663;
	ld.global.u32 	%r664, [%rd8+44];
	xor.b32  	%r1079, %r1079, %r664;
	ld.global.u32 	%r665, [%rd8+48];
	xor.b32  	%r1078, %r1078, %r665;
	ld.global.u32 	%r666, [%rd8+52];
	xor.b32  	%r1077, %r1077, %r666;
	ld.global.u32 	%r667, [%rd8+56];
	xor.b32  	%r1076, %r1076, %r667;
$L__BB20_12:
	and.b32  	%r669, %r645, 8;
	setp.eq.s32 	%p8, %r669, 0;
	@%p8 bra 	$L__BB20_14;
	ld.global.u32 	%r670, [%rd8+60];
	xor.b32  	%r1080, %r1080, %r670;
	ld.global.u32 	%r671, [%rd8+64];
	xor.b32  	%r1079, %r1079, %r671;
	ld.global.u32 	%r672, [%rd8+68];
	xor.b32  	%r1078, %r1078, %r672;
	ld.global.u32 	%r673, [%rd8+72];
	xor.b32  	%r1077, %r1077, %r673;
	ld.global.u32 	%r674, [%rd8+76];
	xor.b32  	%r1076, %r1076, %r674;
$L__BB20_14:
	and.b32  	%r676, %r645, 16;
	setp.eq.s32 	%p9, %r676, 0;
	@%p9 bra 	$L__BB20_16;
	ld.global.u32 	%r677, [%rd8+80];
	xor.b32  	%r1080, %r1080, %r677;
	ld.global.u32 	%r678, [%rd8+84];
	xor.b32  	%r1079, %r1079, %r678;
	ld.global.u32 	%r679, [%rd8+88];
	xor.b32  	%r1078, %r1078, %r679;
	ld.global.u32 	%r680, [%rd8+92];
	xor.b32  	%r1077, %r1077, %r680;
	ld.global.u32 	%r681, [%rd8+96];
	xor.b32  	%r1076, %r1076, %r681;
$L__BB20_16:
	and.b32  	%r683, %r645, 32;
	setp.eq.s32 	%p10, %r683, 0;
	@%p10 bra 	$L__BB20_18;
	ld.global.u32 	%r684, [%rd8+100];
	xor.b32  	%r1080, %r1080, %r684;
	ld.global.u32 	%r685, [%rd8+104];
	xor.b32  	%r1079, %r1079, %r685;
	ld.global.u32 	%r686, [%rd8+108];
	xor.b32  	%r1078, %r1078, %r686;
	ld.global.u32 	%r687, [%rd8+112];
	xor.b32  	%r1077, %r1077, %r687;
	ld.global.u32 	%r688, [%rd8+116];
	xor.b32  	%r1076, %r1076, %r688;
$L__BB20_18:
	and.b32  	%r690, %r645, 64;
	setp.eq.s32 	%p11, %r690, 0;
	@%p11 bra 	$L__BB20_20;
	ld.global.u32 	%r691, [%rd8+120];
	xor.b32  	%r1080, %r1080, %r691;
	ld.global.u32 	%r692, [%rd8+124];
	xor.b32  	%r1079, %r1079, %r692;
	ld.global.u32 	%r693, [%rd8+128];
	xor.b32  	%r1078, %r1078, %r693;
	ld.global.u32 	%r694, [%rd8+132];
	xor.b32  	%r1077, %r1077, %r694;
	ld.global.u32 	%r695, [%rd8+136];
	xor.b32  	%r1076, %r1076, %r695;
$L__BB20_20:
	and.b32  	%r697, %r645, 128;
	setp.eq.s32 	%p12, %r697, 0;
	@%p12 bra 	$L__BB20_22;
	ld.global.u32 	%r698, [%rd8+140];
	xor.b32  	%r1080, %r1080, %r698;
	ld.global.u32 	%r699, [%rd8+144];
	xor.b32  	%r1079, %r1079, %r699;
	ld.global.u32 	%r700, [%rd8+148];
	xor.b32  	%r1078, %r1078, %r700;
	ld.global.u32 	%r701, [%rd8+152];
	xor.b32  	%r1077, %r1077, %r701;
	ld.global.u32 	%r702, [%rd8+156];
	xor.b32  	%r1076, %r1076, %r702;
$L__BB20_22:
	and.b32  	%r704, %r645, 256;
	setp.eq.s32 	%p13, %r704, 0;
	@%p13 bra 	$L__BB20_24;
	ld.global.u32 	%r705, [%rd8+160];
	xor.b32  	%r1080, %r1080, %r705;
	ld.global.u32 	%r706, [%rd8+164];
	xor.b32  	%r1079, %r1079, %r706;
	ld.global.u32 	%r707, [%rd8+168];
	xor.b32  	%r1078, %r1078, %r707;
	ld.global.u32 	%r708, [%rd8+172];
	xor.b32  	%r1077, %r1077, %r708;
	ld.global.u32 	%r709, [%rd8+176];
	xor.b32  	%r1076, %r1076, %r709;
$L__BB20_24:
	and.b32  	%r711, %r645, 512;
	setp.eq.s32 	%p14, %r711, 0;
	@%p14 bra 	$L__BB20_26;
	ld.global.u32 	%r712, [%rd8+180];
	xor.b32  	%r1080, %r1080, %r712;
	ld.global.u32 	%r713, [%rd8+184];
	xor.b32  	%r1079, %r1079, %r713;
	ld.global.u32 	%r714, [%rd8+188];
	xor.b32  	%r1078, %r1078, %r714;
	ld.global.u32 	%r715, [%rd8+192];
	xor.b32  	%r1077, %r1077, %r715;
	ld.global.u32 	%r716, [%rd8+196];
	xor.b32  	%r1076, %r1076, %r716;
$L__BB20_26:
	and.b32  	%r718, %r645, 1024;
	setp.eq.s32 	%p15, %r718, 0;
	@%p15 bra 	$L__BB20_28;
	ld.global.u32 	%r719, [%rd8+200];
	xor.b32  	%r1080, %r1080, %r719;
	ld.global.u32 	%r720, [%rd8+204];
	xor.b32  	%r1079, %r1079, %r720;
	ld.global.u32 	%r721, [%rd8+208];
	xor.b32  	%r1078, %r1078, %r721;
	ld.global.u32 	%r722, [%rd8+212];
	xor.b32  	%r1077, %r1077, %r722;
	ld.global.u32 	%r723, [%rd8+216];
	xor.b32  	%r1076, %r1076, %r723;
$L__BB20_28:
	and.b32  	%r725, %r645, 2048;
	setp.eq.s32 	%p16, %r725, 0;
	@%p16 bra 	$L__BB20_30;
	ld.global.u32 	%r726, [%rd8+220];
	xor.b32  	%r1080, %r1080, %r726;
	ld.global.u32 	%r727, [%rd8+224];
	xor.b32  	%r1079, %r1079, %r727;
	ld.global.u32 	%r728, [%rd8+228];
	xor.b32  	%r1078, %r1078, %r728;
	ld.global.u32 	%r729, [%rd8+232];
	xor.b32  	%r1077, %r1077, %r729;
	ld.global.u32 	%r730, [%rd8+236];
	xor.b32  	%r1076, %r1076, %r730;
$L__BB20_30:
	and.b32  	%r732, %r645, 4096;
	setp.eq.s32 	%p17, %r732, 0;
	@%p17 bra 	$L__BB20_32;
	ld.global.u32 	%r733, [%rd8+240];
	xor.b32  	%r1080, %r1080, %r733;
	ld.global.u32 	%r734, [%rd8+244];
	xor.b32  	%r1079, %r1079, %r734;
	ld.global.u32 	%r735, [%rd8+248];
	xor.b32  	%r1078, %r1078, %r735;
	ld.global.u32 	%r736, [%rd8+252];
	xor.b32  	%r1077, %r1077, %r736;
	ld.global.u32 	%r737, [%rd8+256];
	xor.b32  	%r1076, %r1076, %r737;
$L__BB20_32:
	and.b32  	%r739, %r645, 8192;
	setp.eq.s32 	%p18, %r739, 0;
	@%p18 bra 	$L__BB20_34;
	ld.global.u32 	%r740, [%rd8+260];
	xor.b32  	%r1080, %r1080, %r740;
	ld.global.u32 	%r741, [%rd8+264];
	xor.b32  	%r1079, %r1079, %r741;
	ld.global.u32 	%r742, [%rd8+268];
	xor.b32  	%r1078, %r1078, %r742;
	ld.global.u32 	%r743, [%rd8+272];
	xor.b32  	%r1077, %r1077, %r743;
	ld.global.u32 	%r744, [%rd8+276];
	xor.b32  	%r1076, %r1076, %r744;
$L__BB20_34:
	and.b32  	%r746, %r645, 16384;
	setp.eq.s32 	%p19, %r746, 0;
	@%p19 bra 	$L__BB20_36;
	ld.global.u32 	%r747, [%rd8+280];
	xor.b32  	%r1080, %r1080, %r747;
	ld.global.u32 	%r748, [%rd8+284];
	xor.b32  	%r1079, %r1079, %r748;
	ld.global.u32 	%r749, [%rd8+288];
	xor.b32  	%r1078, %r1078, %r749;
	ld.global.u32 	%r750, [%rd8+292];
	xor.b32  	%r1077, %r1077, %r750;
	ld.global.u32 	%r751, [%rd8+296];
	xor.b32  	%r1076, %r1076, %r751;
$L__BB20_36:
	and.b32  	%r753, %r645, 32768;
	setp.eq.s32 	%p20, %r753, 0;
	@%p20 bra 	$L__BB20_38;
	ld.global.u32 	%r754, [%rd8+300];
	xor.b32  	%r1080, %r1080, %r754;
	ld.global.u32 	%r755, [%rd8+304];
	xor.b32  	%r1079, %r1079, %r755;
	ld.global.u32 	%r756, [%rd8+308];
	xor.b32  	%r1078, %r1078, %r756;
	ld.global.u32 	%r757, [%rd8+312];
	xor.b32  	%r1077, %r1077, %r757;
	ld.global.u32 	%r758, [%rd8+316];
	xor.b32  	%r1076, %r1076, %r758;
$L__BB20_38:
	add.s32 	%r1075, %r1075, 16;
	setp.ne.s32 	%p21, %r1075, 32;
	@%p21 bra 	$L__BB20_6;
	mad.lo.s32 	%r759, %r1069, -31, %r21;
	add.s32 	%r1069, %r759, 1;
	setp.ne.s32 	%p22, %r1069, 5;
	@%p22 bra 	$L__BB20_5;
	st.local.u32 	[%rd3+4], %r1080;
	st.local.v2.u32 	[%rd3+8], {%r1079, %r1078};
	st.local.v2.u32 	[%rd3+16], {%r1077, %r1076};
	setp.eq.s64 	%p23, %rd6, 1;
	@%p23 bra 	$L__BB20_115;
	mov.b32 	%r1076, 0;
	mov.u32 	%r1077, %r1076;
	mov.u32 	%r1078, %r1076;
	mov.u32 	%r1079, %r1076;
	mov.u32 	%r1080, %r1076;
	mov.u32 	%r1161, %r1076;
$L__BB20_42:
	mul.wide.u32 	%rd31, %r1161, 4;
	add.s64 	%rd32, %rd3, %rd31;
	ld.local.u32 	%r196, [%rd32+4];
	shl.b32 	%r197, %r1161, 5;
	mov.b32 	%r1167, 0;
$L__BB20_43:
	.pragma "nounroll";
	shr.u32 	%r762, %r196, %r1167;
	and.b32  	%r763, %r762, 1;
	setp.eq.b32 	%p24, %r763, 1;
	not.pred 	%p25, %p24;
	add.s32 	%r764, %r197, %r1167;
	mul.lo.s32 	%r765, %r764, 5;
	mul.wide.u32 	%rd33, %r765, 4;
	add.s64 	%rd9, %rd7, %rd33;
	@%p25 bra 	$L__BB20_45;
	ld.global.u32 	%r766, [%rd9];
	xor.b32  	%r1080, %r1080, %r766;
	ld.global.u32 	%r767, [%rd9+4];
	xor.b32  	%r1079, %r1079, %r767;
	ld.global.u32 	%r768, [%rd9+8];
	xor.b32  	%r1078, %r1078, %r768;
	ld.global.u32 	%r769, [%rd9+12];
	xor.b32  	%r1077, %r1077, %r769;
	ld.global.u32 	%r770, [%rd9+16];
	xor.b32  	%r1076, %r1076, %r770;
$L__BB20_45:
	and.b32  	%r772, %r762, 2;
	setp.eq.s32 	%p26, %r772, 0;
	@%p26 bra 	$L__BB20_47;
	ld.global.u32 	%r773, [%rd9+20];
	xor.b32  	%r1080, %r1080, %r773;
	ld.global.u32 	%r774, [%rd9+24];
	xor.b32  	%r1079, %r1079, %r774;
	ld.global.u32 	%r775, [%rd9+28];
	xor.b32  	%r1078, %r1078, %r775;
	ld.global.u32 	%r776, [%rd9+32];
	xor.b32  	%r1077, %r1077, %r776;
	ld.global.u32 	%r777, [%rd9+36];
	xor.b32  	%r1076, %r1076, %r777;
$L__BB20_47:
	and.b32  	%r779, %r762, 4;
	setp.eq.s32 	%p27, %r779, 0;
	@%p27 bra 	$L__BB20_49;
	ld.global.u32 	%r780, [%rd9+40];
	xor.b32  	%r1080, %r1080, %r780;
	ld.global.u32 	%r781, [%rd9+44];
	xor.b32  	%r1079, %r1079, %r781;
	ld.global.u32 	%r782, [%rd9+48];
	xor.b32  	%r1078, %r1078, %r782;
	ld.global.u32 	%r783, [%rd9+52];
	xor.b32  	%r1077, %r1077, %r783;
	ld.global.u32 	%r784, [%rd9+56];
	xor.b32  	%r1076, %r1076, %r784;
$L__BB20_49:
	and.b32  	%r786, %r762, 8;
	setp.eq.s32 	%p28, %r786, 0;
	@%p28 bra 	$L__BB20_51;
	ld.global.u32 	%r787, [%rd9+60];
	xor.b32  	%r1080, %r1080, %r787;
	ld.global.u32 	%r788, [%rd9+64];
	xor.b32  	%r1079, %r1079, %r788;
	ld.global.u32 	%r789, [%rd9+68];
	xor.b32  	%r1078, %r1078, %r789;
	ld.global.u32 	%r790, [%rd9+72];
	xor.b32  	%r1077, %r1077, %r790;
	ld.global.u32 	%r791, [%rd9+76];
	xor.b32  	%r1076, %r1076, %r791;
$L__BB20_51:
	and.b32  	%r793, %r762, 16;
	setp.eq.s32 	%p29, %r793, 0;
	@%p29 bra 	$L__BB20_53;
	ld.global.u32 	%r794, [%rd9+80];
	xor.b32  	%r1080, %r1080, %r794;
	ld.global.u32 	%r795, [%rd9+84];
	xor.b32  	%r1079, %r1079, %r795;
	ld.global.u32 	%r796, [%rd9+88];
	xor.b32  	%r1078, %r1078, %r796;
	ld.global.u32 	%r797, [%rd9+92];
	xor.b32  	%r1077, %r1077, %r797;
	ld.global.u32 	%r798, [%rd9+96];
	xor.b32  	%r1076, %r1076, %r798;
$L__BB20_53:
	and.b32  	%r800, %r762, 32;
	setp.eq.s32 	%p30, %r800, 0;
	@%p30 bra 	$L__BB20_55;
	ld.global.u32 	%r801, [%rd9+100];
	xor.b32  	%r1080, %r1080, %r801;
	ld.global.u32 	%r802, [%rd9+104];
	xor.b32  	%r1079, %r1079, %r802;
	ld.global.u32 	%r803, [%rd9+108];
	xor.b32  	%r1078, %r1078, %r803;
	ld.global.u32 	%r804, [%rd9+112];
	xor.b32  	%r1077, %r1077, %r804;
	ld.global.u32 	%r805, [%rd9+116];
	xor.b32  	%r1076, %r1076, %r805;
$L__BB20_55:
	and.b32  	%r807, %r762, 64;
	setp.eq.s32 	%p31, %r807, 0;
	@%p31 bra 	$L__BB20_57;
	ld.global.u32 	%r808, [%rd9+120];
	xor.b32  	%r1080, %r1080, %r808;
	ld.global.u32 	%r809, [%rd9+124];
	xor.b32  	%r1079, %r1079, %r809;
	ld.global.u32 	%r810, [%rd9+128];
	xor.b32  	%r1078, %r1078, %r810;
	ld.global.u32 	%r811, [%rd9+132];
	xor.b32  	%r1077, %r1077, %r811;
	ld.global.u32 	%r812, [%rd9+136];
	xor.b32  	%r1076, %r1076, %r812;
$L__BB20_57:
	and.b32  	%r814, %r762, 128;
	setp.eq.s32 	%p32, %r814, 0;
	@%p32 bra 	$L__BB20_59;
	ld.global.u32 	%r815, [%rd9+140];
	xor.b32  	%r1080, %r1080, %r815;
	ld.global.u32 	%r816, [%rd9+144];
	xor.b32  	%r1079, %r1079, %r816;
	ld.global.u32 	%r817, [%rd9+148];
	xor.b32  	%r1078, %r1078, %r817;
	ld.global.u32 	%r818, [%rd9+152];
	xor.b32  	%r1077, %r1077, %r818;
	ld.global.u32 	%r819, [%rd9+156];
	xor.b32  	%r1076, %r1076, %r819;
$L__BB20_59:
	and.b32  	%r821, %r762, 256;
	setp.eq.s32 	%p33, %r821, 0;
	@%p33 bra 	$L__BB20_61;
	ld.global.u32 	%r822, [%rd9+160];
	xor.b32  	%r1080, %r1080, %r822;
	ld.global.u32 	%r823, [%rd9+164];
	xor.b32  	%r1079, %r1079, %r823;
	ld.global.u32 	%r824, [%rd9+168];
	xor.b32  	%r1078, %r1078, %r824;
	ld.global.u32 	%r825, [%rd9+172];
	xor.b32  	%r1077, %r1077, %r825;
	ld.global.u32 	%r826, [%rd9+176];
	xor.b32  	%r1076, %r1076, %r826;
$L__BB20_61:
	and.b32  	%r828, %r762, 512;
	setp.eq.s32 	%p34, %r828, 0;
	@%p34 bra 	$L__BB20_63;
	ld.global.u32 	%r829, [%rd9+180];
	xor.b32  	%r1080, %r1080, %r829;
	ld.global.u32 	%r830, [%rd9+184];
	xor.b32  	%r1079, %r1079, %r830;
	ld.global.u32 	%r831, [%rd9+188];
	xor.b32  	%r1078, %r1078, %r831;
	ld.global.u32 	%r832, [%rd9+192];
	xor.b32  	%r1077, %r1077, %r832;
	ld.global.u32 	%r833, [%rd9+196];
	xor.b32  	%r1076, %r1076, %r833;
$L__BB20_63:
	and.b32  	%r835, %r762, 1024;
	setp.eq.s32 	%p35, %r835, 0;
	@%p35 bra 	$L__BB20_65;
	ld.global.u32 	%r836, [%rd9+200];
	xor.b32  	%r1080, %r1080, %r836;
	ld.global.u32 	%r837, [%rd9+204];
	xor.b32  	%r1079, %r1079, %r837;
	ld.global.u32 	%r838, [%rd9+208];
	xor.b32  	%r1078, %r1078, %r838;
	ld.global.u32 	%r839, [%rd9+212];
	xor.b32  	%r1077, %r1077, %r839;
	ld.global.u32 	%r840, [%rd9+216];
	xor.b32  	%r1076, %r1076, %r840;
$L__BB20_65:
	and.b32  	%r842, %r762, 2048;
	setp.eq.s32 	%p36, %r842, 0;
	@%p36 bra 	$L__BB20_67;
	ld.global.u32 	%r843, [%rd9+220];
	xor.b32  	%r1080, %r1080, %r843;
	ld.global.u32 	%r844, [%rd9+224];
	xor.b32  	%r1079, %r1079, %r844;
	ld.global.u32 	%r845, [%rd9+228];
	xor.b32  	%r1078, %r1078, %r845;
	ld.global.u32 	%r846, [%rd9+232];
	xor.b32  	%r1077, %r1077, %r846;
	ld.global.u32 	%r847, [%rd9+236];
	xor.b32  	%r1076, %r1076, %r847;
$L__BB20_67:
	and.b32  	%r849, %r762, 4096;
	setp.eq.s32 	%p37, %r849, 0;
	@%p37 bra 	$L__BB20_69;
	ld.global.u32 	%r850, [%rd9+240];
	xor.b32  	%r1080, %r1080, %r850;
	ld.global.u32 	%r851, [%rd9+244];
	xor.b32  	%r1079, %r1079, %r851;
	ld.global.u32 	%r852, [%rd9+248];
	xor.b32  	%r1078, %r1078, %r852;
	ld.global.u32 	%r853, [%rd9+252];
	xor.b32  	%r1077, %r1077, %r853;
	ld.global.u32 	%r854, [%rd9+256];
	xor.b32  	%r1076, %r1076, %r854;
$L__BB20_69:
	and.b32  	%r856, %r762, 8192;
	setp.eq.s32 	%p38, %r856, 0;
	@%p38 bra 	$L__BB20_71;
	ld.global.u32 	%r857, [%rd9+260];
	xor.b32  	%r1080, %r1080, %r857;
	ld.global.u32 	%r858, [%rd9+264];
	xor.b32  	%r1079, %r1079, %r858;
	ld.global.u32 	%r859, [%rd9+268];
	xor.b32  	%r1078, %r1078, %r859;
	ld.global.u32 	%r860, [%rd9+272];
	xor.b32  	%r1077, %r1077, %r860;
	ld.global.u32 	%r861, [%rd9+276];
	xor.b32  	%r1076, %r1076, %r861;
$L__BB20_71:
	and.b32  	%r863, %r762, 16384;
	setp.eq.s32 	%p39, %r863, 0;
	@%p39 bra 	$L__BB20_73;
	ld.global.u32 	%r864, [%rd9+280];
	xor.b32  	%r1080, %r1080, %r864;
	ld.global.u32 	%r865, [%rd9+284];
	xor.b32  	%r1079, %r1079, %r865;
	ld.global.u32 	%r866, [%rd9+288];
	xor.b32  	%r1078, %r1078, %r866;
	ld.global.u32 	%r867, [%rd9+292];
	xor.b32  	%r1077, %r1077, %r867;
	ld.global.u32 	%r868, [%rd9+296];
	xor.b32  	%r1076, %r1076, %r868;
$L__BB20_73:
	and.b32  	%r870, %r762, 32768;
	setp.eq.s32 	%p40, %r870, 0;
	@%p40 bra 	$L__BB20_75;
	ld.global.u32 	%r871, [%rd9+300];
	xor.b32  	%r1080, %r1080, %r871;
	ld.global.u32 	%r872, [%rd9+304];
	xor.b32  	%r1079, %r1079, %r872;
	ld.global.u32 	%r873, [%rd9+308];
	xor.b32  	%r1078, %r1078, %r873;
	ld.global.u32 	%r874, [%rd9+312];
	xor.b32  	%r1077, %r1077, %r874;
	ld.global.u32 	%r875, [%rd9+316];
	xor.b32  	%r1076, %r1076, %r875;
$L__BB20_75:
	add.s32 	%r1167, %r1167, 16;
	setp.ne.s32 	%p41, %r1167, 32;
	@%p41 bra 	$L__BB20_43;
	mad.lo.s32 	%r876, %r1161, -31, %r197;
	add.s32 	%r1161, %r876, 1;
	setp.ne.s32 	%p42, %r1161, 5;
	@%p42 bra 	$L__BB20_42;
	st.local.u32 	[%rd3+4], %r1080;
	st.local.v2.u32 	[%rd3+8], {%r1079, %r1078};
	st.local.v2.u32 	[%rd3+16], {%r1077, %r1076};
	setp.ne.s64 	%p43, %rd6, 3;
	@%p43 bra 	$L__BB20_115;
	mov.b32 	%r1076, 0;
	mov.u32 	%r1077, %r1076;
	mov.u32 	%r1078, %r1076;
	mov.u32 	%r1079, %r1076;
	mov.u32 	%r1080, %r1076;
	mov.u32 	%r1253, %r1076;
$L__BB20_79:
	mul.wide.u32 	%rd34, %r1253, 4;
	add.s64 	%rd35, %rd3, %rd34;
	ld.local.u32 	%r372, [%rd35+4];
	shl.b32 	%r373, %r1253, 5;
	mov.b32 	%r1259, 0;
$L__BB20_80:
	.pragma "nounroll";
	shr.u32 	%r879, %r372, %r1259;
	and.b32  	%r880, %r879, 1;
	setp.eq.b32 	%p44, %r880, 1;
	not.pred 	%p45, %p44;
	add.s32 	%r881, %r373, %r1259;
	mul.lo.s32 	%r882, %r881, 5;
	mul.wide.u32 	%rd36, %r882, 4;
	add.s64 	%rd10, %rd7, %rd36;
	@%p45 bra 	$L__BB20_82;
	ld.global.u32 	%r883, [%rd10];
	xor.b32  	%r1080, %r1080, %r883;
	ld.global.u32 	%r884, [%rd10+4];
	xor.b32  	%r1079, %r1079, %r884;
	ld.global.u32 	%r885, [%rd10+8];
	xor.b32  	%r1078, %r1078, %r885;
	ld.global.u32 	%r886, [%rd10+12];
	xor.b32  	%r1077, %r1077, %r886;
	ld.global.u32 	%r887, [%rd10+16];
	xor.b32  	%r1076, %r1076, %r887;
$L__BB20_82:
	and.b32  	%r889, %r879, 2;
	setp.eq.s32 	%p46, %r889, 0;
	@%p46 bra 	$L__BB20_84;
	ld.global.u32 	%r890, [%rd10+20];
	xor.b32  	%r1080, %r1080, %r890;
	ld.global.u32 	%r891, [%rd10+24];
	xor.b32  	%r1079, %r1079, %r891;
	ld.global.u32 	%r892, [%rd10+28];
	xor.b32  	%r1078, %r1078, %r892;
	ld.global.u32 	%r893, [%rd10+32];
	xor.b32  	%r1077, %r1077, %r893;
	ld.global.u32 	%r894, [%rd10+36];
	xor.b32  	%r1076, %r1076, %r894;
$L__BB20_84:
	and.b32  	%r896, %r879, 4;
	setp.eq.s32 	%p47, %r896, 0;
	@%p47 bra 	$L__BB20_86;
	ld.global.u32 	%r897, [%rd10+40];
	xor.b32  	%r1080, %r1080, %r897;
	ld.global.u32 	%r898, [%rd10+44];
	xor.b32  	%r1079, %r1079, %r898;
	ld.global.u32 	%r899, [%rd10+48];
	xor.b32  	%r1078, %r1078, %r899;
	ld.global.u32 	%r900, [%rd10+52];
	xor.b32  	%r1077, %r1077, %r900;
	ld.global.u32 	%r901, [%rd10+56];
	xor.b32  	%r1076, %r1076, %r901;
$L__BB20_86:
	and.b32  	%r903, %r879, 8;
	setp.eq.s32 	%p48, %r903, 0;
	@%p48 bra 	$L__BB20_88;
	ld.global.u32 	%r904, [%rd10+60];
	xor.b32  	%r1080, %r1080, %r904;
	ld.global.u32 	%r905, [%rd10+64];
	xor.b32  	%r1079, %r1079, %r905;
	ld.global.u32 	%r906, [%rd10+68];
	xor.b32  	%r1078, %r1078, %r906;
	ld.global.u32 	%r907, [%rd10+72];
	xor.b32  	%r1077, %r1077, %r907;
	ld.global.u32 	%r908, [%rd10+76];
	xor.b32  	%r1076, %r1076, %r908;
$L__BB20_88:
	and.b32  	%r910, %r879, 16;
	setp.eq.s32 	%p49, %r910, 0;
	@%p49 bra 	$L__BB20_90;
	ld.global.u32 	%r911, [%rd10+80];
	xor.b32  	%r1080, %r1080, %r911;
	ld.global.u32 	%r912, [%rd10+84];
	xor.b32  	%r1079, %r1079, %r912;
	ld.global.u32 	%r913, [%rd10+88];
	xor.b32  	%r1078, %r1078, %r913;
	ld.global.u32 	%r914, [%rd10+92];
	xor.b32  	%r1077, %r1077, %r914;
	ld.global.u32 	%r915, [%rd10+96];
	xor.b32  	%r1076, %r1076, %r915;
$L__BB20_90:
	and.b32  	%r917, %r879, 32;
	setp.eq.s32 	%p50, %r917, 0;
	@%p50 bra 	$L__BB20_92;
	ld.global.u32 	%r918, [%rd10+100];
	xor.b32  	%r1080, %r1080, %r918;
	ld.global.u32 	%r919, [%rd10+104];
	xor.b32  	%r1079, %r1079, %r919;
	ld.global.u32 	%r920, [%rd10+108];
	xor.b32  	%r1078, %r1078, %r920;
	ld.global.u32 	%r921, [%rd10+112];
	xor.b32  	%r1077, %r1077, %r921;
	ld.global.u32 	%r922, [%rd10+116];
	xor.b32  	%r1076, %r1076, %r922;
$L__BB20_92:
	and.b32  	%r924, %r879, 64;
	setp.eq.s32 	%p51, %r924, 0;
	@%p51 bra 	$L__BB20_94;
	ld.global.u32 	%r925, [%rd10+120];
	xor.b32  	%r1080, %r1080, %r925;
	ld.global.u32 	%r926, [%rd10+124];
	xor.b32  	%r1079, %r1079, %r926;
	ld.global.u32 	%r927, [%rd10+128];
	xor.b32  	%r1078, %r1078, %r927;
	ld.global.u32 	%r928, [%rd10+132];
	xor.b32  	%r1077, %r1077, %r928;
	ld.global.u32 	%r929, [%rd10+136];
	xor.b32  	%r1076, %r1076, %r929;
$L__BB20_94:
	and.b32  	%r931, %r879, 128;
	setp.eq.s32 	%p52, %r931, 0;
	@%p52 bra 	$L__BB20_96;
	ld.global.u32 	%r932, [%rd10+140];
	xor.b32  	%r1080, %r1080, %r932;
	ld.global.u32 	%r933, [%rd10+144];
	xor.b32  	%r1079, %r1079, %r933;
	ld.global.u32 	%r934, [%rd10+148];
	xor.b32  	%r1078, %r1078, %r934;
	ld.global.u32 	%r935, [%rd10+152];
	xor.b32  	%r1077, %r1077, %r935;
	ld.global.u32 	%r936, [%rd10+156];
	xor.b32  	%r1076, %r1076, %r936;
$L__BB20_96:
	and.b32  	%r938, %r879, 256;
	setp.eq.s32 	%p53, %r938, 0;
	@%p53 bra 	$L__BB20_98;
	ld.global.u32 	%r939, [%rd10+160];
	xor.b32  	%r1080, %r1080, %r939;
	ld.global.u32 	%r940, [%rd10+164];
	xor.b32  	%r1079, %r1079, %r940;
	ld.global.u32 	%r941, [%rd10+168];
	xor.b32  	%r1078, %r1078, %r941;
	ld.global.u32 	%r942, [%rd10+172];
	xor.b32  	%r1077, %r1077, %r942;
	ld.global.u32 	%r943, [%rd10+176];
	xor.b32  	%r1076, %r1076, %r943;
$L__BB20_98:
	and.b32  	%r945, %r879, 512;
	setp.eq.s32 	%p54, %r945, 0;
	@%p54 bra 	$L__BB20_100;
	ld.global.u32 	%r946, [%rd10+180];
	xor.b32  	%r1080, %r1080, %r946;
	ld.global.u32 	%r947, [%rd10+184];
	xor.b32  	%r1079, %r1079, %r947;
	ld.global.u32 	%r948, [%rd10+188];
	xor.b32  	%r1078, %r1078, %r948;
	ld.global.u32 	%r949, [%rd10+192];
	xor.b32  	%r1077, %r1077, %r949;
	ld.global.u32 	%r950, [%rd10+196];
	xor.b32  	%r1076, %r1076, %r950;
$L__BB20_100:
	and.b32  	%r952, %r879, 1024;
	setp.eq.s32 	%p55, %r952, 0;
	@%p55 bra 	$L__BB20_102;
	ld.global.u32 	%r953, [%rd10+200];
	xor.b32  	%r1080, %r1080, %r953;
	ld.global.u32 	%r954, [%rd10+204];
	xor.b32  	%r1079, %r1079, %r954;
	ld.global.u32 	%r955, [%rd10+208];
	xor.b32  	%r1078, %r1078, %r955;
	ld.global.u32 	%r956, [%rd10+212];
	xor.b32  	%r1077, %r1077, %r956;
	ld.global.u32 	%r957, [%rd10+216];
	xor.b32  	%r1076, %r1076, %r957;
$L__BB20_102:
	and.b32  	%r959, %r879, 2048;
	setp.eq.s32 	%p56, %r959, 0;
	@%p56 bra 	$L__BB20_104;
	ld.global.u32 	%r960, [%rd10+220];
	xor.b32  	%r1080, %r1080, %r960;
	ld.global.u32 	%r961, [%rd10+224];
	xor.b32  	%r1079, %r1079, %r961;
	ld.global.u32 	%r962, [%rd10+228];
	xor.b32  	%r1078, %r1078, %r962;
	ld.global.u32 	%r963, [%rd10+232];
	xor.b32  	%r1077, %r1077, %r963;
	ld.global.u32 	%r964, [%rd10+236];
	xor.b32  	%r1076, %r1076, %r964;
$L__BB20_104:
	and.b32  	%r966, %r879, 4096;
	setp.eq.s32 	%p57, %r966, 0;
	@%p57 bra 	$L__BB20_106;
	ld.global.u32 	%r967, [%rd10+240];
	xor.b32  	%r1080, %r1080, %r967;
	ld.global.u32 	%r968, [%rd10+244];
	xor.b32  	%r1079, %r1079, %r968;
	ld.global.u32 	%r969, [%rd10+248];
	xor.b32  	%r1078, %r1078, %r969;
	ld.global.u32 	%r970, [%rd10+252];
	xor.b32  	%r1077, %r1077, %r970;
	ld.global.u32 	%r971, [%rd10+256];
	xor.b32  	%r1076, %r1076, %r971;
$L__BB20_106:
	and.b32  	%r973, %r879, 8192;
	setp.eq.s32 	%p58, %r973, 0;
	@%p58 bra 	$L__BB20_108;
	ld.global.u32 	%r974, [%rd10+260];
	xor.b32  	%r1080, %r1080, %r974;
	ld.global.u32 	%r975, [%rd10+264];
	xor.b32  	%r1079, %r1079, %r975;
	ld.global.u32 	%r976, [%rd10+268];
	xor.b32  	%r1078, %r1078, %r976;
	ld.global.u32 	%r977, [%rd10+272];
	xor.b32  	%r1077, %r1077, %r977;
	ld.global.u32 	%r978, [%rd10+276];
	xor.b32  	%r1076, %r1076, %r978;
$L__BB20_108:
	and.b32  	%r980, %r879, 16384;
	setp.eq.s32 	%p59, %r980, 0;
	@%p59 bra 	$L__BB20_110;
	ld.global.u32 	%r981, [%rd10+280];
	xor.b32  	%r1080, %r1080, %r981;
	ld.global.u32 	%r982, [%rd10+284];
	xor.b32  	%r1079, %r1079, %r982;
	ld.global.u32 	%r983, [%rd10+288];
	xor.b32  	%r1078, %r1078, %r983;
	ld.global.u32 	%r984, [%rd10+292];
	xor.b32  	%r1077, %r1077, %r984;
	ld.global.u32 	%r985, [%rd10+296];
	xor.b32  	%r1076, %r1076, %r985;
$L__BB20_110:
	and.b32  	%r987, %r879, 32768;
	setp.eq.s32 	%p60, %r987, 0;
	@%p60 bra 	$L__BB20_112;
	ld.global.u32 	%r988, [%rd10+300];
	xor.b32  	%r1080, %r1080, %r988;
	ld.global.u32 	%r989, [%rd10+304];
	xor.b32  	%r1079, %r1079, %r989;
	ld.global.u32 	%r990, [%rd10+308];
	xor.b32  	%r1078, %r1078, %r990;
	ld.global.u32 	%r991, [%rd10+312];
	xor.b32  	%r1077, %r1077, %r991;
	ld.global.u32 	%r992, [%rd10+316];
	xor.b32  	%r1076, %r1076, %r992;
$L__BB20_112:
	add.s32 	%r1259, %r1259, 16;
	setp.ne.s32 	%p61, %r1259, 32;
	@%p61 bra 	$L__BB20_80;
	mad.lo.s32 	%r993, %r1253, -31, %r373;
	add.s32 	%r1253, %r993, 1;
	setp.ne.s32 	%p62, %r1253, 5;
	@%p62 bra 	$L__BB20_79;
	st.local.u32 	[%rd3+4], %r1080;
	st.local.v2.u32 	[%rd3+8], {%r1079, %r1078};
	st.local.v2.u32 	[%rd3+16], {%r1077, %r1076};
$L__BB20_115:
	shr.u64 	%rd54, %rd5, 2;
	add.s32 	%r1063, %r1063, 1;
	setp.gt.u64 	%p63, %rd5, 3;
	@%p63 bra 	$L__BB20_3;
$L__BB20_116:
	min.s32 	%r553, %r629, 1024;
	setp.lt.s32 	%p64, %r629, 1;
	mov.b32 	%r1359, 0;
	@%p64 bra 	$L__BB20_138;
	setp.lt.u32 	%p65, %r629, 1024;
	@%p65 bra 	$L__BB20_128;
	neg.s32 	%r1375, %r553;
	cvt.rn.f32.u32 	%f1, %r629;
	mov.f32 	%f124, 0fCE6E6B28;
	mov.b32 	%r1391, 0;
	mov.f32 	%f123, 0f00000000;
	mov.u32 	%r1377, %r1352;
	mov.u32 	%r1394, %r1076;
	mov.u32 	%r1359, %r1391;
$L__BB20_119:
	shr.u32 	%r996, %r1080, 2;
	xor.b32  	%r997, %r996, %r1080;
	shl.b32 	%r998, %r1394, 4;
	shl.b32 	%r999, %r997, 1;
	xor.b32  	%r1000, %r999, %r998;
	xor.b32  	%r1001, %r1000, %r997;
	xor.b32  	%r1076, %r1001, %r1394;
	add.s32 	%r1352, %r1377, 362437;
	add.s32 	%r1002, %r1076, %r1352;
	cvt.rn.f32.u32 	%f30, %r1002;
	fma.rn.f32 	%f31, %f30, 0f2F800000, 0f2F000000;
	mul.f32 	%f32, %f31, %f1;
	cvt.rzi.s32.f32 	%r1003, %f32;
	rem.s32 	%r600, %r1003, %r629;
	setp.ge.u32 	%p66, %r600, %r629;
	@%p66 bra 	$L__BB20_127;
	ld.param.u64 	%rd51, [_Z33sample_from_semantic_space_kernelPKfPKiS0_Piiiiy_param_2];
	shl.b32 	%r1004, %r600, 1;
	mul.wide.u32 	%rd37, %r1004, 4;
	add.s64 	%rd18, %rd2, %rd37;
	ld.global.u32 	%r601, [%rd18];
	setp.lt.s32 	%p67, %r601, 0;
	setp.ge.s32 	%p68, %r601, %r630;
	cvta.to.global.u64 	%rd38, %rd51;
	add.s64 	%rd19, %rd38, %rd37;
	mov.f32 	%f120, 0f00000000;
	or.pred  	%p69, %p67, %p68;
	@%p69 bra 	$L__BB20_122;
	mul.wide.u32 	%rd39, %r601, 4;
	add.s64 	%rd40, %rd1, %rd39;
	ld.global.f32 	%f34, [%rd40];
	ld.global.f32 	%f35, [%rd19];
	fma.rn.f32 	%f120, %f34, %f35, 0f00000000;
$L__BB20_122:
	ld.global.u32 	%r602, [%rd18+4];
	setp.lt.s32 	%p70, %r602, 0;
	setp.ge.s32 	%p71, %r602, %r630;
	or.pred  	%p72, %p70, %p71;
	@%p72 bra 	$L__BB20_124;
	mul.wide.u32 	%rd41, %r602, 4;
	add.s64 	%rd42, %rd1, %rd41;
	ld.global.f32 	%f36, [%rd42];
	ld.global.f32 	%f37, [%rd19+4];
	fma.rn.f32 	%f120, %f36, %f37, %f120;
$L__BB20_124:
	setp.eq.s32 	%p73, %r1391, 1;
	mov.b32 	%r1391, 0;
	mov.f32 	%f122, %f123;
	@%p73 bra 	$L__BB20_126;
	shr.u32 	%r1007, %r1079, 2;
	xor.b32  	%r1008, %r1007, %r1079;
	shl.b32 	%r1009, %r1076, 4;
	shl.b32 	%r1010, %r1008, 1;
	xor.b32  	%r1011, %r1010, %r1009;
	xor.b32  	%r1012, %r1011, %r1008;
	xor.b32  	%r1408, %r1012, %r1076;
	add.s32 	%r1013, %r1377, %r1408;
	add.s32 	%r1014, %r1013, 724874;
	shr.u32 	%r1015, %r1078, 2;
	xor.b32  	%r1016, %r1015, %r1078;
	shl.b32 	%r1017, %r1408, 4;
	shl.b32 	%r1018, %r1016, 1;
	xor.b32  	%r1019, %r1018, %r1017;
	xor.b32  	%r1020, %r1019, %r1016;
	xor.b32  	%r1407, %r1020, %r1408;
	add.s32 	%r1352, %r1377, 1087311;
	add.s32 	%r1021, %r1407, %r1352;
	cvt.rn.f32.u32 	%f38, %r1014;
	fma.rn.f32 	%f39, %f38, 0f2F800000, 0f2F000000;
	cvt.rn.f32.u32 	%f40, %r1021;
	fma.rn.f32 	%f41, %f40, 0f30C90FDB, 0f30490FDB;
	setp.lt.f32 	%p74, %f39, 0f00800000;
	mul.f32 	%f42, %f39, 0f4B000000;
	selp.f32 	%f43, %f42, %f39, %p74;
	selp.f32 	%f44, 0fC1B80000, 0f00000000, %p74;
	mov.b32 	%r1022, %f43;
	add.s32 	%r1023, %r1022, -1059760811;
	and.b32  	%r1024, %r1023, -8388608;
	sub.s32 	%r1025, %r1022, %r1024;
	mov.b32 	%f45, %r1025;
	cvt.rn.f32.s32 	%f46, %r1024;
	fma.rn.f32 	%f47, %f46, 0f34000000, %f44;
	add.f32 	%f48, %f45, 0fBF800000;
	fma.rn.f32 	%f49, %f48, 0fBE055027, 0f3E1039F6;
	fma.rn.f32 	%f50, %f49, %f48, 0fBDF8CDCC;
	fma.rn.f32 	%f51, %f50, %f48, 0f3E0F2955;
	fma.rn.f32 	%f52, %f51, %f48, 0fBE2AD8B9;
	fma.rn.f32 	%f53, %f52, %f48, 0f3E4CED0B;
	fma.rn.f32 	%f54, %f53, %f48, 0fBE7FFF22;
	fma.rn.f32 	%f55, %f54, %f48, 0f3EAAAA78;
	fma.rn.f32 	%f56, %f55, %f48, 0fBF000000;
	mul.f32 	%f57, %f48, %f56;
	fma.rn.f32 	%f58, %f57, %f48, %f48;
	fma.rn.f32 	%f59, %f47, 0f3F317218, %f58;
	setp.gt.u32 	%p75, %r1022, 2139095039;
	fma.rn.f32 	%f60, %f43, 0f7F800000, 0f7F800000;
	selp.f32 	%f61, %f60, %f59, %p75;
	setp.eq.f32 	%p76, %f43, 0f00000000;
	mul.f32 	%f62, %f61, 0fC0000000;
	selp.f32 	%f63, 0f7F800000, %f62, %p76;
	sqrt.rn.f32 	%f64, %f63;
	sin.approx.f32 	%f65, %f41;
	cos.approx.f32 	%f66, %f41;
	mul.f32 	%f122, %f64, %f65;
	mul.f32 	%f123, %f64, %f66;
	mov.b32 	%r1391, 1;
	mov.u32 	%r1409, %r1076;
	mov.u32 	%r1078, %r1394;
	mov.u32 	%r1079, %r1077;
	mov.u32 	%r1076, %r1407;
	mov.u32 	%r1394, %r1408;
	mov.u32 	%r1077, %r1409;
$L__BB20_126:
	fma.rn.f32 	%f67, %f122, 0f3D4CCCCD, %f120;
	setp.gt.f32 	%p77, %f67, %f124;
	selp.f32 	%f124, %f67, %f124, %p77;
	selp.b32 	%r1359, %r600, %r1359, %p77;
$L__BB20_127:
	mov.u32 	%r1080, %r1079;
	mov.u32 	%r1079, %r1078;
	mov.u32 	%r1078, %r1077;
	mov.u32 	%r1077, %r1394;
	add.s32 	%r1375, %r1375, 1;
	setp.ne.s32 	%p78, %r1375, 0;
	mov.u32 	%r1377, %r1352;
	mov.u32 	%r1394, %r1076;
	@%p78 bra 	$L__BB20_119;
	bra.uni 	$L__BB20_138;
$L__BB20_128:
	ld.param.u64 	%rd52, [_Z33sample_from_semantic_space_kernelPKfPKiS0_Piiiiy_param_2];
	cvta.to.global.u64 	%rd43, %rd52;
	add.s64 	%rd56, %rd43, 4;
	add.s64 	%rd55, %rd2, 4;
	neg.s32 	%r1350, %r553;
	mov.f32 	%f110, 0fCE6E6B28;
	mov.b32 	%r1351, 0;
	mov.f32 	%f109, 0f00000000;
	mov.u32 	%r1358, %r1351;
	mov.u32 	%r1359, %r1351;
$L__BB20_129:
	setp.lt.u32 	%p79, %r1358, %r629;
	@%p79 bra 	$L__BB20_130;
	bra.uni 	$L__BB20_137;
$L__BB20_130:
	ld.global.u32 	%r588, [%rd55+-4];
	setp.gt.s32 	%p80, %r588, -1;
	setp.lt.s32 	%p81, %r588, %r630;
	and.pred  	%p82, %p80, %p81;
	mov.f32 	%f112, 0f00000000;
	@%p82 bra 	$L__BB20_131;
	bra.uni 	$L__BB20_132;
$L__BB20_131:
	mul.wide.u32 	%rd44, %r588, 4;
	add.s64 	%rd45, %rd1, %rd44;
	ld.global.f32 	%f71, [%rd45];
	ld.global.f32 	%f72, [%rd56+-4];
	fma.rn.f32 	%f112, %f71, %f72, 0f00000000;
$L__BB20_132:
	ld.global.u32 	%r566, [%rd55];
	setp.lt.s32 	%p83, %r566, 0;
	setp.ge.s32 	%p84, %r566, %r630;
	or.pred  	%p85, %p83, %p84;
	@%p85 bra 	$L__BB20_134;
	mul.wide.u32 	%rd46, %r566, 4;
	add.s64 	%rd47, %rd1, %rd46;
	ld.global.f32 	%f73, [%rd47];
	ld.global.f32 	%f74, [%rd56];
	fma.rn.f32 	%f112, %f73, %f74, %f112;
$L__BB20_134:
	setp.eq.s32 	%p86, %r1351, 1;
	mov.b32 	%r1351, 0;
	mov.f32 	%f114, %f109;
	@%p86 bra 	$L__BB20_136;
	shr.u32 	%r1029, %r1080, 2;
	xor.b32  	%r1030, %r1029, %r1080;
	shl.b32 	%r1031, %r1076, 4;
	shl.b32 	%r1032, %r1030, 1;
	xor.b32  	%r1033, %r1032, %r1031;
	xor.b32  	%r1034, %r1033, %r1030;
	xor.b32  	%r1405, %r1034, %r1076;
	add.s32 	%r1035, %r1352, %r1405;
	add.s32 	%r1036, %r1035, 362437;
	shr.u32 	%r1037, %r1079, 2;
	xor.b32  	%r1038, %r1037, %r1079;
	shl.b32 	%r1039, %r1405, 4;
	shl.b32 	%r1040, %r1038, 1;
	xor.b32  	%r1041, %r1040, %r1039;
	xor.b32  	%r1042, %r1041, %r1038;
	xor.b32  	%r1404, %r1042, %r1405;
	add.s32 	%r1352, %r1352, 724874;
	add.s32 	%r1043, %r1404, %r1352;
	cvt.rn.f32.u32 	%f75, %r1036;
	fma.rn.f32 	%f76, %f75, 0f2F800000, 0f2F000000;
	cvt.rn.f32.u32 	%f77, %r1043;
	fma.rn.f32 	%f78, %f77, 0f30C90FDB, 0f30490FDB;
	setp.lt.f32 	%p87, %f76, 0f00800000;
	mul.f32 	%f79, %f76, 0f4B000000;
	selp.f32 	%f80, %f79, %f76, %p87;
	selp.f32 	%f81, 0fC1B80000, 0f00000000, %p87;
	mov.b32 	%r1044, %f80;
	add.s32 	%r1045, %r1044, -1059760811;
	and.b32  	%r1046, %r1045, -8388608;
	sub.s32 	%r1047, %r1044, %r1046;
	mov.b32 	%f82, %r1047;
	cvt.rn.f32.s32 	%f83, %r1046;
	fma.rn.f32 	%f84, %f83, 0f34000000, %f81;
	add.f32 	%f85, %f82, 0fBF800000;
	fma.rn.f32 	%f86, %f85, 0fBE055027, 0f3E1039F6;
	fma.rn.f32 	%f87, %f86, %f85, 0fBDF8CDCC;
	fma.rn.f32 	%f88, %f87, %f85, 0f3E0F2955;
	fma.rn.f32 	%f89, %f88, %f85, 0fBE2AD8B9;
	fma.rn.f32 	%f90, %f89, %f85, 0f3E4CED0B;
	fma.rn.f32 	%f91, %f90, %f85, 0fBE7FFF22;
	fma.rn.f32 	%f92, %f91, %f85, 0f3EAAAA78;
	fma.rn.f32 	%f93, %f92, %f85, 0fBF000000;
	mul.f32 	%f94, %f85, %f93;
	fma.rn.f32 	%f95, %f94, %f85, %f85;
	fma.rn.f32 	%f96, %f84, 0f3F317218, %f95;
	setp.gt.u32 	%p88, %r1044, 2139095039;
	fma.rn.f32 	%f97, %f80, 0f7F800000, 0f7F800000;
	selp.f32 	%f98, %f97, %f96, %p88;
	setp.eq.f32 	%p89, %f80, 0f00000000;
	mul.f32 	%f99, %f98, 0fC0000000;
	selp.f32 	%f100, 0f7F800000, %f99, %p89;
	sqrt.rn.f32 	%f101, %f100;
	sin.approx.f32 	%f102, %f78;
	cos.approx.f32 	%f103, %f78;
	mul.f32 	%f114, %f101, %f102;
	mul.f32 	%f109, %f101, %f103;
	mov.b32 	%r1351, 1;
	mov.u32 	%r1406, %r1076;
	mov.u32 	%r1079, %r1077;
	mov.u32 	%r1080, %r1078;
	mov.u32 	%r1076, %r1404;
	mov.u32 	%r1077, %r1405;
	mov.u32 	%r1078, %r1406;
$L__BB20_136:
	fma.rn.f32 	%f104, %f114, 0f3D4CCCCD, %f112;
	setp.gt.f32 	%p90, %f104, %f110;
	selp.f32 	%f110, %f104, %f110, %p90;
	selp.b32 	%r1359, %r1358, %r1359, %p90;
$L__BB20_137:
	add.s32 	%r1358, %r1358, 1;
	add.s64 	%rd56, %rd56, 8;
	add.s64 	%rd55, %rd55, 8;
	add.s32 	%r1350, %r1350, 1;
	setp.eq.s32 	%p91, %r1350, 0;
	@%p91 bra 	$L__BB20_138;
	bra.uni 	$L__BB20_129;
$L__BB20_138:
	setp.gt.s32 	%p92, %r1359, -1;
	setp.lt.s32 	%p93, %r1359, %r629;
	and.pred  	%p94, %p92, %p93;
	@%p94 bra 	$L__BB20_140;
	shr.u32 	%r1048, %r1080, 2;
	xor.b32  	%r1049, %r1048, %r1080;
	shl.b32 	%r1050, %r1076, 4;
	shl.b32 	%r1051, %r1049, 1;
	xor.b32  	%r1052, %r1051, %r1050;
	xor.b32  	%r1053, %r1052, %r1049;
	xor.b32  	%r1054, %r1053, %r1076;
	add.s32 	%r1055, %r1352, %r1054;
	add.s32 	%r1056, %r1055, 362437;
	cvt.rn.f32.u32 	%f105, %r1056;
	fma.rn.f32 	%f106, %f105, 0f2F800000, 0f2F000000;
	cvt.rn.f32.s32 	%f107, %r629;
	mul.f32 	%f108, %f106, %f107;
	cvt.rzi.s32.f32 	%r1057, %f108;
	rem.s32 	%r1359, %r1057, %r629;
$L__BB20_140:
	ld.param.u64 	%rd53, [_Z33sample_from_semantic_space_kernelPKfPKiS0_Piiiiy_param_3];
	cvta.to.global.u64 	%rd48, %rd53;
	shl.b64 	%rd49, %rd4, 2;
	add.s64 	%rd50, %rd48, %rd49;
	st.global.u32 	[%rd50], %r1359;
$L__BB20_141:
	ret;

}


// ===== COMPILED SASS (sm_100) =====

	.target	sm_100

	.elftype	@"ET_EXEC"


//--------------------- .note.nv.tkinfo           --------------------------
	.section	.note.nv.tkinfo,"",@"SHT_NOTE"
	.sectionflags	@"SHF_NOTE_NV_TKINFO"
	.tkinfo
        /*0018*/ 	.word	0x00000002
        /*0030*/ 	.string	""
        /*0030*/ 	.string	"ptxas"
        /*0030*/ 	.string	"Cuda compilation tools, release 13.0, V13.0.88"
        /*0030*/ 	.string	"Build cuda_13.0.r13.0/compiler.36424714_0"
        /*0030*/ 	.string	"-arch sm_100 -m 64 "



//--------------------- .note.nv.cuinfo           --------------------------
	.section	.note.nv.cuinfo,"",@"SHT_NOTE"
	.sectionflags	@"SHF_NOTE_NV_CUINFO"
        /*0018*/ 	.short	0x0002
        /*001a*/ 	.short	0x0064
        /*001c*/ 	.short	0x0082
	.zero		2


//--------------------- .nv.info                  --------------------------
	.section	.nv.info,"",@"SHT_CUDA_INFO"
	.align	4


	//----- nvinfo : EIATTR_REGCOUNT
	.align		4
        /*0000*/ 	.byte	0x04, 0x2f
        /*0002*/ 	.short	(.L_10 - .L_9)
	.align		4
.L_9:
        /*0004*/ 	.word	index@(_Z24embedding_forward_kernelPKfS0_PKiS0_S2_Pfii)
        /*0008*/ 	.word	0x0000000c


	//----- nvinfo : EIATTR_FRAME_SIZE
	.align		4
.L_10:
        /*000c*/ 	.byte	0x04, 0x11
        /*000e*/ 	.short	(.L_12 - .L_11)
	.align		4
.L_11:
        /*0010*/ 	.word	index@(_Z24embedding_forward_kernelPKfS0_PKiS0_S2_Pfii)
        /*0014*/ 	.word	0x00000000


	//----- nvinfo : EIATTR_REGCOUNT
	.align		4
.L_12:
        /*0018*/ 	.byte	0x04, 0x2f
        /*001a*/ 	.short	(.L_14 - .L_13)
	.align		4
.L_13:
        /*001c*/ 	.word	index@(_Z24attention_forward_kernelPKfS0_Pfiii)
        /*0020*/ 	.word	0x00000016


	//----- nvinfo : EIATTR_FRAME_SIZE
	.align		4
.L_14:
        /*0024*/ 	.byte	0x04, 0x11
        /*0026*/ 	.short	(.L_16 - .L_15)
	.align		4
.L_15:
        /*0028*/ 	.word	index@(_Z24attention_forward_kernelPKfS0_Pfiii)
        /*002c*/ 	.word	0x00000000


	//----- nvinfo : EIATTR_REGCOUNT
	.align		4
.L_16:
        /*0030*/ 	.byte	0x04, 0x2f
        /*0032*/ 	.short	(.L_18 - .L_17)
	.align		4
.L_17:
        /*0034*/ 	.word	index@(_Z18ffn_forward_kernelPKfS0_S0_Pfii)
        /*0038*/ 	.word	0x0000000c


	//----- nvinfo : EIATTR_FRAME_SIZE
	.align		4
.L_18:
        /*003c*/ 	.byte	0x04, 0x11
        /*003e*/ 	.short	(.L_20 - .L_19)
	.align		4
.L_19:
        /*0040*/ 	.word	index@(_Z18ffn_forward_kernelPKfS0_S0_Pfii)
        /*0044*/ 	.word	0x00000000


	//----- nvinfo : EIATTR_REGCOUNT
	.align		4
.L_20:
        /*0048*/ 	.byte	0x04, 0x2f
        /*004a*/ 	.short	(.L_22 - .L_21)
	.align		4
.L_21:
        /*004c*/ 	.word	index@(_Z26fused_attention_ffn_kernelPKfS0_S0_S0_Pfiii)
        /*0050*/ 	.word	0x0000000c


	//----- nvinfo : EIATTR_FRAME_SIZE
	.align		4
.L_22:
        /*0054*/ 	.byte	0x04, 0x11
        /*0056*/ 	.short	(.L_24 - .L_23)
	.align		4
.L_23:
        /*0058*/ 	.word	index@(_Z26fused_attention_ffn_kernelPKfS0_S0_S0_Pfiii)
        /*005c*/ 	.word	0x00000000


	//----- nvinfo : EIATTR_REGCOUNT
	.align		4
.L_24:
        /*0060*/ 	.byte	0x04, 0x2f
        /*0062*/ 	.short	(.L_26 - .L_25)
	.align		4
.L_25:
        /*0064*/ 	.word	index@(_Z32fused_embedding_layernorm_kernelPKfS0_PKiS0_S2_Pfiif)
        /*0068*/ 	.word	0x00000021


	//----- nvinfo : EIATTR_FRAME_SIZE
	.align		4
.L_26:
        /*006c*/ 	.byte	0x04, 0x11
        /*006e*/ 	.short	(.L_28 - .L_27)
	.align		4
.L_27:
        /*0070*/ 	.word	index@($__internal_12_$__cuda_sm3x_div_rn_noftz_f32_slowpath)
        /*0074*/ 	.word	0x00000000


	//----- nvinfo : EIATTR_FRAME_SIZE
	.align		4
.L_28:
        /*0078*/ 	.byte	0x04, 0x11
        /*007a*/ 	.short	(.L_30 - .L_29)
	.align		4
.L_29:
        /*007c*/ 	.word	index@($__internal_11_$__cuda_sm20_sqrt_rn_f32_slowpath)
        /*0080*/ 	.word	0x00000000


	//----- nvinfo : EIATTR_FRAME_SIZE
	.align		4
.L_30:
        /*0084*/ 	.byte	0x04, 0x11
        /*0086*/ 	.short	(.L_32 - .L_31)
	.align		4
.L_31:
        /*0088*/ 	.word	index@(_Z32fused_embedding_layernorm_kernelPKfS0_PKiS0_S2_Pfiif)
        /*008c*/ 	.word	0x00000000


	//----- nvinfo : EIATTR_REGCOUNT
	.align		4
.L_32:
        /*0090*/ 	.byte	0x04, 0x2f
        /*0092*/ 	.short	(.L_34 - .L_33)
	.align		4
.L_33:
        /*0094*/ 	.word	index@(_Z24output_projection_kernelPKfS0_Pfiii)
        /*0098*/ 	.word	0x0000001f


	//----- nvinfo : EIATTR_FRAME_SIZE
	.align		4
.L_34:
        /*009c*/ 	.byte	0x04, 0x11
        /*009e*/ 	.short	(.L_36 - .L_35)
	.align		4
.L_35:
        /*00a0*/ 	.word	index@(_Z24output_projection_kernelPKfS0_Pfiii)
        /*00a4*/ 	.word	0x00000000


	//----- nvinfo : EIATTR_REGCOUNT
	.align		4
.L_36:
        /*00a8*/ 	.byte	0x04, 0x2f
        /*00aa*/ 	.short	(.L_38 - .L_37)
	.align		4
.L_37:
        /*00ac*/ 	.word	index@(_Z25cross_entropy_loss_kernelPKfPKiS2_Pfii)
        /*00b0*/ 	.word	0x00000016


	//----- nvinfo : EIATTR_FRAME_SIZE
	.align		4
.L_38:
        /*00b4*/ 	.byte	0x04, 0x11
        /*00b6*/ 	.short	(.L_40 - .L_39)
	.align		4
.L_39:
        /*00b8*/ 	.word	index@($__internal_10_$__cuda_sm3x_div_rn_noftz_f32_slowpath)
        /*00bc*/ 	.word	0x00000000


	//----- nvinfo : EIATTR_FRAME_SIZE
	.align		4
.L_40:
        /*00c0*/ 	.byte	0x04, 0x11
        /*00c2*/ 	.short	(.L_42 - .L_41)
	.align		4
.L_41:
        /*00c4*/ 	.word	index@(_Z25cross_entropy_loss_kernelPKfPKiS2_Pfii)
        /*00c8*/ 	.word	0x00000000


	//----- nvinfo : EIATTR_REGCOUNT
	.align		4
.L_42:
        /*00cc*/ 	.byte	0x04, 0x2f
        /*00ce*/ 	.short	(.L_44 - .L_43)
	.align		4
.L_43:
        /*00d0*/ 	.word	index@(_Z31cross_entropy_loss_fused_kernelPKfPKiPfS3_ii)
        /*00d4*/ 	.word	0x0000001a


	//----- nvinfo : EIATTR_FRAME_SIZE
	.align		4
.L_44:
        /*00d8*/ 	.byte	0x04, 0x11
        /*00da*/ 	.short	(.L_46 - .L_45)
	.align		4
.L_45:
        /*00dc*/ 	.word	index@($__internal_9_$__cuda_sm3x_div_rn_noftz_f32_slowpath)
        /*00e0*/ 	.word	0x00000000


	//----- nvinfo : EIATTR_FRAME_SIZE
	.align		4
.L_46:
        /*00e4*/ 	.byte	0x04, 0x11
        /*00e6*/ 	.short	(.L_48 - .L_47)
	.align		4
.L_47:
        /*00e8*/ 	.word	index@(_Z31cross_entropy_loss_fused_kernelPKfPKiPfS3_ii)
        /*00ec*/ 	.word	0x00000000


	//----- nvinfo : EIATTR_REGCOUNT
	.align		4
.L_48:
        /*00f0*/ 	.byte	0x04, 0x2f
        /*00f2*/ 	.short	(.L_50 - .L_49)
	.align		4
.L_49:
        /*00f4*/ 	.word	index@(_Z33output_projection_backward_kernelPKfPKiS2_S0_PfS3_iii)
        /*00f8*/ 	.word	0x0000001f


	//----- nvinfo : EIATTR_FRAME_SIZE
	.align		4
.L_50:
        /*00fc*/ 	.byte	0x04, 0x11
        /*00fe*/ 	.short	(.L_52 - .L_51)
	.align		4
.L_51:
        /*0100*/ 	.word	index@($__internal_8_$__cuda_sm3x_div_rn_noftz_f32_slowpath)
        /*0104*/ 	.word	0x00000000


	//----- nvinfo : EIATTR_FRAME_SIZE
	.align		4
.L_52:
        /*0108*/ 	.byte	0x04, 0x11
        /*010a*/ 	.short	(.L_54 - .L_53)
	.align		4
.L_53:
        /*010c*/ 	.word	index@(_Z33output_projection_backward_kernelPKfPKiS2_S0_PfS3_iii)
        /*0110*/ 	.word	0x00000000


	//----- nvinfo : EIATTR_REGCOUNT
	.align		4
.L_54:
        /*0114*/ 	.byte	0x04, 0x2f
        /*0116*/ 	.short	(.L_56 - .L_55)
	.align		4
.L_55:
        /*0118*/ 	.word	index@(_Z31compute_softmax_gradient_kernelPKfPKiPfii)
        /*011c*/ 	.word	0x0000000e


	//----- nvinfo : EIATTR_FRAME_SIZE
	.align		4
.L_56:
        /*0120*/ 	.byte	0x04, 0x11
        /*0122*/ 	.short	(.L_58 - .L_57)
	.align		4
.L_57:
        /*0124*/ 	.word	index@(_Z31compute_softmax_gradient_kernelPKfPKiPfii)
        /*0128*/ 	.word	0x00000000


	//----- nvinfo : EIATTR_REGCOUNT
	.align		4
.L_58:
        /*012c*/ 	.byte	0x04, 0x2f
        /*012e*/ 	.short	(.L_60 - .L_59)
	.align		4
.L_59:
        /*0130*/ 	.word	index@(_Z17sgd_update_kernelPfPKfS_ffi)
        /*0134*/ 	.word	0x0000000e


	//----- nvinfo : EIATTR_FRAME_SIZE
	.align		4
.L_60:
        /*0138*/ 	.byte	0x04, 0x11
        /*013a*/ 	.short	(.L_62 - .L_61)
	.align		4
.L_61:
        /*013c*/ 	.word	index@(_Z17sgd_update_kernelPfPKfS_ffi)
        /*0140*/ 	.word	0x00000000


	//----- nvinfo : EIATTR_REGCOUNT
	.align		4
.L_62:
        /*0144*/ 	.byte	0x04, 0x2f
        /*0146*/ 	.short	(.L_64 - .L_63)
	.align		4
.L_63:
        /*0148*/ 	.word	index@(_Z25embedding_backward_kernelPKiPKfPfS3_ii)
        /*014c*/ 	.word	0x0000000c


	//----- nvinfo : EIATTR_FRAME_SIZE
	.align		4
.L_64:
        /*0150*/ 	.byte	0x04, 0x11
        /*0152*/ 	.short	(.L_66 - .L_65)
	.align		4
.L_65:
        /*0154*/ 	.word	index@(_Z25embedding_backward_kernelPKiPKfPfS3_ii)
        /*0158*/ 	.word	0x00000000


	//----- nvinfo : EIATTR_REGCOUNT
	.align		4
.L_66:
        /*015c*/ 	.byte	0x04, 0x2f
        /*015e*/ 	.short	(.L_68 - .L_67)
	.align		4
.L_67:
        /*0160*/ 	.word	index@(_Z35embedding_backward_segmented_kernelPKiS0_S0_PKfPfS3_iii)
        /*0164*/ 	.word	0x00000016


	//----- nvinfo : EIATTR_FRAME_SIZE
	.align		4
.L_68:
        /*0168*/ 	.byte	0x04, 0x11
        /*016a*/ 	.short	(.L_70 - .L_69)
	.align		4
.L_69:
        /*016c*/ 	.word	index@(_Z35embedding_backward_segmented_kernelPKiS0_S0_PKfPfS3_iii)
        /*0170*/ 	.word	0x00000000


	//----- nvinfo : EIATTR_REGCOUNT
	.align		4
.L_70:
        /*0174*/ 	.byte	0x04, 0x2f
        /*0176*/ 	.short	(.L_72 - .L_71)
	.align		4
.L_71:
        /*0178*/ 	.word	index@(_Z35embedding_backward_coalesced_kernelPKiPKfPfS3_ii)
        /*017c*/ 	.word	0x00000014


	//----- nvinfo : EIATTR_FRAME_SIZE
	.align		4
.L_72:
        /*0180*/ 	.byte	0x04, 0x11
        /*0182*/ 	.short	(.L_74 - .L_73)
	.align		4
.L_73:
        /*0184*/ 	.word	index@(_Z35embedding_backward_coalesced_kernelPKiPKfPfS3_ii)
        /*0188*/ 	.word	0x00000000


	//----- nvinfo : EIATTR_REGCOUNT
	.align		4
.L_74:
        /*018c*/ 	.byte	0x04, 0x2f
        /*018e*/ 	.short	(.L_76 - .L_75)
	.align		4
.L_75:
        /*0190*/ 	.word	index@(_Z33extract_semantic_embedding_kernelPKfPfii)
        /*0194*/ 	.word	0x00000020


	//----- nvinfo : EIATTR_FRAME_SIZE
	.align		4
.L_76:
        /*0198*/ 	.byte	0x04, 0x11
        /*019a*/ 	.short	(.L_78 - .L_77)
	.align		4
.L_77:
        /*019c*/ 	.word	index@($__internal_7_$__cuda_sm3x_div_rn_noftz_f32_slowpath)
        /*01a0*/ 	.word	0x00000000


	//----- nvinfo : EIATTR_FRAME_SIZE
	.align		4
.L_78:
        /*01a4*/ 	.byte	0x04, 0x11
        /*01a6*/ 	.short	(.L_80 - .L_79)
	.align		4
.L_79:
        /*01a8*/ 	.word	index@(_Z33extract_semantic_embedding_kernelPKfPfii)
        /*01ac*/ 	.word	0x00000000


	//----- nvinfo : EIATTR_REGCOUNT
	.align		4
.L_80:
        /*01b0*/ 	.byte	0x04, 0x2f
        /*01b2*/ 	.short	(.L_82 - .L_81)
	.align		4
.L_81:
        /*01b4*/ 	.word	index@(_Z26navigate_venn_space_kernelPKfS0_S0_Pfiif)
        /*01b8*/ 	.word	0x0000001f


	//----- nvinfo : EIATTR_FRAME_SIZE
	.align		4
.L_82:
        /*01bc*/ 	.byte	0x04, 0x11
        /*01be*/ 	.short	(.L_84 - .L_83)
	.align		4
.L_83:
        /*01c0*/ 	.word	index@($__internal_6_$__cuda_sm3x_div_rn_noftz_f32_slowpath)
        /*01c4*/ 	.word	0x00000000


	//----- nvinfo : EIATTR_FRAME_SIZE
	.align		4
.L_84:
        /*01c8*/ 	.byte	0x04, 0x11
        /*01ca*/ 	.short	(.L_86 - .L_85)
	.align		4
.L_85:
        /*01cc*/ 	.word	index@(_Z26navigate_venn_space_kernelPKfS0_S0_Pfiif)
        /*01d0*/ 	.word	0x00000000


	//----- nvinfo : EIATTR_REGCOUNT
	.align		4
.L_86:
        /*01d4*/ 	.byte	0x04, 0x2f
        /*01d6*/ 	.short	(.L_88 - .L_87)
	.align		4
.L_87:
        /*01d8*/ 	.word	index@(_Z27update_venn_clusters_kernelPKfPfPiS1_iii)
        /*01dc*/ 	.word	0x0000001f


	//----- nvinfo : EIATTR_FRAME_SIZE
	.align		4
.L_88:
        /*01e0*/ 	.byte	0x04, 0x11
        /*01e2*/ 	.short	(.L_90 - .L_89)
	.align		4
.L_89:
        /*01e4*/ 	.word	index@($__internal_5_$__cuda_sm3x_div_rn_noftz_f32_slowpath)
        /*01e8*/ 	.word	0x00000000


	//----- nvinfo : EIATTR_FRAME_SIZE
	.align		4
.L_90:
        /*01ec*/ 	.byte	0x04, 0x11
        /*01ee*/ 	.short	(.L_92 - .L_91)
	.align		4
.L_91:
        /*01f0*/ 	.word	index@($__internal_4_$__cuda_sm20_rcp_rn_f32_slowpath)
        /*01f4*/ 	.word	0x00000000


	//----- nvinfo : EIATTR_FRAME_SIZE
	.align		4
.L_92:
        /*01f8*/ 	.byte	0x04, 0x11
        /*01fa*/ 	.short	(.L_94 - .L_93)
	.align		4
.L_93:
        /*01fc*/ 	.word	index@(_Z27update_venn_clusters_kernelPKfPfPiS1_iii)
        /*0200*/ 	.word	0x00000000


	//----- nvinfo : EIATTR_REGCOUNT
	.align		4
.L_94:
        /*0204*/ 	.byte	0x04, 0x2f
        /*0206*/ 	.short	(.L_96 - .L_95)
	.align		4
.L_95:
        /*0208*/ 	.word	index@(_Z33compute_venn_intersections_kernelPKfPfiif)
        /*020c*/ 	.word	0x00000011


	//----- nvinfo : EIATTR_FRAME_SIZE
	.align		4
.L_96:
        /*0210*/ 	.byte	0x04, 0x11
        /*0212*/ 	.short	(.L_98 - .L_97)
	.align		4
.L_97:
        /*0214*/ 	.word	index@($__internal_3_$__cuda_sm3x_div_rn_noftz_f32_slowpath)
        /*0218*/ 	.word	0x00000000


	//----- nvinfo : EIATTR_FRAME_SIZE
	.align		4
.L_98:
        /*021c*/ 	.byte	0x04, 0x11
        /*021e*/ 	.short	(.L_100 - .L_99)
	.align		4
.L_99:
        /*0220*/ 	.word	index@($__internal_2_$__cuda_sm20_sqrt_rn_f32_slowpath)
        /*0224*/ 	.word	0x00000000


	//----- nvinfo : EIATTR_FRAME_SIZE
	.align		4
.L_100:
        /*0228*/ 	.byte	0x04, 0x11
        /*022a*/ 	.short	(.L_102 - .L_101)
	.align		4
.L_101:
        /*022c*/ 	.word	index@(_Z33compute_venn_intersections_kernelPKfPfiif)
        /*0230*/ 	.word	0x00000000


	//----- nvinfo : EIATTR_REGCOUNT
	.align		4
.L_102:
        /*0234*/ 	.byte	0x04, 0x2f
        /*0236*/ 	.short	(.L_104 - .L_103)
	.align		4
.L_103:
        /*0238*/ 	.word	index@(_Z33accumulate_cluster_updates_kernelPKfPKiS0_PfS3_iii)
        /*023c*/ 	.word	0x00000016


	//----- nvinfo : EIATTR_FRAME_SIZE
	.align		4
.L_104:
        /*0240*/ 	.byte	0x04, 0x11
        /*0242*/ 	.short	(.L_106 - .L_105)
	.align		4
.L_105:
        /*0244*/ 	.word	index@(_Z33accumulate_cluster_updates_kernelPKfPKiS0_PfS3_iii)
        /*0248*/ 	.word	0x00000000


	//----- nvinfo : EIATTR_REGCOUNT
	.align		4
.L_106:
        /*024c*/ 	.byte	0x04, 0x2f
        /*024e*/ 	.short	(.L_108 - .L_107)
	.align		4
.L_107:
        /*0250*/ 	.word	index@(_Z29update_cluster_centers_kernelPKfS0_Pfiif)
        /*0254*/ 	.word	0x00000010


	//----- nvinfo : EIATTR_FRAME_SIZE
	.align		4
.L_108:
        /*0258*/ 	.byte	0x04, 0x11
        /*025a*/ 	.short	(.L_110 - .L_109)
	.align		4
.L_109:
        /*025c*/ 	.word	index@($__internal_1_$__cuda_sm3x_div_rn_noftz_f32_slowpath)
        /*0260*/ 	.word	0x00000000


	//----- nvinfo : EIATTR_FRAME_SIZE
	.align		4
.L_110:
        /*0264*/ 	.byte	0x04, 0x11
        /*0266*/ 	.short	(.L_112 - .L_111)
	.align		4
.L_111:
        /*0268*/ 	.word	index@(_Z29update_cluster_centers_kernelPKfS0_Pfiif)
        /*026c*/ 	.word	0x00000000


	//----- nvinfo : EIATTR_REGCOUNT
	.align		4
.L_112:
        /*0270*/ 	.byte	0x04, 0x2f
        /*0272*/ 	.short	(.L_114 - .L_113)
	.align		4
.L_113:
        /*0274*/ 	.word	index@(_Z33sample_from_semantic_space_kernelPKfPKiS0_Piiiiy)
        /*0278*/ 	.word	0x00000020


	//----- nvinfo : EIATTR_FRAME_SIZE
	.align		4
.L_114:
        /*027c*/ 	.byte	0x04, 0x11
        /*027e*/ 	.short	(.L_116 - .L_115)
	.align		4
.L_115:
        /*0280*/ 	.word	index@($__internal_0_$__cuda_sm20_sqrt_rn_f32_slowpath)
        /*0284*/ 	.word	0x00000030


	//----- nvinfo : EIATTR_FRAME_SIZE
	.align		4
.L_116:
        /*0288*/ 	.byte	0x04, 0x11
        /*028a*/ 	.short	(.L_118 - .L_117)
	.align		4
.L_117:
        /*028c*/ 	.word	index@(_Z33sample_from_semantic_space_kernelPKfPKiS0_Piiiiy)
        /*0290*/ 	.word	0x00000030


	//----- nvinfo : EIATTR_MIN_STACK_SIZE
	.align		4
.L_118:
        /*0294*/ 	.byte	0x04, 0x12
        /*0296*/ 	.short	(.L_120 - .L_119)
	.align		4
.L_119:
        /*0298*/ 	.word	index@(_Z33sample_from_semantic_space_kernelPKfPKiS0_Piiiiy)
        /*029c*/ 	.word	0x00000030


	//----- nvinfo : EIATTR_MIN_STACK_SIZE
	.align		4
.L_120:
        /*02a0*/ 	.byte	0x04, 0x12
        /*02a2*/ 	.short	(.L_122 - .L_121)
	.align		4
.L_121:
        /*02a4*/ 	.word	index@(_Z29update_cluster_centers_kernelPKfS0_Pfiif)
        /*02a8*/ 	.word	0x00000000


	//----- nvinfo : EIATTR_MIN_STACK_SIZE
	.align		4
.L_122:
        /*02ac*/ 	.byte	0x04, 0x12
        /*02ae*/ 	.short	(.L_124 - .L_123)
	.align		4
.L_123:
        /*02b0*/ 	.word	index@(_Z33accumulate_cluster_updates_kernelPKfPKiS0_PfS3_iii)
        /*02b4*/ 	.word	0x00000000


	//----- nvinfo : EIATTR_MIN_STACK_SIZE
	.align		4
.L_124:
        /*02b8*/ 	.byte	0x04, 0x12
        /*02ba*/ 	.short	(.L_126 - .L_125)
	.align		4
.L_125:
        /*02bc*/ 	.word	index@(_Z33compute_venn_intersections_kernelPKfPfiif)
        /*02c0*/ 	.word	0x00000000


	//----- nvinfo : EIATTR_MIN_STACK_SIZE
	.align		4
.L_126:
        /*02c4*/ 	.byte	0x04, 0x12
        /*02c6*/ 	.short	(.L_128 - .L_127)
	.align		4
.L_127:
        /*02c8*/ 	.word	index@(_Z27update_venn_clusters_kernelPKfPfPiS1_iii)
        /*02cc*/ 	.word	0x00000000


	//----- nvinfo : EIATTR_MIN_STACK_SIZE
	.align		4
.L_128:
        /*02d0*/ 	.byte	0x04, 0x12
        /*02d2*/ 	.short	(.L_130 - .L_129)
	.align		4
.L_129:
        /*02d4*/ 	.word	index@(_Z26navigate_venn_space_kernelPKfS0_S0_Pfiif)
        /*02d8*/ 	.word	0x00000000


	//----- nvinfo : EIATTR_MIN_STACK_SIZE
	.align		4
.L_130:
        /*02dc*/ 	.byte	0x04, 0x12
        /*02de*/ 	.short	(.L_132 - .L_131)
	.align		4
.L_131:
        /*02e0*/ 	.word	index@(_Z33extract_semantic_embedding_kernelPKfPfii)
        /*02e4*/ 	.word	0x00000000


	//----- nvinfo : EIATTR_MIN_STACK_SIZE
	.align		4
.L_132:
        /*02e8*/ 	.byte	0x04, 0x12
        /*02ea*/ 	.short	(.L_134 - .L_133)
	.align		4
.L_133:
        /*02ec*/ 	.word	index@(_Z35embedding_backward_coalesced_kernelPKiPKfPfS3_ii)
        /*02f0*/ 	.word	0x00000000


	//----- nvinfo : EIATTR_MIN_STACK_SIZE
	.align		4
.L_134:
        /*02f4*/ 	.byte	0x04, 0x12
        /*02f6*/ 	.short	(.L_136 - .L_135)
	.align		4
.L_135:
        /*02f8*/ 	.word	index@(_Z35embedding_backward_segmented_kernelPKiS0_S0_PKfPfS3_iii)
        /*02fc*/ 	.word	0x00000000


	//----- nvinfo : EIATTR_MIN_STACK_SIZE
	.align		4
.L_136:
        /*0300*/ 	.byte	0x04, 0x12
        /*0302*/ 	.short	(.L_138 - .L_137)
	.align		4
.L_137:
        /*0304*/ 	.word	index@(_Z25embedding_backward_kernelPKiPKfPfS3_ii)
        /*0308*/ 	.word	0x00000000


	//----- nvinfo : EIATTR_MIN_STACK_SIZE
	.align		4
.L_138:
        /*030c*/ 	.byte	0x04, 0x12
        /*030e*/ 	.short	(.L_140 - .L_139)
	.align		4
.L_139:
        /*0310*/ 	.word	index@(_Z17sgd_update_kernelPfPKfS_ffi)
        /*0314*/ 	.word	0x00000000


	//----- nvinfo : EIATTR_MIN_STACK_SIZE
	.align		4
.L_140:
        /*0318*/ 	.byte	0x04, 0x12
        /*031a*/ 	.short	(.L_142 - .L_141)
	.align		4
.L_141:
        /*031c*/ 	.word	index@(_Z31compute_softmax_gradient_kernelPKfPKiPfii)
        /*0320*/ 	.word	0x00000000


	//----- nvinfo : EIATTR_MIN_STACK_SIZE
	.align		4
.L_142:
        /*0324*/ 	.byte	0x04, 0x12
        /*0326*/ 	.short	(.L_144 - .L_143)
	.align		4
.L_143:
        /*0328*/ 	.word	index@(_Z33output_projection_backward_kernelPKfPKiS2_S0_PfS3_iii)
        /*032c*/ 	.word	0x00000000


	//----- nvinfo : EIATTR_MIN_STACK_SIZE
	.align		4
.L_144:
        /*0330*/ 	.byte	0x04, 0x12
        /*0332*/ 	.short	(.L_146 - .L_145)
	.align		4
.L_145:
        /*0334*/ 	.word	index@(_Z31cross_entropy_loss_fused_kernelPKfPKiPfS3_ii)
        /*0338*/ 	.word	0x00000000


	//----- nvinfo : EIATTR_MIN_STACK_SIZE
	.align		4
.L_146:
        /*033c*/ 	.byte	0x04, 0x12
        /*033e*/ 	.short	(.L_148 - .L_147)
	.align		4
.L_147:
        /*0340*/ 	.word	index@(_Z25cross_entropy_loss_kernelPKfPKiS2_Pfii)
        /*0344*/ 	.word	0x00000000


	//----- nvinfo : EIATTR_MIN_STACK_SIZE
	.align		4
.L_148:
        /*0348*/ 	.byte	0x04, 0x12
        /*034a*/ 	.short	(.L_150 - .L_149)
	.align		4
.L_149:
        /*034c*/ 	.word	index@(_Z24output_projection_kernelPKfS0_Pfiii)
        /*0350*/ 	.word	0x00000000


	//----- nvinfo : EIATTR_MIN_STACK_SIZE
	.align		4
.L_150:
        /*0354*/ 	.byte	0x04, 0x12
        /*0356*/ 	.short	(.L_152 - .L_151)
	.align		4
.L_151:
        /*0358*/ 	.word	index@(_Z32fused_embedding_layernorm_kernelPKfS0_PKiS0_S2_Pfiif)
        /*035c*/ 	.word	0x00000000


	//----- nvinfo : EIATTR_MIN_STACK_SIZE
	.align		4
.L_152:
        /*0360*/ 	.byte	0x04, 0x12
        /*0362*/ 	.short	(.L_154 - .L_153)
	.align		4
.L_153:
        /*0364*/ 	.word	index@(_Z26fused_attention_ffn_kernelPKfS0_S0_S0_Pfiii)
        /*0368*/ 	.word	0x00000000


	//----- nvinfo : EIATTR_MIN_STACK_SIZE
	.align		4
.L_154:
        /*036c*/ 	.byte	0x04, 0x12
        /*036e*/ 	.short	(.L_156 - .L_155)
	.align		4
.L_155:
        /*0370*/ 	.word	index@(_Z18ffn_forward_kernelPKfS0_S0_Pfii)
        /*0374*/ 	.word	0x00000000


	//----- nvinfo : EIATTR_MIN_STACK_SIZE
	.align		4
.L_156:
        /*0378*/ 	.byte	0x04, 0x12
        /*037a*/ 	.short	(.L_158 - .L_157)
	.align		4
.L_157:
        /*037c*/ 	.word	index@(_Z24attention_forward_kernelPKfS0_Pfiii)
        /*0380*/ 	.word	0x00000000


	//----- nvinfo : EIATTR_MIN_STACK_SIZE
	.align		4
.L_158:
        /*0384*/ 	.byte	0x04, 0x12
        /*0386*/ 	.short	(.L_160 - .L_159)
	.align		4
.L_159:
        /*0388*/ 	.word	index@(_Z24embedding_forward_kernelPKfS0_PKiS0_S2_Pfii)
        /*038c*/ 	.word	0x00000000
.L_160:


//--------------------- .nv.compat                --------------------------
	.section	.nv.compat,"",@"SHT_CUDA_COMPAT_INFO"
	.align	4
        /*0000*/ 	.byte	0x02, 0x09, 0x00, 0x00, 0x02, 0x02, 0x01, 0x00, 0x02, 0x05, 0x05, 0x00, 0x03, 0x07, 0x01, 0x01
        /*0010*/ 	.byte	0x02, 0x03, 0x00, 0x00, 0x02, 0x06, 0x01, 0x00, 0x04, 0x0b, 0x08, 0x00, 0x01, 0x00, 0x00, 0x00
        /*0020*/ 	.byte	0x00, 0x00, 0x00, 0x00


//--------------------- .nv.info._Z33sample_from_semantic_space_kernelPKfPKiS0_Piiiiy --------------------------
	.section	.nv.info._Z33sample_from_semantic_space_kernelPKfPKiS0_Piiiiy,"",@"SHT_CUDA_INFO"
	.sectionflags	@""
	.align	4


	//----- nvinfo : EIATTR_CUDA_API_VERSION
	.align		4
        /*0000*/ 	.byte	0x04, 0x37
        /*0002*/ 	.short	(.L_162 - .L_161)
.L_161:
        /*0004*/ 	.word	0x00000082


	//----- nvinfo : EIATTR_KPARAM_INFO
	.align		4
.L_162:
        /*0008*/ 	.byte	0x04, 0x17
        /*000a*/ 	.short	(.L_164 - .L_163)
.L_163:
        /*000c*/ 	.word	0x00000000
        /*0010*/ 	.short	0x0007
        /*0012*/ 	.short	0x0030
        /*0014*/ 	.byte	0x00, 0xf0, 0x21, 0x00


	//----- nvinfo : EIATTR_KPARAM_INFO
	.align		4
.L_164:
        /*0018*/ 	.byte	0x04, 0x17
        /*001a*/ 	.short	(.L_166 - .L_165)
.L_165:
        /*001c*/ 	.word	0x00000000
        /*0020*/ 	.short	0x0006
        /*0022*/ 	.short	0x0028
        /*0024*/ 	.byte	0x00, 0xf0, 0x11, 0x00


	//----- nvinfo : EIATTR_KPARAM_INFO
	.align		4
.L_166:
        /*0028*/ 	.byte	0x04, 0x17
        /*002a*/ 	.short	(.L_168 - .L_167)
.L_167:
        /*002c*/ 	.word	0x00000000
        /*0030*/ 	.short	0x0005
        /*0032*/ 	.short	0x0024
        /*0034*/ 	.byte	0x00, 0xf0, 0x11, 0x00


	//----- nvinfo : EIATTR_KPARAM_INFO
	.align		4
.L_168:
        /*0038*/ 	.byte	0x04, 0x17
        /*003a*/ 	.short	(.L_170 - .L_169)
.L_169:
        /*003c*/ 	.word	0x00000000
        /*0040*/ 	.short	0x0004
        /*0042*/ 	.short	0x0020
        /*0044*/ 	.byte	0x00, 0xf0, 0x11, 0x00


	//----- nvinfo : EIATTR_KPARAM_INFO
	.align		4
.L_170:
        /*0048*/ 	.byte	0x04, 0x17
        /*004a*/ 	.short	(.L_172 - .L_171)
.L_171:
        /*004c*/ 	.word	0x00000000
        /*0050*/ 	.short	0x0003
        /*0052*/ 	.short	0x0018
        /*0054*/ 	.byte	0x00, 0xf5, 0x21, 0x00


	//----- nvinfo : EIATTR_KPARAM_INFO
	.align		4
.L_172:
        /*0058*/ 	.byte	0x04, 0x17
        /*005a*/ 	.short	(.L_174 - .L_173)
.L_173:
        /*005c*/ 	.word	0x00000000
        /*0060*/ 	.short	0x0002
        /*0062*/ 	.short	0x0010
        /*0064*/ 	.byte	0x00, 0xf5, 0x21, 0x00


	//----- nvinfo : EIATTR_KPARAM_INFO
	.align		4
.L_174:
        /*0068*/ 	.byte	0x04, 0x17
        /*006a*/ 	.short	(.L_176 - .L_175)
.L_175:
        /*006c*/ 	.word	0x00000000
        /*0070*/ 	.short	0x0001
        /*0072*/ 	.short	0x0008
        /*0074*/ 	.byte	0x00, 0xf5, 0x21, 0x00


	//----- nvinfo : EIATTR_KPARAM_INFO
	.align		4
.L_176:
        /*0078*/ 	.byte	0x04, 0x17
        /*007a*/ 	.short	(.L_178 - .L_177)
.L_177:
        /*007c*/ 	.word	0x00000000
        /*0080*/ 	.short	0x0000
        /*0082*/ 	.short	0x0000
        /*0084*/ 	.byte	0x00, 0xf5, 0x21, 0x00


	//----- nvinfo : EIATTR_SPARSE_MMA_MASK
	.align		4
.L_178:
        /*0088*/ 	.byte	0x03, 0x50
        /*008a*/ 	.short	0x0000


	//----- nvinfo : EIATTR_MAXREG_COUNT
	.align		4
        /*008c*/ 	.byte	0x03, 0x1b
        /*008e*/ 	.short	0x00ff


	//----- nvinfo : EIATTR_MERCURY_ISA_VERSION
	.align		4
        /*0090*/ 	.byte	0x03, 0x5f
        /*0092*/ 	.short	0x0101


	//----- nvinfo : EIATTR_VRC_CTA_INIT_COUNT
	.align		4
        /*0094*/ 	.byte	0x02, 0x4a
	.zero		1
	.zero		1


	//----- nvinfo : EIATTR_EXIT_INSTR_OFFSETS
	.align		4
        /*0098*/ 	.byte	0x04, 0x1c
        /*009a*/ 	.short	(.L_180 - .L_179)


	//   ....[0]....
.L_179:
        /*009c*/ 	.word	0x00000080


	//   ....[1]....
        /*00a0*/ 	.word	0x00003cb0


	//----- nvinfo : EIATTR_CRS_STACK_SIZE
	.align		4
.L_180:
        /*00a4*/ 	.byte	0x04, 0x1e
        /*00a6*/ 	.short	(.L_182 - .L_181)
.L_181:
        /*00a8*/ 	.word	0x00000000


	//----- nvinfo : EIATTR_CBANK_PARAM_SIZE
	.align		4
.L_182:
        /*00ac*/ 	.byte	0x03, 0x19
        /*00ae*/ 	.short	0x0038


	//----- nvinfo : EIATTR_PARAM_CBANK
	.align		4
        /*00b0*/ 	.byte	0x04, 0x0a
        /*00b2*/ 	.short	(.L_184 - .L_183)
	.align		4
.L_183:
        /*00b4*/ 	.word	index@(.nv.constant0._Z33sample_from_semantic_space_kernelPKfPKiS0_Piiiiy)
        /*00b8*/ 	.short	0x0380
        /*00ba*/ 	.short	0x0038


	//----- nvinfo : EIATTR_SW_WAR
	.align		4
.L_184:
        /*00bc*/ 	.byte	0x04, 0x36
        /*00be*/ 	.short	(.L_186 - .L_185)
.L_185:
        /*00c0*/ 	.word	0x00000008
.L_186:


//--------------------- .nv.info._Z29update_cluster_centers_kernelPKfS0_Pfiif --------------------------
	.section	.nv.info._Z29update_cluster_centers_kernelPKfS0_Pfiif,"",@"SHT_CUDA_INFO"
	.sectionflags	@""
	.align	4


	//----- nvinfo : EIATTR_CUDA_API_VERSION
	.align		4
        /*0000*/ 	.byte	0x04, 0x37
        /*0002*/ 	.short	(.L_188 - .L_187)
.L_187:
        /*0004*/ 	.word	0x00000082


	//----- nvinfo : EIATTR_KPARAM_INFO
	.align		4
.L_188:
        /*0008*/ 	.byte	0x04, 0x17
        /*000a*/ 	.short	(.L_190 - .L_189)
.L_189:
        /*000c*/ 	.word	0x00000000
        /*0010*/ 	.short	0x0005
        /*0012*/ 	.short	0x0020
        /*0014*/ 	.byte	0x00, 0xf0, 0x11, 0x00


	//----- nvinfo : EIATTR_KPARAM_INFO
	.align		4
.L_190:
        /*0018*/ 	.byte	0x04, 0x17
        /*001a*/ 	.short	(.L_192 - .L_191)
.L_191:
        /*001c*/ 	.word	0x00000000
        /*0020*/ 	.short	0x0004
        /*0022*/ 	.short	0x001c
        /*0024*/ 	.byte	0x00, 0xf0, 0x11, 0x00


	//----- nvinfo : EIATTR_KPARAM_INFO
	.align		4
.L_192:
        /*0028*/ 	.byte	0x04, 0x17
        /*002a*/ 	.short	(.L_194 - .L_193)
.L_193:
        /*002c*/ 	.word	0x00000000
        /*0030*/ 	.short	0x0003
        /*0032*/ 	.short	0x0018
        /*0034*/ 	.byte	0x00, 0xf0, 0x11, 0x00


	//----- nvinfo : EIATTR_KPARAM_INFO
	.align		4
.L_194:
        /*0038*/ 	.byte	0x04, 0x17
        /*003a*/ 	.short	(.L_196 - .L_195)
.L_195:
        /*003c*/ 	.word	0x00000000
        /*0040*/ 	.short	0x0002
        /*0042*/ 	.short	0x0010
        /*0044*/ 	.byte	0x00, 0xf5, 0x21, 0x00


	//----- nvinfo : EIATTR_KPARAM_INFO
	.align		4
.L_196:
        /*0048*/ 	.byte	0x04, 0x17
        /*004a*/ 	.short	(.L_198 - .L_197)
.L_197:
        /*004c*/ 	.word	0x00000000
        /*0050*/ 	.short	0x0001
        /*0052*/ 	.short	0x0008
        /*0054*/ 	.byte	0x00, 0xf5, 0x21, 0x00


	//----- nvinfo : EIATTR_KPARAM_INFO
	.align		4
.L_198:
        /*0058*/ 	.byte	0x04, 0x17
        /*005a*/ 	.short	(.L_200 - .L_199)
.L_199:
        /*005c*/ 	.word	0x00000000
        /*0060*/ 	.short	0x0000
        /*0062*/ 	.short	0x0000
        /*0064*/ 	.byte	0x00, 0xf5, 0x21, 0x00


	//----- nvinfo : EIATTR_SPARSE_MMA_MASK
	.align		4
.L_200:
        /*0068*/ 	.byte	0x03, 0x50
        /*006a*/ 	.short	0x0000


	//----- nvinfo : EIATTR_MAXREG_COUNT
	.align		4
        /*006c*/ 	.byte	0x03, 0x1b
        /*006e*/ 	.short	0x00ff


	//----- nvinfo : EIATTR_MERCURY_ISA_VERSION
	.align		4
        /*0070*/ 	.byte	0x03, 0x5f
        /*0072*/ 	.short	0x0101


	//----- nvinfo : EIATTR_VRC_CTA_INIT_COUNT
	.align		4
        /*0074*/ 	.byte	0x02, 0x4a
	.zero		1
	.zero		1


	//----- nvinfo : EIATTR_EXIT_INSTR_OFFSETS
	.align		4
        /*0078*/ 	.byte	0x04, 0x1c
        /*007a*/ 	.short	(.L_202 - .L_201)


	//   ....[0]....
.L_201:
        /*007c*/ 	.word	0x00000060


	//   ....[1]....
        /*0080*/ 	.word	0x000000c0


	//   ....[2]....
        /*0084*/ 	.word	0x00000260


	//----- nvinfo : EIATTR_CRS_STACK_SIZE
	.align		4
.L_202:
        /*0088*/ 	.byte	0x04, 0x1e
        /*008a*/ 	.short	(.L_204 - .L_203)
.L_203:
        /*008c*/ 	.word	0x00000000


	//----- nvinfo : EIATTR_CBANK_PARAM_SIZE
	.align		4
.L_204:
        /*0090*/ 	.byte	0x03, 0x19
        /*0092*/ 	.short	0x0024


	//----- nvinfo : EIATTR_PARAM_CBANK
	.align		4
        /*0094*/ 	.byte	0x04, 0x0a
        /*0096*/ 	.short	(.L_206 - .L_205)
	.align		4
.L_205:
        /*0098*/ 	.word	index@(.nv.constant0._Z29update_cluster_centers_kernelPKfS0_Pfiif)
        /*009c*/ 	.short	0x0380
        /*009e*/ 	.short	0x0024


	//----- nvinfo : EIATTR_SW_WAR
	.align		4
.L_206:
        /*00a0*/ 	.byte	0x04, 0x36
        /*00a2*/ 	.short	(.L_208 - .L_207)
.L_207:
        /*00a4*/ 	.word	0x00000008
.L_208:


//--------------------- .nv.info._Z33accumulate_cluster_updates_kernelPKfPKiS0_PfS3_iii --------------------------
	.section	.nv.info._Z33accumulate_cluster_updates_kernelPKfPKiS0_PfS3_iii,"",@"SHT_CUDA_INFO"
	.sectionflags	@""
	.align	4


	//----- nvinfo : EIATTR_CUDA_API_VERSION
	.align		4
        /*0000*/ 	.byte	0x04, 0x37
        /*0002*/ 	.short	(.L_210 - .L_209)
.L_209:
        /*0004*/ 	.word	0x00000082


	//----- nvinfo : EIATTR_KPARAM_INFO
	.align		4
.L_210:
        /*0008*/ 	.byte	0x04, 0x17
        /*000a*/ 	.short	(.L_212 - .L_211)
.L_211:
        /*000c*/ 	.word	0x00000000
        /*0010*/ 	.short	0x0007
        /*0012*/ 	.short	0x0030
        /*0014*/ 	.byte	0x00, 0xf0, 0x11, 0x00


	//----- nvinfo : EIATTR_KPARAM_INFO
	.align		4
.L_212:
        /*0018*/ 	.byte	0x04, 0x17
        /*001a*/ 	.short	(.L_214 - .L_213)
.L_213:
        /*001c*/ 	.word	0x00000000
        /*0020*/ 	.short	0x0006
        /*0022*/ 	.short	0x002c
        /*0024*/ 	.byte	0x00, 0xf0, 0x11, 0x00


	//----- nvinfo : EIATTR_KPARAM_INFO
	.align		4
.L_214:
        /*0028*/ 	.byte	0x04, 0x17
        /*002a*/ 	.short	(.L_216 - .L_215)
.L_215:
        /*002c*/ 	.word	0x00000000
        /*0030*/ 	.short	0x0005
        /*0032*/ 	.short	0x0028
        /*0034*/ 	.byte	0x00, 0xf0, 0x11, 0x00


	//----- nvinfo : EIATTR_KPARAM_INFO
	.align		4
.L_216:
        /*0038*/ 	.byte	0x04, 0x17
        /*003a*/ 	.short	(.L_218 - .L_217)
.L_217:
        /*003c*/ 	.word	0x00000000
        /*0040*/ 	.short	0x0004
        /*0042*/ 	.short	0x0020
        /*0044*/ 	.byte	0x00, 0xf5, 0x21, 0x00


	//----- nvinfo : EIATTR_KPARAM_INFO
	.align		4
.L_218:
        /*0048*/ 	.byte	0x04, 0x17
        /*004a*/ 	.short	(.L_220 - .L_219)
.L_219:
        /*004c*/ 	.word	0x00000000
        /*0050*/ 	.short	0x0003
        /*0052*/ 	.short	0x0018
        /*0054*/ 	.byte	0x00, 0xf5, 0x21, 0x00


	//----- nvinfo : EIATTR_KPARAM_INFO
	.align		4
.L_220:
        /*0058*/ 	.byte	0x04, 0x17
        /*005a*/ 	.short	(.L_222 - .L_221)
.L_221:
        /*005c*/ 	.word	0x00000000
        /*0060*/ 	.short	0x0002
        /*0062*/ 	.short	0x0010
        /*0064*/ 	.byte	0x00, 0xf5, 0x21, 0x00


	//----- nvinfo : EIATTR_KPARAM_INFO
	.align		4
.L_222:
        /*0068*/ 	.byte	0x04, 0x17
        /*006a*/ 	.short	(.L_224 - .L_223)
.L_223:
        /*006c*/ 	.word	0x00000000
        /*0070*/ 	.short	0x0001
        /*0072*/ 	.short	0x0008
        /*0074*/ 	.byte	0x00, 0xf5, 0x21, 0x00


	//----- nvinfo : EIATTR_KPARAM_INFO
	.align		4
.L_224:
        /*0078*/ 	.byte	0x04, 0x17
        /*007a*/ 	.short	(.L_226 - .L_225)
.L_225:
        /*007c*/ 	.word	0x00000000
        /*0080*/ 	.short	0x0000
        /*0082*/ 	.short	0x0000
        /*0084*/ 	.byte	0x00, 0xf5, 0x21, 0x00


	//----- nvinfo : EIATTR_SPARSE_MMA_MASK
	.align		4
.L_226:
        /*0088*/ 	.byte	0x03, 0x50
        /*008a*/ 	.short	0x0000


	//----- nvinfo : EIATTR_MAXREG_COUNT
	.align		4
        /*008c*/ 	.byte	0x03, 0x1b
        /*008e*/ 	.short	0x00ff


	//----- nvinfo : EIATTR_MERCURY_ISA_VERSION
	.align		4
        /*0090*/ 	.byte	0x03, 0x5f
        /*0092*/ 	.short	0x0101


	//----- nvinfo : EIATTR_VRC_CTA_INIT_COUNT
	.align		4
        /*0094*/ 	.byte	0x02, 0x4a
	.zero		1
	.zero		1


	//----- nvinfo : EIATTR_EXIT_INSTR_OFFSETS
	.align		4
        /*0098*/ 	.byte	0x04, 0x1c
        /*009a*/ 	.short	(.L_228 - .L_227)


	//   ....[0]....
.L_227:
        /*009c*/ 	.word	0x00000070


	//   ....[1]....
        /*00a0*/ 	.word	0x00000d30


	//   ....[2]....
        /*00a4*/ 	.word	0x00000e60


	//   ....[3]....
        /*00a8*/ 	.word	0x00000eb0


	//----- nvinfo : EIATTR_CRS_STACK_SIZE
	.align		4
.L_228:
        /*00ac*/ 	.byte	0x04, 0x1e
        /*00ae*/ 	.short	(.L_230 - .L_229)
.L_229:
        /*00b0*/ 	.word	0x00000000


	//----- nvinfo : EIATTR_CBANK_PARAM_SIZE
	.align		4
.L_230:
        /*00b4*/ 	.byte	0x03, 0x19
        /*00b6*/ 	.short	0x0034


	//----- nvinfo : EIATTR_PARAM_CBANK
	.align		4
        /*00b8*/ 	.byte	0x04, 0x0a
        /*00ba*/ 	.short	(.L_232 - .L_231)
	.align		4
.L_231:
        /*00bc*/ 	.word	index@(.nv.constant0._Z33accumulate_cluster_updates_kernelPKfPKiS0_PfS3_iii)
        /*00c0*/ 	.short	0x0380
        /*00c2*/ 	.short	0x0034


	//----- nvinfo : EIATTR_SW_WAR
	.align		4
.L_232:
        /*00c4*/ 	.byte	0x04, 0x36
        /*00c6*/ 	.short	(.L_234 - .L_233)
.L_233:
        /*00c8*/ 	.word	0x00000008
.L_234:


//--------------------- .nv.info._Z33compute_venn_intersections_kernelPKfPfiif --------------------------
	.section	.nv.info._Z33compute_venn_intersections_kernelPKfPfiif,"",@"SHT_CUDA_INFO"
	.sectionflags	@""
	.align	4


	//----- nvinfo : EIATTR_CUDA_API_VERSION
	.align		4
        /*0000*/ 	.byte	0x04, 0x37
        /*0002*/ 	.short	(.L_236 - .L_235)
.L_235:
        /*0004*/ 	.word	0x00000082


	//----- nvinfo : EIATTR_KPARAM_INFO
	.align		4
.L_236:
        /*0008*/ 	.byte	0x04, 0x17
        /*000a*/ 	.short	(.L_238 - .L_237)
.L_237:
        /*000c*/ 	.word	0x00000000
        /*0010*/ 	.short	0x0004
        /*0012*/ 	.short	0x0018
        /*0014*/ 	.byte	0x00, 0xf0, 0x11, 0x00


	//----- nvinfo : EIATTR_KPARAM_INFO
	.align		4
.L_238:
        /*0018*/ 	.byte	0x04, 0x17
        /*001a*/ 	.short	(.L_240 - .L_239)
.L_239:
        /*001c*/ 	.word	0x00000000
        /*0020*/ 	.short	0x0003
        /*0022*/ 	.short	0x0014
        /*0024*/ 	.byte	0x00, 0xf0, 0x11, 0x00


	//----- nvinfo : EIATTR_KPARAM_INFO
	.align		4
.L_240:
        /*0028*/ 	.byte	0x04, 0x17
        /*002a*/ 	.short	(.L_242 - .L_241)
.L_241:
        /*002c*/ 	.word	0x00000000
        /*0030*/ 	.short	0x0002
        /*0032*/ 	.short	0x0010
        /*0034*/ 	.byte	0x00, 0xf0, 0x11, 0x00


	//----- nvinfo : EIATTR_KPARAM_INFO
	.align		4
.L_242:
        /*0038*/ 	.byte	0x04, 0x17
        /*003a*/ 	.short	(.L_244 - .L_243)
.L_243:
        /*003c*/ 	.word	0x00000000
        /*0040*/ 	.short	0x0001
        /*0042*/ 	.short	0x0008
        /*0044*/ 	.byte	0x00, 0xf5, 0x21, 0x00


	//----- nvinfo : EIATTR_KPARAM_INFO
	.align		4
.L_244:
        /*0048*/ 	.byte	0x04, 0x17
        /*004a*/ 	.short	(.L_246 - .L_245)
.L_245:
        /*004c*/ 	.word	0x00000000
        /*0050*/ 	.short	0x0000
        /*0052*/ 	.short	0x0000
        /*0054*/ 	.byte	0x00, 0xf5, 0x21, 0x00


	//----- nvinfo : EIATTR_SPARSE_MMA_MASK
	.align		4
.L_246:
        /*0058*/ 	.byte	0x03, 0x50
        /*005a*/ 	.short	0x0000


	//----- nvinfo : EIATTR_MAXREG_COUNT
	.align		4
        /*005c*/ 	.byte	0x03, 0x1b
        /*005e*/ 	.short	0x00ff


	//----- nvinfo : EIATTR_NUM_BARRIERS
	.align		4
        /*0060*/ 	.byte	0x02, 0x4c
        /*0062*/ 	.byte	0x01
	.zero		1


	//----- nvinfo : EIATTR_MERCURY_ISA_VERSION
	.align		4
        /*0064*/ 	.byte	0x03, 0x5f
        /*0066*/ 	.short	0x0101


	//----- nvinfo : EIATTR_VRC_CTA_INIT_COUNT
	.align		4
        /*0068*/ 	.byte	0x02, 0x4a
	.zero		1
	.zero		1


	//----- nvinfo : EIATTR_EXIT_INSTR_OFFSETS
	.align		4
        /*006c*/ 	.byte	0x04, 0x1c
        /*006e*/ 	.short	(.L_248 - .L_247)


	//   ....[0]....
.L_247:
        /*0070*/ 	.word	0x00000060


	//   ....[1]....
        /*0074*/ 	.word	0x000004e0


	//   ....[2]....
        /*0078*/ 	.word	0x00000820


	//   ....[3]....
        /*007c*/ 	.word	0x00000840


	//   ....[4]....
        /*0080*/ 	.word	0x000008a0


	//----- nvinfo : EIATTR_CRS_STACK_SIZE
	.align		4
.L_248:
        /*0084*/ 	.byte	0x04, 0x1e
        /*0086*/ 	.short	(.L_250 - .L_249)
.L_249:
        /*0088*/ 	.word	0x00000000


	//----- nvinfo : EIATTR_CBANK_PARAM_SIZE
	.align		4
.L_250:
        /*008c*/ 	.byte	0x03, 0x19
        /*008e*/ 	.short	0x001c


	//----- nvinfo : EIATTR_PARAM_CBANK
	.align		4
        /*0090*/ 	.byte	0x04, 0x0a
        /*0092*/ 	.short	(.L_252 - .L_251)
	.align		4
.L_251:
        /*0094*/ 	.word	index@(.nv.constant0._Z33compute_venn_intersections_kernelPKfPfiif)
        /*0098*/ 	.short	0x0380
        /*009a*/ 	.short	0x001c


	//----- nvinfo : EIATTR_SW_WAR
	.align		4
.L_252:
        /*009c*/ 	.byte	0x04, 0x36
        /*009e*/ 	.short	(.L_254 - .L_253)
.L_253:
        /*00a0*/ 	.word	0x00000008
.L_254:


//--------------------- .nv.info._Z27update_venn_clusters_kernelPKfPfPiS1_iii --------------------------
	.section	.nv.info._Z27update_venn_clusters_kernelPKfPfPiS1_iii,"",@"SHT_CUDA_INFO"
	.sectionflags	@""
	.align	4


	//----- nvinfo : EIATTR_CUDA_API_VERSION
	.align		4
        /*0000*/ 	.byte	0x04, 0x37
        /*0002*/ 	.short	(.L_256 - .L_255)
.L_255:
        /*0004*/ 	.word	0x00000082


	//----- nvinfo : EIATTR_KPARAM_INFO
	.align		4
.L_256:
        /*0008*/ 	.byte	0x04, 0x17
        /*000a*/ 	.short	(.L_258 - .L_257)
.L_257:
        /*000c*/ 	.word	0x00000000
        /*0010*/ 	.short	0x0006
        /*0012*/ 	.short	0x0028
        /*0014*/ 	.byte	0x00, 0xf0, 0x11, 0x00


	//----- nvinfo : EIATTR_KPARAM_INFO
	.align		4
.L_258:
        /*0018*/ 	.byte	0x04, 0x17
        /*001a*/ 	.short	(.L_260 - .L_259)
.L_259:
        /*001c*/ 	.word	0x00000000
        /*0020*/ 	.short	0x0005
        /*0022*/ 	.short	0x0024
        /*0024*/ 	.byte	0x00, 0xf0, 0x11, 0x00


	//----- nvinfo : EIATTR_KPARAM_INFO
	.align		4
.L_260:
        /*0028*/ 	.byte	0x04, 0x17
        /*002a*/ 	.short	(.L_262 - .L_261)
.L_261:
        /*002c*/ 	.word	0x00000000
        /*0030*/ 	.short	0x0004
        /*0032*/ 	.short	0x0020
        /*0034*/ 	.byte	0x00, 0xf0, 0x11, 0x00


	//----- nvinfo : EIATTR_KPARAM_INFO
	.align		4
.L_262:
        /*0038*/ 	.byte	0x04, 0x17
        /*003a*/ 	.short	(.L_264 - .L_263)
.L_263:
        /*003c*/ 	.word	0x00000000
        /*0040*/ 	.short	0x0003
        /*0042*/ 	.short	0x0018
        /*0044*/ 	.byte	0x00, 0xf5, 0x21, 0x00


	//----- nvinfo : EIATTR_KPARAM_INFO
	.align		4
.L_264:
        /*0048*/ 	.byte	0x04, 0x17
        /*004a*/ 	.short	(.L_266 - .L_265)
.L_265:
        /*004c*/ 	.word	0x00000000
        /*0050*/ 	.short	0x0002
        /*0052*/ 	.short	0x0010
        /*0054*/ 	.byte	0x00, 0xf5, 0x21, 0x00


	//----- nvinfo : EIATTR_KPARAM_INFO
	.align		4
.L_266:
        /*0058*/ 	.byte	0x04, 0x17
        /*005a*/ 	.short	(.L_268 - .L_267)
.L_267:
        /*005c*/ 	.word	0x00000000
        /*0060*/ 	.short	0x0001
        /*0062*/ 	.short	0x0008
        /*0064*/ 	.byte	0x00, 0xf5, 0x21, 0x00


	//----- nvinfo : EIATTR_KPARAM_INFO
	.align		4
.L_268:
        /*0068*/ 	.byte	0x04, 0x17
        /*006a*/ 	.short	(.L_270 - .L_269)
.L_269:
        /*006c*/ 	.word	0x00000000
        /*0070*/ 	.short	0x0000
        /*0072*/ 	.short	0x0000
        /*0074*/ 	.byte	0x00, 0xf5, 0x21, 0x00


	//----- nvinfo : EIATTR_SPARSE_MMA_MASK
	.align		4
.L_270:
        /*0078*/ 	.byte	0x03, 0x50
        /*007a*/ 	.short	0x0000


	//----- nvinfo : EIATTR_MAXREG_COUNT
	.align		4
        /*007c*/ 	.byte	0x03, 0x1b
        /*007e*/ 	.short	0x00ff


	//----- nvinfo : EIATTR_MERCURY_ISA_VERSION
	.align		4
        /*0080*/ 	.byte	0x03, 0x5f
        /*0082*/ 	.short	0x0101


	//----- nvinfo : EIATTR_VRC_CTA_INIT_COUNT
	.align		4
        /*0084*/ 	.byte	0x02, 0x4a
	.zero		1
	.zero		1


	//----- nvinfo : EIATTR_EXIT_INSTR_OFFSETS
	.align		4
        /*0088*/ 	.byte	0x04, 0x1c
        /*008a*/ 	.short	(.L_272 - .L_271)


	//   ....[0]....
.L_271:
        /*008c*/ 	.word	0x00000070


	//   ....[1]....
        /*0090*/ 	.word	0x00001920


	//----- nvinfo : EIATTR_CRS_STACK_SIZE
	.align		4
.L_272:
        /*0094*/ 	.byte	0x04, 0x1e
        /*0096*/ 	.short	(.L_274 - .L_273)
.L_273:
        /*0098*/ 	.word	0x00000000


	//----- nvinfo : EIATTR_CBANK_PARAM_SIZE
	.align		4
.L_274:
        /*009c*/ 	.byte	0x03, 0x19
        /*009e*/ 	.short	0x002c


	//----- nvinfo : EIATTR_PARAM_CBANK
	.align		4
        /*00a0*/ 	.byte	0x04, 0x0a
        /*00a2*/ 	.short	(.L_276 - .L_275)
	.align		4
.L_275:
        /*00a4*/ 	.word	index@(.nv.constant0._Z27update_venn_clusters_kernelPKfPfPiS1_iii)
        /*00a8*/ 	.short	0x0380
        /*00aa*/ 	.short	0x002c


	//----- nvinfo : EIATTR_SW_WAR
	.align		4
.L_276:
        /*00ac*/ 	.byte	0x04, 0x36
        /*00ae*/ 	.short	(.L_278 - .L_277)
.L_277:
        /*00b0*/ 	.word	0x00000008
.L_278:


//--------------------- .nv.info._Z26navigate_venn_space_kernelPKfS0_S0_Pfiif --------------------------
	.section	.nv.info._Z26navigate_venn_space_kernelPKfS0_S0_Pfiif,"",@"SHT_CUDA_INFO"
	.sectionflags	@""
	.align	4


	//----- nvinfo : EIATTR_CUDA_API_VERSION
	.align		4
        /*0000*/ 	.byte	0x04, 0x37
        /*0002*/ 	.short	(.L_280 - .L_279)
.L_279:
        /*0004*/ 	.word	0x00000082


	//----- nvinfo : EIATTR_KPARAM_INFO
	.align		4
.L_280:
        /*0008*/ 	.byte	0x04, 0x17
        /*000a*/ 	.short	(.L_282 - .L_281)
.L_281:
        /*000c*/ 	.word	0x00000000
        /*0010*/ 	.short	0x0006
        /*0012*/ 	.short	0x0028
        /*0014*/ 	.byte	0x00, 0xf0, 0x11, 0x00


	//----- nvinfo : EIATTR_KPARAM_INFO
	.align		4
.L_282:
        /*0018*/ 	.byte	0x04, 0x17
        /*001a*/ 	.short	(.L_284 - .L_283)
.L_283:
        /*001c*/ 	.word	0x00000000
        /*0020*/ 	.short	0x0005
        /*0022*/ 	.short	0x0024
        /*0024*/ 	.byte	0x00, 0xf0, 0x11, 0x00


	//----- nvinfo : EIATTR_KPARAM_INFO
	.align		4
.L_284:
        /*0028*/ 	.byte	0x04, 0x17
        /*002a*/ 	.short	(.L_286 - .L_285)
.L_285:
        /*002c*/ 	.word	0x00000000
        /*0030*/ 	.short	0x0004
        /*0032*/ 	.short	0x0020
        /*0034*/ 	.byte	0x00, 0xf0, 0x11, 0x00


	//----- nvinfo : EIATTR_KPARAM_INFO
	.align		4
.L_286:
        /*0038*/ 	.byte	0x04, 0x17
        /*003a*/ 	.short	(.L_288 - .L_287)
.L_287:
        /*003c*/ 	.word	0x00000000
        /*0040*/ 	.short	0x0003
        /*0042*/ 	.short	0x0018
        /*0044*/ 	.byte	0x00, 0xf5, 0x21, 0x00


	//----- nvinfo : EIATTR_KPARAM_INFO
	.align		4
.L_288:
        /*0048*/ 	.byte	0x04, 0x17
        /*004a*/ 	.short	(.L_290 - .L_289)
.L_289:
        /*004c*/ 	.word	0x00000000
        /*0050*/ 	.short	0x0002
        /*0052*/ 	.short	0x0010
        /*0054*/ 	.byte	0x00, 0xf5, 0x21, 0x00


	//----- nvinfo : EIATTR_KPARAM_INFO
	.align		4
.L_290:
        /*0058*/ 	.byte	0x04, 0x17
        /*005a*/ 	.short	(.L_292 - .L_291)
.L_291:
        /*005c*/ 	.word	0x00000000
        /*0060*/ 	.short	0x0001
        /*0062*/ 	.short	0x0008
        /*0064*/ 	.byte	0x00, 0xf5, 0x21, 0x00


	//----- nvinfo : EIATTR_KPARAM_INFO
	.align		4
.L_292:
        /*0068*/ 	.byte	0x04, 0x17
        /*006a*/ 	.short	(.L_294 - .L_293)
.L_293:
        /*006c*/ 	.word	0x00000000
        /*0070*/ 	.short	0x0000
        /*0072*/ 	.short	0x0000
        /*0074*/ 	.byte	0x00, 0xf5, 0x21, 0x00


	//----- nvinfo : EIATTR_SPARSE_MMA_MASK
	.align		4
.L_294:
        /*0078*/ 	.byte	0x03, 0x50
        /*007a*/ 	.short	0x0000


	//----- nvinfo : EIATTR_MAXREG_COUNT
	.align		4
        /*007c*/ 	.byte	0x03, 0x1b
        /*007e*/ 	.short	0x00ff


	//----- nvinfo : EIATTR_MERCURY_ISA_VERSION
	.align		4
        /*0080*/ 	.byte	0x03, 0x5f
        /*0082*/ 	.short	0x0101


	//----- nvinfo : EIATTR_VRC_CTA_INIT_COUNT
	.align		4
        /*0084*/ 	.byte	0x02, 0x4a
	.zero		1
	.zero		1


	//----- nvinfo : EIATTR_EXIT_INSTR_OFFSETS
	.align		4
        /*0088*/ 	.byte	0x04, 0x1c
        /*008a*/ 	.short	(.L_296 - .L_295)


	//   ....[0]....
.L_295:
        /*008c*/ 	.word	0x00000070


	//   ....[1]....
        /*0090*/ 	.word	0x00001790


	//----- nvinfo : EIATTR_CRS_STACK_SIZE
	.align		4
.L_296:
        /*0094*/ 	.byte	0x04, 0x1e
        /*0096*/ 	.short	(.L_298 - .L_297)
.L_297:
        /*0098*/ 	.word	0x00000000


	//----- nvinfo : EIATTR_CBANK_PARAM_SIZE
	.align		4
.L_298:
        /*009c*/ 	.byte	0x03, 0x19
        /*009e*/ 	.short	0x002c


	//----- nvinfo : EIATTR_PARAM_CBANK
	.align		4
        /*00a0*/ 	.byte	0x04, 0x0a
        /*00a2*/ 	.short	(.L_300 - .L_299)
	.align		4
.L_299:
        /*00a4*/ 	.word	index@(.nv.constant0._Z26navigate_venn_space_kernelPKfS0_S0_Pfiif)
        /*00a8*/ 	.short	0x0380
        /*00aa*/ 	.short	0x002c


	//----- nvinfo : EIATTR_SW_WAR
	.align		4
.L_300:
        /*00ac*/ 	.byte	0x04, 0x36
        /*00ae*/ 	.short	(.L_302 - .L_301)
.L_301:
        /*00b0*/ 	.word	0x00000008
.L_302:


//--------------------- .nv.info._Z33extract_semantic_embedding_kernelPKfPfii --------------------------
	.section	.nv.info._Z33extract_semantic_embedding_kernelPKfPfii,"",@"SHT_CUDA_INFO"
	.sectionflags	@""
	.align	4


	//----- nvinfo : EIATTR_CUDA_API_VERSION
	.align		4
        /*0000*/ 	.byte	0x04, 0x37
        /*0002*/ 	.short	(.L_304 - .L_303)
.L_303:
        /*0004*/ 	.word	0x00000082


	//----- nvinfo : EIATTR_KPARAM_INFO
	.align		4
.L_304:
        /*0008*/ 	.byte	0x04, 0x17
        /*000a*/ 	.short	(.L_306 - .L_305)
.L_305:
        /*000c*/ 	.word	0x00000000
        /*0010*/ 	.short	0x0003
        /*0012*/ 	.short	0x0014
        /*0014*/ 	.byte	0x00, 0xf0, 0x11, 0x00


	//----- nvinfo : EIATTR_KPARAM_INFO
	.align		4
.L_306:
        /*0018*/ 	.byte	0x04, 0x17
        /*001a*/ 	.short	(.L_308 - .L_307)
.L_307:
        /*001c*/ 	.word	0x00000000
        /*0020*/ 	.short	0x0002
        /*0022*/ 	.short	0x0010
        /*0024*/ 	.byte	0x00, 0xf0, 0x11, 0x00


	//----- nvinfo : EIATTR_KPARAM_INFO
	.align		4
.L_308:
        /*0028*/ 	.byte	0x04, 0x17
        /*002a*/ 	.short	(.L_310 - .L_309)
.L_309:
        /*002c*/ 	.word	0x00000000
        /*0030*/ 	.short	0x0001
        /*0032*/ 	.short	0x0008
        /*0034*/ 	.byte	0x00, 0xf5, 0x21, 0x00


	//----- nvinfo : EIATTR_KPARAM_INFO
	.align		4
.L_310:
        /*0038*/ 	.byte	0x04, 0x17
        /*003a*/ 	.short	(.L_312 - .L_311)
.L_311:
        /*003c*/ 	.word	0x00000000
        /*0040*/ 	.short	0x0000
        /*0042*/ 	.short	0x0000
        /*0044*/ 	.byte	0x00, 0xf5, 0x21, 0x00


	//----- nvinfo : EIATTR_SPARSE_MMA_MASK
	.align		4
.L_312:
        /*0048*/ 	.byte	0x03, 0x50
        /*004a*/ 	.short	0x0000


	//----- nvinfo : EIATTR_MAXREG_COUNT
	.align		4
        /*004c*/ 	.byte	0x03, 0x1b
        /*004e*/ 	.short	0x00ff


	//----- nvinfo : EIATTR_MERCURY_ISA_VERSION
	.align		4
        /*0050*/ 	.byte	0x03, 0x5f
        /*0052*/ 	.short	0x0101


	//----- nvinfo : EIATTR_VRC_CTA_INIT_COUNT
	.align		4
        /*0054*/ 	.byte	0x02, 0x4a
	.zero		1
	.zero		1


	//----- nvinfo : EIATTR_EXIT_INSTR_OFFSETS
	.align		4
        /*0058*/ 	.byte	0x04, 0x1c
        /*005a*/ 	.short	(.L_314 - .L_313)


	//   ....[0]....
.L_313:
        /*005c*/ 	.word	0x00000070


	//   ....[1]....
        /*0060*/ 	.word	0x000009d0


	//----- nvinfo : EIATTR_CRS_STACK_SIZE
	.align		4
.L_314:
        /*0064*/ 	.byte	0x04, 0x1e
        /*0066*/ 	.short	(.L_316 - .L_315)
.L_315:
        /*0068*/ 	.word	0x00000000


	//----- nvinfo : EIATTR_CBANK_PARAM_SIZE
	.align		4
.L_316:
        /*006c*/ 	.byte	0x03, 0x19
        /*006e*/ 	.short	0x0018


	//----- nvinfo : EIATTR_PARAM_CBANK
	.align		4
        /*0070*/ 	.byte	0x04, 0x0a
        /*0072*/ 	.short	(.L_318 - .L_317)
	.align		4
.L_317:
        /*0074*/ 	.word	index@(.nv.constant0._Z33extract_semantic_embedding_kernelPKfPfii)
        /*0078*/ 	.short	0x0380
        /*007a*/ 	.short	0x0018


	//----- nvinfo : EIATTR_SW_WAR
	.align		4
.L_318:
        /*007c*/ 	.byte	0x04, 0x36
        /*007e*/ 	.short	(.L_320 - .L_319)
.L_319:
        /*0080*/ 	.word	0x00000008
.L_320:


//--------------------- .nv.info._Z35embedding_backward_coalesced_kernelPKiPKfPfS3_ii --------------------------
	.section	.nv.info._Z35embedding_backward_coalesced_kernelPKiPKfPfS3_ii,"",@"SHT_CUDA_INFO"
	.sectionflags	@""
	.align	4


	//----- nvinfo : EIATTR_CUDA_API_VERSION
	.align		4
        /*0000*/ 	.byte	0x04, 0x37
        /*0002*/ 	.short	(.L_322 - .L_321)
.L_321:
        /*0004*/ 	.word	0x00000082


	//----- nvinfo : EIATTR_KPARAM_INFO
	.align		4
.L_322:
        /*0008*/ 	.byte	0x04, 0x17
        /*000a*/ 	.short	(.L_324 - .L_323)
.L_323:
        /*000c*/ 	.word	0x00000000
        /*0010*/ 	.short	0x0005
        /*0012*/ 	.short	0x0024
        /*0014*/ 	.byte	0x00, 0xf0, 0x11, 0x00


	//----- nvinfo : EIATTR_KPARAM_INFO
	.align		4
.L_324:
        /*0018*/ 	.byte	0x04, 0x17
        /*001a*/ 	.short	(.L_326 - .L_325)
.L_325:
        /*001c*/ 	.word	0x00000000
        /*0020*/ 	.short	0x0004
        /*0022*/ 	.short	0x0020
        /*0024*/ 	.byte	0x00, 0xf0, 0x11, 0x00


	//----- nvinfo : EIATTR_KPARAM_INFO
	.align		4
.L_326:
        /*0028*/ 	.byte	0x04, 0x17
        /*002a*/ 	.short	(.L_328 - .L_327)
.L_327:
        /*002c*/ 	.word	0x00000000
        /*0030*/ 	.short	0x0003
        /*0032*/ 	.short	0x0018
        /*0034*/ 	.byte	0x00, 0xf5, 0x21, 0x00


	//----- nvinfo : EIATTR_KPARAM_INFO
	.align		4
.L_328:
        /*0038*/ 	.byte	0x04, 0x17
        /*003a*/ 	.short	(.L_330 - .L_329)
.L_329:
        /*003c*/ 	.word	0x00000000
        /*0040*/ 	.short	0x0002
        /*0042*/ 	.short	0x0010
        /*0044*/ 	.byte	0x00, 0xf5, 0x21, 0x00


	//----- nvinfo : EIATTR_KPARAM_INFO
	.align		4
.L_330:
        /*0048*/ 	.byte	0x04, 0x17
        /*004a*/ 	.short	(.L_332 - .L_331)
.L_331:
        /*004c*/ 	.word	0x00000000
        /*0050*/ 	.short	0x0001
        /*0052*/ 	.short	0x0008
        /*0054*/ 	.byte	0x00, 0xf5, 0x21, 0x00


	//----- nvinfo : EIATTR_KPARAM_INFO
	.align		4
.L_332:
        /*0058*/ 	.byte	0x04, 0x17
        /*005a*/ 	.short	(.L_334 - .L_333)
.L_333:
        /*005c*/ 	.word	0x00000000
        /*0060*/ 	.short	0x0000
        /*0062*/ 	.short	0x0000
        /*0064*/ 	.byte	0x00, 0xf5, 0x21, 0x00


	//----- nvinfo : EIATTR_SPARSE_MMA_MASK
	.align		4
.L_334:
        /*0068*/ 	.byte	0x03, 0x50
        /*006a*/ 	.short	0x0000


	//----- nvinfo : EIATTR_MAXREG_COUNT
	.align		4
        /*006c*/ 	.byte	0x03, 0x1b
        /*006e*/ 	.short	0x00ff


	//----- nvinfo : EIATTR_MERCURY_ISA_VERSION
	.align		4
        /*0070*/ 	.byte	0x03, 0x5f
        /*0072*/ 	.short	0x0101


	//----- nvinfo : EIATTR_VRC_CTA_INIT_COUNT
	.align		4
        /*0074*/ 	.byte	0x02, 0x4a
	.zero		1
	.zero		1


	//----- nvinfo : EIATTR_EXIT_INSTR_OFFSETS
	.align		4
        /*0078*/ 	.byte	0x04, 0x1c
        /*007a*/ 	.short	(.L_336 - .L_335)


	//   ....[0]....
.L_335:
        /*007c*/ 	.word	0x00000060


	//   ....[1]....
        /*0080*/ 	.word	0x00000240


	//----- nvinfo : EIATTR_CRS_STACK_SIZE
	.align		4
.L_336:
        /*0084*/ 	.byte	0x04, 0x1e
        /*0086*/ 	.short	(.L_338 - .L_337)
.L_337:
        /*0088*/ 	.word	0x00000000


	//----- nvinfo : EIATTR_CBANK_PARAM_SIZE
	.align		4
.L_338:
        /*008c*/ 	.byte	0x03, 0x19
        /*008e*/ 	.short	0x0028


	//----- nvinfo : EIATTR_PARAM_CBANK
	.align		4
        /*0090*/ 	.byte	0x04, 0x0a
        /*0092*/ 	.short	(.L_340 - .L_339)
	.align		4
.L_339:
        /*0094*/ 	.word	index@(.nv.constant0._Z35embedding_backward_coalesced_kernelPKiPKfPfS3_ii)
        /*0098*/ 	.short	0x0380
        /*009a*/ 	.short	0x0028


	//----- nvinfo : EIATTR_SW_WAR
	.align		4
.L_340:
        /*009c*/ 	.byte	0x04, 0x36
        /*009e*/ 	.short	(.L_342 - .L_341)
.L_341:
        /*00a0*/ 	.word	0x00000008
.L_342:


//--------------------- .nv.info._Z35embedding_backward_segmented_kernelPKiS0_S0_PKfPfS3_iii --------------------------
	.section	.nv.info._Z35embedding_backward_segmented_kernelPKiS0_S0_PKfPfS3_iii,"",@"SHT_CUDA_INFO"
	.sectionflags	@""
	.align	4


	//----- nvinfo : EIATTR_CUDA_API_VERSION
	.align		4
        /*0000*/ 	.byte	0x04, 0x37
        /*0002*/ 	.short	(.L_344 - .L_343)
.L_343:
        /*0004*/ 	.word	0x00000082


	//----- nvinfo : EIATTR_KPARAM_INFO
	.align		4
.L_344:
        /*0008*/ 	.byte	0x04, 0x17
        /*000a*/ 	.short	(.L_346 - .L_345)
.L_345:
        /*000c*/ 	.word	0x00000000
        /*0010*/ 	.short	0x0008
        /*0012*/ 	.short	0x0038
        /*0014*/ 	.byte	0x00, 0xf0, 0x11, 0x00


	//----- nvinfo : EIATTR_KPARAM_INFO
	.align		4
.L_346:
        /*0018*/ 	.byte	0x04, 0x17
        /*001a*/ 	.short	(.L_348 - .L_347)
.L_347:
        /*001c*/ 	.word	0x00000000
        /*0020*/ 	.short	0x0007
        /*0022*/ 	.short	0x0034
        /*0024*/ 	.byte	0x00, 0xf0, 0x11, 0x00


	//----- nvinfo : EIATTR_KPARAM_INFO
	.align		4
.L_348:
        /*0028*/ 	.byte	0x04, 0x17
        /*002a*/ 	.short	(.L_350 - .L_349)
.L_349:
        /*002c*/ 	.word	0x00000000
        /*0030*/ 	.short	0x0006
        /*0032*/ 	.short	0x0030
        /*0034*/ 	.byte	0x00, 0xf0, 0x11, 0x00


	//----- nvinfo : EIATTR_KPARAM_INFO
	.align		4
.L_350:
        /*0038*/ 	.byte	0x04, 0x17
        /*003a*/ 	.short	(.L_352 - .L_351)
.L_351:
        /*003c*/ 	.word	0x00000000
        /*0040*/ 	.short	0x0005
        /*0042*/ 	.short	0x0028
        /*0044*/ 	.byte	0x00, 0xf5, 0x21, 0x00


	//----- nvinfo : EIATTR_KPARAM_INFO
	.align		4
.L_352:
        /*0048*/ 	.byte	0x04, 0x17
        /*004a*/ 	.short	(.L_354 - .L_353)
.L_353:
        /*004c*/ 	.word	0x00000000
        /*0050*/ 	.short	0x0004
        /*0052*/ 	.short	0x0020
        /*0054*/ 	.byte	0x00, 0xf5, 0x21, 0x00


	//----- nvinfo : EIATTR_KPARAM_INFO
	.align		4
.L_354:
        /*0058*/ 	.byte	0x04, 0x17
        /*005a*/ 	.short	(.L_356 - .L_355)
.L_355:
        /*005c*/ 	.word	0x00000000
        /*0060*/ 	.short	0x0003
        /*0062*/ 	.short	0x0018
        /*0064*/ 	.byte	0x00, 0xf5, 0x21, 0x00


	//----- nvinfo : EIATTR_KPARAM_INFO
	.align		4
.L_356:
        /*0068*/ 	.byte	0x04, 0x17
        /*006a*/ 	.short	(.L_358 - .L_357)
.L_357:
        /*006c*/ 	.word	0x00000000
        /*0070*/ 	.short	0x0002
        /*0072*/ 	.short	0x0010
        /*0074*/ 	.byte	0x00, 0xf5, 0x21, 0x00


	//----- nvinfo : EIATTR_KPARAM_INFO
	.align		4
.L_358:
        /*0078*/ 	.byte	0x04, 0x17
        /*007a*/ 	.short	(.L_360 - .L_359)
.L_359:
        /*007c*/ 	.word	0x00000000
        /*0080*/ 	.short	0x0001
        /*0082*/ 	.short	0x0008
        /*0084*/ 	.byte	0x00, 0xf5, 0x21, 0x00


	//----- nvinfo : EIATTR_KPARAM_INFO
	.align		4
.L_360:
        /*0088*/ 	.byte	0x04, 0x17
        /*008a*/ 	.short	(.L_362 - .L_361)
.L_361:
        /*008c*/ 	.word	0x00000000
        /*0090*/ 	.short	0x0000
        /*0092*/ 	.short	0x0000
        /*0094*/ 	.byte	0x00, 0xf5, 0x21, 0x00


	//----- nvinfo : EIATTR_SPARSE_MMA_MASK
	.align		4
.L_362:
        /*0098*/ 	.byte	0x03, 0x50
        /*009a*/ 	.short	0x0000


	//----- nvinfo : EIATTR_MAXREG_COUNT
	.align		4
        /*009c*/ 	.byte	0x03, 0x1b
        /*009e*/ 	.short	0x00ff


	//----- nvinfo : EIATTR_NUM_BARRIERS
	.align		4
        /*00a0*/ 	.byte	0x02, 0x4c
        /*00a2*/ 	.byte	0x01
	.zero		1


	//----- nvinfo : EIATTR_MERCURY_ISA_VERSION
	.align		4
        /*00a4*/ 	.byte	0x03, 0x5f
        /*00a6*/ 	.short	0x0101


	//----- nvinfo : EIATTR_VRC_CTA_INIT_COUNT
	.align		4
        /*00a8*/ 	.byte	0x02, 0x4a
	.zero		1
	.zero		1


	//----- nvinfo : EIATTR_EXIT_INSTR_OFFSETS
	.align		4
        /*00ac*/ 	.byte	0x04, 0x1c
        /*00ae*/ 	.short	(.L_364 - .L_363)


	//   ....[0]....
.L_363:
        /*00b0*/ 	.word	0x00000070


	//   ....[1]....
        /*00b4*/ 	.word	0x000003b0


	//   ....[2]....
        /*00b8*/ 	.word	0x00000470


	//   ....[3]....
        /*00bc*/ 	.word	0x00000490


	//   ....[4]....
        /*00c0*/ 	.word	0x00000500


	//----- nvinfo : EIATTR_CRS_STACK_SIZE
	.align		4
.L_364:
        /*00c4*/ 	.byte	0x04, 0x1e
        /*00c6*/ 	.short	(.L_366 - .L_365)
.L_365:
        /*00c8*/ 	.word	0x00000000


	//----- nvinfo : EIATTR_CBANK_PARAM_SIZE
	.align		4
.L_366:
        /*00cc*/ 	.byte	0x03, 0x19
        /*00ce*/ 	.short	0x003c


	//----- nvinfo : EIATTR_PARAM_CBANK
	.align		4
        /*00d0*/ 	.byte	0x04, 0x0a
        /*00d2*/ 	.short	(.L_368 - .L_367)
	.align		4
.L_367:
        /*00d4*/ 	.word	index@(.nv.constant0._Z35embedding_backward_segmented_kernelPKiS0_S0_PKfPfS3_iii)
        /*00d8*/ 	.short	0x0380
        /*00da*/ 	.short	0x003c


	//----- nvinfo : EIATTR_SW_WAR
	.align		4
.L_368:
        /*00dc*/ 	.byte	0x04, 0x36
        /*00de*/ 	.short	(.L_370 - .L_369)
.L_369:
        /*00e0*/ 	.word	0x00000008
.L_370:


//--------------------- .nv.info._Z25embedding_backward_kernelPKiPKfPfS3_ii --------------------------
	.section	.nv.info._Z25embedding_backward_kernelPKiPKfPfS3_ii,"",@"SHT_CUDA_INFO"
	.sectionflags	@""
	.align	4


	//----- nvinfo : EIATTR_CUDA_API_VERSION
	.align		4
        /*0000*/ 	.byte	0x04, 0x37
        /*0002*/ 	.short	(.L_372 - .L_371)
.L_371:
        /*0004*/ 	.word	0x00000082


	//----- nvinfo : EIATTR_KPARAM_INFO
	.align		4
.L_372:
        /*0008*/ 	.byte	0x04, 0x17
        /*000a*/ 	.short	(.L_374 - .L_373)
.L_373:
        /*000c*/ 	.word	0x00000000
        /*0010*/ 	.short	0x0005
        /*0012*/ 	.short	0x0024
        /*0014*/ 	.byte	0x00, 0xf0, 0x11, 0x00


	//----- nvinfo : EIATTR_KPARAM_INFO
	.align		4
.L_374:
        /*0018*/ 	.byte	0x04, 0x17
        /*001a*/ 	.short	(.L_376 - .L_375)
.L_375:
        /*001c*/ 	.word	0x00000000
        /*0020*/ 	.short	0x0004
        /*0022*/ 	.short	0x0020
        /*0024*/ 	.byte	0x00, 0xf0, 0x11, 0x00


	//----- nvinfo : EIATTR_KPARAM_INFO
	.align		4
.L_376:
        /*0028*/ 	.byte	0x04, 0x17
        /*002a*/ 	.short	(.L_378 - .L_377)
.L_377:
        /*002c*/ 	.word	0x00000000
        /*0030*/ 	.short	0x0003
        /*0032*/ 	.short	0x0018
        /*0034*/ 	.byte	0x00, 0xf5, 0x21, 0x00


	//----- nvinfo : EIATTR_KPARAM_INFO
	.align		4
.L_378:
        /*0038*/ 	.byte	0x04, 0x17
        /*003a*/ 	.short	(.L_380 - .L_379)
.L_379:
        /*003c*/ 	.word	0x00000000
        /*0040*/ 	.short	0x0002
        /*0042*/ 	.short	0x0010
        /*0044*/ 	.byte	0x00, 0xf5, 0x21, 0x00


	//----- nvinfo : EIATTR_KPARAM_INFO
	.align		4
.L_380:
        /*0048*/ 	.byte	0x04, 0x17
        /*004a*/ 	.short	(.L_382 - .L_381)
.L_381:
        /*004c*/ 	.word	0x00000000
        /*0050*/ 	.short	0x0001
        /*0052*/ 	.short	0x0008
        /*0054*/ 	.byte	0x00, 0xf5, 0x21, 0x00


	//----- nvinfo : EIATTR_KPARAM_INFO
	.align		4
.L_382:
        /*0058*/ 	.byte	0x04, 0x17
        /*005a*/ 	.short	(.L_384 - .L_383)
.L_383:
        /*005c*/ 	.word	0x00000000
        /*0060*/ 	.short	0x0000
        /*0062*/ 	.short	0x0000
        /*0064*/ 	.byte	0x00, 0xf5, 0x21, 0x00


	//----- nvinfo : EIATTR_SPARSE_MMA_MASK
	.align		4
.L_384:
        /*0068*/ 	.byte	0x03, 0x50
        /*006a*/ 	.short	0x0000


	//----- nvinfo : EIATTR_MAXREG_COUNT
	.align		4
        /*006c*/ 	.byte	0x03, 0x1b
        /*006e*/ 	.short	0x00ff


	//----- nvinfo : EIATTR_MERCURY_ISA_VERSION
	.align		4
        /*0070*/ 	.byte	0x03, 0x5f
        /*0072*/ 	.short	0x0101


	//----- nvinfo : EIATTR_VRC_CTA_INIT_COUNT
	.align		4
        /*0074*/ 	.byte	0x02, 0x4a
	.zero		1
	.zero		1


	//----- nvinfo : EIATTR_EXIT_INSTR_OFFSETS
	.align		4
        /*0078*/ 	.byte	0x04, 0x1c
        /*007a*/ 	.short	(.L_386 - .L_385)


	//   ....[0]....
.L_385:
        /*007c*/ 	.word	0x00000060


	//   ....[1]....
        /*0080*/ 	.word	0x00000150


	//   ....[2]....
        /*0084*/ 	.word	0x00000170


	//   ....[3]....
        /*0088*/ 	.word	0x000001d0


	//----- nvinfo : EIATTR_CBANK_PARAM_SIZE
	.align		4
.L_386:
        /*008c*/ 	.byte	0x03, 0x19
        /*008e*/ 	.short	0x0028


	//----- nvinfo : EIATTR_PARAM_CBANK
	.align		4
        /*0090*/ 	.byte	0x04, 0x0a
        /*0092*/ 	.short	(.L_388 - .L_387)
	.align		4
.L_387:
        /*0094*/ 	.word	index@(.nv.constant0._Z25embedding_backward_kernelPKiPKfPfS3_ii)
        /*0098*/ 	.short	0x0380
        /*009a*/ 	.short	0x0028


	//----- nvinfo : EIATTR_SW_WAR
	.align		4
.L_388:
        /*009c*/ 	.byte	0x04, 0x36
        /*009e*/ 	.short	(.L_390 - .L_389)
.L_389:
        /*00a0*/ 	.word	0x00000008
.L_390:


//--------------------- .nv.info._Z17sgd_update_kernelPfPKfS_ffi --------------------------
	.section	.nv.info._Z17sgd_update_kernelPfPKfS_ffi,"",@"SHT_CUDA_INFO"
	.sectionflags	@""
	.align	4


	//----- nvinfo : EIATTR_CUDA_API_VERSION
	.align		4
        /*0000*/ 	.byte	0x04, 0x37
        /*0002*/ 	.short	(.L_392 - .L_391)
.L_391:
        /*0004*/ 	.word	0x00000082


	//----- nvinfo : EIATTR_KPARAM_INFO
	.align		4
.L_392:
        /*0008*/ 	.byte	0x04, 0x17
        /*000a*/ 	.short	(.L_394 - .L_393)
.L_393:
        /*000c*/ 	.word	0x00000000
        /*0010*/ 	.short	0x0005
        /*0012*/ 	.short	0x0020
        /*0014*/ 	.byte	0x00, 0xf0, 0x11, 0x00


	//----- nvinfo : EIATTR_KPARAM_INFO
	.align		4
.L_394:
        /*0018*/ 	.byte	0x04, 0x17
        /*001a*/ 	.short	(.L_396 - .L_395)
.L_395:
        /*001c*/ 	.word	0x00000000
        /*0020*/ 	.short	0x0004
        /*0022*/ 	.short	0x001c
        /*0024*/ 	.byte	0x00, 0xf0, 0x11, 0x00


	//----- nvinfo : EIATTR_KPARAM_INFO
	.align		4
.L_396:
        /*0028*/ 	.byte	0x04, 0x17
        /*002a*/ 	.short	(.L_398 - .L_397)
.L_397:
        /*002c*/ 	.word	0x00000000
        /*0030*/ 	.short	0x0003
        /*0032*/ 	.short	0x0018
        /*0034*/ 	.byte	0x00, 0xf0, 0x11, 0x00


	//----- nvinfo : EIATTR_KPARAM_INFO
	.align		4
.L_398:
        /*0038*/ 	.byte	0x04, 0x17
        /*003a*/ 	.short	(.L_400 - .L_399)
.L_399:
        /*003c*/ 	.word	0x00000000
        /*0040*/ 	.short	0x0002
        /*0042*/ 	.short	0x0010
        /*0044*/ 	.byte	0x00, 0xf5, 0x21, 0x00


	//----- nvinfo : EIATTR_KPARAM_INFO
	.align		4
.L_400:
        /*0048*/ 	.byte	0x04, 0x17
        /*004a*/ 	.short	(.L_402 - .L_401)
.L_401:
        /*004c*/ 	.word	0x00000000
        /*0050*/ 	.short	0x0001
        /*0052*/ 	.short	0x0008
        /*0054*/ 	.byte	0x00, 0xf5, 0x21, 0x00


	//----- nvinfo : EIATTR_KPARAM_INFO
	.align		4
.L_402:
        /*0058*/ 	.byte	0x04, 0x17
        /*005a*/ 	.short	(.L_404 - .L_403)
.L_403:
        /*005c*/ 	.word	0x00000000
        /*0060*/ 	.short	0x0000
        /*0062*/ 	.short	0x0000
        /*0064*/ 	.byte	0x00, 0xf5, 0x21, 0x00


	//----- nvinfo : EIATTR_SPARSE_MMA_MASK
	.align		4
.L_404:
        /*0068*/ 	.byte	0x03, 0x50
        /*006a*/ 	.short	0x0000


	//----- nvinfo : EIATTR_MAXREG_COUNT
	.align		4
        /*006c*/ 	.byte	0x03, 0x1b
        /*006e*/ 	.short	0x00ff


	//----- nvinfo : EIATTR_MERCURY_ISA_VERSION
	.align		4
        /*0070*/ 	.byte	0x03, 0x5f
        /*0072*/ 	.short	0x0101


	//----- nvinfo : EIATTR_VRC_CTA_INIT_COUNT
	.align		4
        /*0074*/ 	.byte	0x02, 0x4a
	.zero		1
	.zero		1


	//----- nvinfo : EIATTR_EXIT_INSTR_OFFSETS
	.align		4
        /*0078*/ 	.byte	0x04, 0x1c
        /*007a*/ 	.short	(.L_406 - .L_405)


	//   ....[0]....
.L_405:
        /*007c*/ 	.word	0x00000070


	//   ....[1]....
        /*0080*/ 	.word	0x00000180


	//----- nvinfo : EIATTR_CBANK_PARAM_SIZE
	.align		4
.L_406:
        /*0084*/ 	.byte	0x03, 0x19
        /*0086*/ 	.short	0x0024


	//----- nvinfo : EIATTR_PARAM_CBANK
	.align		4
        /*0088*/ 	.byte	0x04, 0x0a
        /*008a*/ 	.short	(.L_408 - .L_407)
	.align		4
.L_407:
        /*008c*/ 	.word	index@(.nv.constant0._Z17sgd_update_kernelPfPKfS_ffi)
        /*0090*/ 	.short	0x0380
        /*0092*/ 	.short	0x0024


	//----- nvinfo : EIATTR_SW_WAR
	.align		4
.L_408:
        /*0094*/ 	.byte	0x04, 0x36
        /*0096*/ 	.short	(.L_410 - .L_409)
.L_409:
        /*0098*/ 	.word	0x00000008
.L_410:


//--------------------- .nv.info._Z31compute_softmax_gradient_kernelPKfPKiPfii --------------------------
	.section	.nv.info._Z31compute_softmax_gradient_kernelPKfPKiPfii,"",@"SHT_CUDA_INFO"
	.sectionflags	@""
	.align	4


	//----- nvinfo : EIATTR_CUDA_API_VERSION
	.align		4
        /*0000*/ 	.byte	0x04, 0x37
        /*0002*/ 	.short	(.L_412 - .L_411)
.L_411:
        /*0004*/ 	.word	0x00000082


	//----- nvinfo : EIATTR_KPARAM_INFO
	.align		4
.L_412:
        /*0008*/ 	.byte	0x04, 0x17
        /*000a*/ 	.short	(.L_414 - .L_413)
.L_413:
        /*000c*/ 	.word	0x00000000
        /*0010*/ 	.short	0x0004
        /*0012*/ 	.short	0x001c
        /*0014*/ 	.byte	0x00, 0xf0, 0x11, 0x00


	//----- nvinfo : EIATTR_KPARAM_INFO
	.align		4
.L_414:
        /*0018*/ 	.byte	0x04, 0x17
        /*001a*/ 	.short	(.L_416 - .L_415)
.L_415:
        /*001c*/ 	.word	0x00000000
        /*0020*/ 	.short	0x0003
        /*0022*/ 	.short	0x0018
        /*0024*/ 	.byte	0x00, 0xf0, 0x11, 0x00


	//----- nvinfo : EIATTR_KPARAM_INFO
	.align		4
.L_416:
        /*0028*/ 	.byte	0x04, 0x17
        /*002a*/ 	.short	(.L_418 - .L_417)
.L_417:
        /*002c*/ 	.word	0x00000000
        /*0030*/ 	.short	0x0002
        /*0032*/ 	.short	0x0010
        /*0034*/ 	.byte	0x00, 0xf5, 0x21, 0x00


	//----- nvinfo : EIATTR_KPARAM_INFO
	.align		4
.L_418:
        /*0038*/ 	.byte	0x04, 0x17
        /*003a*/ 	.short	(.L_420 - .L_419)
.L_419:
        /*003c*/ 	.word	0x00000000
        /*0040*/ 	.short	0x0001
        /*0042*/ 	.short	0x0008
        /*0044*/ 	.byte	0x00, 0xf5, 0x21, 0x00


	//----- nvinfo : EIATTR_KPARAM_INFO
	.align		4
.L_420:
        /*0048*/ 	.byte	0x04, 0x17
        /*004a*/ 	.short	(.L_422 - .L_421)
.L_421:
        /*004c*/ 	.word	0x00000000
        /*0050*/ 	.short	0x0000
        /*0052*/ 	.short	0x0000
        /*0054*/ 	.byte	0x00, 0xf5, 0x21, 0x00


	//----- nvinfo : EIATTR_SPARSE_MMA_MASK
	.align		4
.L_422:
        /*0058*/ 	.byte	0x03, 0x50
        /*005a*/ 	.short	0x0000


	//----- nvinfo : EIATTR_MAXREG_COUNT
	.align		4
        /*005c*/ 	.byte	0x03, 0x1b
        /*005e*/ 	.short	0x00ff


	//----- nvinfo : EIATTR_MERCURY_ISA_VERSION
	.align		4
        /*0060*/ 	.byte	0x03, 0x5f
        /*0062*/ 	.short	0x0101


	//----- nvinfo : EIATTR_VRC_CTA_INIT_COUNT
	.align		4
        /*0064*/ 	.byte	0x02, 0x4a
	.zero		1
	.zero		1


	//----- nvinfo : EIATTR_EXIT_INSTR_OFFSETS
	.align		4
        /*0068*/ 	.byte	0x04, 0x1c
        /*006a*/ 	.short	(.L_424 - .L_423)


	//   ....[0]....
.L_423:
        /*006c*/ 	.word	0x000000a0


	//   ....[1]....
        /*0070*/ 	.word	0x00000180


	//----- nvinfo : EIATTR_CBANK_PARAM_SIZE
	.align		4
.L_424:
        /*0074*/ 	.byte	0x03, 0x19
        /*0076*/ 	.short	0x0020


	//----- nvinfo : EIATTR_PARAM_CBANK
	.align		4
        /*0078*/ 	.byte	0x04, 0x0a
        /*007a*/ 	.short	(.L_426 - .L_425)
	.align		4
.L_425:
        /*007c*/ 	.word	index@(.nv.constant0._Z31compute_softmax_gradient_kernelPKfPKiPfii)
        /*0080*/ 	.short	0x0380
        /*0082*/ 	.short	0x0020


	//----- nvinfo : EIATTR_SW_WAR
	.align		4
.L_426:
        /*0084*/ 	.byte	0x04, 0x36
        /*0086*/ 	.short	(.L_428 - .L_427)
.L_427:
        /*0088*/ 	.word	0x00000008
.L_428:


//--------------------- .nv.info._Z33output_projection_backward_kernelPKfPKiS2_S0_PfS3_iii --------------------------
	.section	.nv.info._Z33output_projection_backward_kernelPKfPKiS2_S0_PfS3_iii,"",@"SHT_CUDA_INFO"
	.sectionflags	@""
	.align	4


	//----- nvinfo : EIATTR_CUDA_API_VERSION
	.align		4
        /*0000*/ 	.byte	0x04, 0x37
        /*0002*/ 	.short	(.L_430 - .L_429)
.L_429:
        /*0004*/ 	.word	0x00000082


	//----- nvinfo : EIATTR_KPARAM_INFO
	.align		4
.L_430:
        /*0008*/ 	.byte	0x04, 0x17
        /*000a*/ 	.short	(.L_432 - .L_431)
.L_431:
        /*000c*/ 	.word	0x00000000
        /*0010*/ 	.short	0x0008
        /*0012*/ 	.short	0x0038
        /*0014*/ 	.byte	0x00, 0xf0, 0x11, 0x00


	//----- nvinfo : EIATTR_KPARAM_INFO
	.align		4
.L_432:
        /*0018*/ 	.byte	0x04, 0x17
        /*001a*/ 	.short	(.L_434 - .L_433)
.L_433:
        /*001c*/ 	.word	0x00000000
        /*0020*/ 	.short	0x0007
        /*0022*/ 	.short	0x0034
        /*0024*/ 	.byte	0x00, 0xf0, 0x11, 0x00


	//----- nvinfo : EIATTR_KPARAM_INFO
	.align		4
.L_434:
        /*0028*/ 	.byte	0x04, 0x17
        /*002a*/ 	.short	(.L_436 - .L_435)
.L_435:
        /*002c*/ 	.word	0x00000000
        /*0030*/ 	.short	0x0006
        /*0032*/ 	.short	0x0030
        /*0034*/ 	.byte	0x00, 0xf0, 0x11, 0x00


	//----- nvinfo : EIATTR_KPARAM_INFO
	.align		4
.L_436:
        /*0038*/ 	.byte	0x04, 0x17
        /*003a*/ 	.short	(.L_438 - .L_437)
.L_437:
        /*003c*/ 	.word	0x00000000
        /*0040*/ 	.short	0x0005
        /*0042*/ 	.short	0x0028
        /*0044*/ 	.byte	0x00, 0xf5, 0x21, 0x00


	//----- nvinfo : EIATTR_KPARAM_INFO
	.align		4
.L_438:
        /*0048*/ 	.byte	0x04, 0x17
        /*004a*/ 	.short	(.L_440 - .L_439)
.L_439:
        /*004c*/ 	.word	0x00000000
        /*0050*/ 	.short	0x0004
        /*0052*/ 	.short	0x0020
        /*0054*/ 	.byte	0x00, 0xf5, 0x21, 0x00


	//----- nvinfo : EIATTR_KPARAM_INFO
	.align		4
.L_440:
        /*0058*/ 	.byte	0x04, 0x17
        /*005a*/ 	.short	(.L_442 - .L_441)
.L_441:
        /*005c*/ 	.word	0x00000000
        /*0060*/ 	.short	0x0003
        /*0062*/ 	.short	0x0018
        /*0064*/ 	.byte	0x00, 0xf5, 0x21, 0x00


	//----- nvinfo : EIATTR_KPARAM_INFO
	.align		4
.L_442:
        /*0068*/ 	.byte	0x04, 0x17
        /*006a*/ 	.short	(.L_444 - .L_443)
.L_443:
        /*006c*/ 	.word	0x00000000
        /*0070*/ 	.short	0x0002
        /*0072*/ 	.short	0x0010
        /*0074*/ 	.byte	0x00, 0xf5, 0x21, 0x00


	//----- nvinfo : EIATTR_KPARAM_INFO
	.align		4
.L_444:
        /*0078*/ 	.byte	0x04, 0x17
        /*007a*/ 	.short	(.L_446 - .L_445)
.L_445:
        /*007c*/ 	.word	0x00000000
        /*0080*/ 	.short	0x0001
        /*0082*/ 	.short	0x0008
        /*0084*/ 	.byte	0x00, 0xf5, 0x21, 0x00


	//----- nvinfo : EIATTR_KPARAM_INFO
	.align		4
.L_446:
        /*0088*/ 	.byte	0x04, 0x17
        /*008a*/ 	.short	(.L_448 - .L_447)
.L_447:
        /*008c*/ 	.word	0x00000000
        /*0090*/ 	.short	0x0000
        /*0092*/ 	.short	0x0000
        /*0094*/ 	.byte	0x00, 0xf5, 0x21, 0x00


	//----- nvinfo : EIATTR_SPARSE_MMA_MASK
	.align		4
.L_448:
        /*0098*/ 	.byte	0x03, 0x50
        /*009a*/ 	.short	0x0000


	//----- nvinfo : EIATTR_MAXREG_COUNT
	.align		4
        /*009c*/ 	.byte	0x03, 0x1b
        /*009e*/ 	.short	0x00ff


	//----- nvinfo : EIATTR_MERCURY_ISA_VERSION
	.align		4
        /*00a0*/ 	.byte	0x03, 0x5f
        /*00a2*/ 	.short	0x0101


	//----- nvinfo : EIATTR_VRC_CTA_INIT_COUNT
	.align		4
        /*00a4*/ 	.byte	0x02, 0x4a
	.zero		1
	.zero		1


	//----- nvinfo : EIATTR_EXIT_INSTR_OFFSETS
	.align		4
        /*00a8*/ 	.byte	0x04, 0x1c
        /*00aa*/ 	.short	(.L_450 - .L_449)


	//   ....[0]....
.L_449:
        /*00ac*/ 	.word	0x000000b0


	//   ....[1]....
        /*00b0*/ 	.word	0x00000150


	//   ....[2]....
        /*00b4*/ 	.word	0x00001bd0


	//   ....[3]....
        /*00b8*/ 	.word	0x00002df0


	//----- nvinfo : EIATTR_CRS_STACK_SIZE
	.align		4
.L_450:
        /*00bc*/ 	.byte	0x04, 0x1e
        /*00be*/ 	.short	(.L_452 - .L_451)
.L_451:
        /*00c0*/ 	.word	0x00000000


	//----- nvinfo : EIATTR_CBANK_PARAM_SIZE
	.align		4
.L_452:
        /*00c4*/ 	.byte	0x03, 0x19
        /*00c6*/ 	.short	0x003c


	//----- nvinfo : EIATTR_PARAM_CBANK
	.align		4
        /*00c8*/ 	.byte	0x04, 0x0a
        /*00ca*/ 	.short	(.L_454 - .L_453)
	.align		4
.L_453:
        /*00cc*/ 	.word	index@(.nv.constant0._Z33output_projection_backward_kernelPKfPKiS2_S0_PfS3_iii)
        /*00d0*/ 	.short	0x0380
        /*00d2*/ 	.short	0x003c


	//----- nvinfo : EIATTR_SW_WAR
	.align		4
.L_454:
        /*00d4*/ 	.byte	0x04, 0x36
        /*00d6*/ 	.short	(.L_456 - .L_455)
.L_455:
        /*00d8*/ 	.word	0x00000008
.L_456:


//--------------------- .nv.info._Z31cross_entropy_loss_fused_kernelPKfPKiPfS3_ii --------------------------
	.section	.nv.info._Z31cross_entropy_loss_fused_kernelPKfPKiPfS3_ii,"",@"SHT_CUDA_INFO"
	.sectionflags	@""
	.align	4


	//----- nvinfo : EIATTR_CUDA_API_VERSION
	.align		4
        /*0000*/ 	.byte	0x04, 0x37
        /*0002*/ 	.short	(.L_458 - .L_457)
.L_457:
        /*0004*/ 	.word	0x00000082


	//----- nvinfo : EIATTR_KPARAM_INFO
	.align		4
.L_458:
        /*0008*/ 	.byte	0x04, 0x17
        /*000a*/ 	.short	(.L_460 - .L_459)
.L_459:
        /*000c*/ 	.word	0x00000000
        /*0010*/ 	.short	0x0005
        /*0012*/ 	.short	0x0024
        /*0014*/ 	.byte	0x00, 0xf0, 0x11, 0x00


	//----- nvinfo : EIATTR_KPARAM_INFO
	.align		4
.L_460:
        /*0018*/ 	.byte	0x04, 0x17
        /*001a*/ 	.short	(.L_462 - .L_461)
.L_461:
        /*001c*/ 	.word	0x00000000
        /*0020*/ 	.short	0x0004
        /*0022*/ 	.short	0x0020
        /*0024*/ 	.byte	0x00, 0xf0, 0x11, 0x00


	//----- nvinfo : EIATTR_KPARAM_INFO
	.align		4
.L_462:
        /*0028*/ 	.byte	0x04, 0x17
        /*002a*/ 	.short	(.L_464 - .L_463)
.L_463:
        /*002c*/ 	.word	0x00000000
        /*0030*/ 	.short	0x0003
        /*0032*/ 	.short	0x0018
        /*0034*/ 	.byte	0x00, 0xf5, 0x21, 0x00


	//----- nvinfo : EIATTR_KPARAM_INFO
	.align		4
.L_464:
        /*0038*/ 	.byte	0x04, 0x17
        /*003a*/ 	.short	(.L_466 - .L_465)
.L_465:
        /*003c*/ 	.word	0x00000000
        /*0040*/ 	.short	0x0002
        /*0042*/ 	.short	0x0010
        /*0044*/ 	.byte	0x00, 0xf5, 0x21, 0x00


	//----- nvinfo : EIATTR_KPARAM_INFO
	.align		4
.L_466:
        /*0048*/ 	.byte	0x04, 0x17
        /*004a*/ 	.short	(.L_468 - .L_467)
.L_467:
        /*004c*/ 	.word	0x00000000
        /*0050*/ 	.short	0x0001
        /*0052*/ 	.short	0x0008
        /*0054*/ 	.byte	0x00, 0xf5, 0x21, 0x00


	//----- nvinfo : EIATTR_KPARAM_INFO
	.align		4
.L_468:
        /*0058*/ 	.byte	0x04, 0x17
        /*005a*/ 	.short	(.L_470 - .L_469)
.L_469:
        /*005c*/ 	.word	0x00000000
        /*0060*/ 	.short	0x0000
        /*0062*/ 	.short	0x0000
        /*0064*/ 	.byte	0x00, 0xf5, 0x21, 0x00


	//----- nvinfo : EIATTR_SPARSE_MMA_MASK
	.align		4
.L_470:
        /*0068*/ 	.byte	0x03, 0x50
        /*006a*/ 	.short	0x0000


	//----- nvinfo : EIATTR_MAXREG_COUNT
	.align		4
        /*006c*/ 	.byte	0x03, 0x1b
        /*006e*/ 	.short	0x00ff


	//----- nvinfo : EIATTR_NUM_BARRIERS
	.align		4
        /*0070*/ 	.byte	0x02, 0x4c
        /*0072*/ 	.byte	0x01
	.zero		1


	//----- nvinfo : EIATTR_MERCURY_ISA_VERSION
	.align		4
        /*0074*/ 	.byte	0x03, 0x5f
        /*0076*/ 	.short	0x0101


	//----- nvinfo : EIATTR_COOP_GROUP_MASK_REGIDS
	.align		4
        /*0078*/ 	.byte	0x04, 0x29
        /*007a*/ 	.short	(.L_472 - .L_471)


	//   ....[0]....
.L_471:
        /*007c*/ 	.word	0xffffffff


	//   ....[1]....
        /*0080*/ 	.word	0xffffffff


	//   ....[2]....
        /*0084*/ 	.word	0xffffffff


	//   ....[3]....
        /*0088*/ 	.word	0xffffffff


	//   ....[4]....
        /*008c*/ 	.word	0xffffffff


	//   ....[5]....
        /*0090*/ 	.word	0xffffffff


	//   ....[6]....
        /*0094*/ 	.word	0xffffffff


	//   ....[7]....
        /*0098*/ 	.word	0xffffffff


	//   ....[8]....
        /*009c*/ 	.word	0xffffffff


	//   ....[9]....
        /*00a0*/ 	.word	0xffffffff


	//   ....[10]....
        /*00a4*/ 	.word	0xffffffff


	//   ....[11]....
        /*00a8*/ 	.word	0xffffffff


	//   ....[12]....
        /*00ac*/ 	.word	0xffffffff


	//   ....[13]....
        /*00b0*/ 	.word	0xffffffff


	//   ....[14]....
        /*00b4*/ 	.word	0xffffffff


	//   ....[15]....
        /*00b8*/ 	.word	0xffffffff


	//   ....[16]....
        /*00bc*/ 	.word	0xffffffff


	//   ....[17]....
        /*00c0*/ 	.word	0xffffffff


	//   ....[18]....
        /*00c4*/ 	.word	0xffffffff


	//   ....[19]....
        /*00c8*/ 	.word	0xffffffff


	//   ....[20]....
        /*00cc*/ 	.word	0x0500000c


	//   ....[21]....
        /*00d0*/ 	.word	0x0500000c


	//   ....[22]....
        /*00d4*/ 	.word	0x0500000c


	//   ....[23]....
        /*00d8*/ 	.word	0x0500000c


	//   ....[24]....
        /*00dc*/ 	.word	0x0500000c


	//   ....[25]....
        /*00e0*/ 	.word	0x0500000c


	//   ....[26]....
        /*00e4*/ 	.word	0x0500000c


	//   ....[27]....
        /*00e8*/ 	.word	0x0500000c


	//   ....[28]....
        /*00ec*/ 	.word	0x0500000c


	//   ....[29]....
        /*00f0*/ 	.word	0x0500000c


	//----- nvinfo : EIATTR_COOP_GROUP_INSTR_OFFSETS
	.align		4
.L_472:
        /*00f4*/ 	.byte	0x04, 0x28
        /*00f6*/ 	.short	(.L_474 - .L_473)


	//   ....[0]....
.L_473:
        /*00f8*/ 	.word	0x000001f0


	//   ....[1]....
        /*00fc*/ 	.word	0x00000230


	//   ....[2]....
        /*0100*/ 	.word	0x00000260


	//   ....[3]....
        /*0104*/ 	.word	0x000002b0


	//   ....[4]....
        /*0108*/ 	.word	0x000002f0


	//   ....[5]....
        /*010c*/ 	.word	0x000003f0


	//   ....[6]....
        /*0110*/ 	.word	0x00000410


	//   ....[7]....
        /*0114*/ 	.word	0x00000430


	//   ....[8]....
        /*0118*/ 	.word	0x00000450


	//   ....[9]....
        /*011c*/ 	.word	0x00000470


	//   ....[10]....
        /*0120*/ 	.word	0x000008a0


	//   ....[11]....
        /*0124*/ 	.word	0x000008f0


	//   ....[12]....
        /*0128*/ 	.word	0x00000910


	//   ....[13]....
        /*012c*/ 	.word	0x00000930


	//   ....[14]....
        /*0130*/ 	.word	0x00000950


	//   ....[15]....
        /*0134*/ 	.word	0x00000a50


	//   ....[16]....
        /*0138*/ 	.word	0x00000a70


	//   ....[17]....
        /*013c*/ 	.word	0x00000a90


	//   ....[18]....
        /*0140*/ 	.word	0x00000ab0


	//   ....[19]....
        /*0144*/ 	.word	0x00000ad0


	//   ....[20]....
        /*0148*/ 	.word	0x000010c0


	//   ....[21]....
        /*014c*/ 	.word	0x00001130


	//   ....[22]....
        /*0150*/ 	.word	0x000011a0


	//   ....[23]....
        /*0154*/ 	.word	0x00001210


	//   ....[24]....
        /*0158*/ 	.word	0x00001280


	//   ....[25]....
        /*015c*/ 	.word	0x00001300


	//   ....[26]....
        /*0160*/ 	.word	0x00001370


	//   ....[27]....
        /*0164*/ 	.word	0x000013e0


	//   ....[28]....
        /*0168*/ 	.word	0x00001450


	//   ....[29]....
        /*016c*/ 	.word	0x000014c0


	//----- nvinfo : EIATTR_VRC_CTA_INIT_COUNT
	.align		4
.L_474:
        /*0170*/ 	.byte	0x02, 0x4a
	.zero		1
	.zero		1


	//----- nvinfo : EIATTR_EXIT_INSTR_OFFSETS
	.align		4
        /*0174*/ 	.byte	0x04, 0x1c
        /*0176*/ 	.short	(.L_476 - .L_475)


	//   ....[0]....
.L_475:
        /*0178*/ 	.word	0x00000050


	//   ....[1]....
        /*017c*/ 	.word	0x000000d0


	//   ....[2]....
        /*0180*/ 	.word	0x00000ee0


	//   ....[3]....
        /*0184*/ 	.word	0x00001070


	//----- nvinfo : EIATTR_CRS_STACK_SIZE
	.align		4
.L_476:
        /*0188*/ 	.byte	0x04, 0x1e
        /*018a*/ 	.short	(.L_478 - .L_477)
.L_477:
        /*018c*/ 	.word	0x00000000


	//----- nvinfo : EIATTR_CBANK_PARAM_SIZE
	.align		4
.L_478:
        /*0190*/ 	.byte	0x03, 0x19
        /*0192*/ 	.short	0x0028


	//----- nvinfo : EIATTR_PARAM_CBANK
	.align		4
        /*0194*/ 	.byte	0x04, 0x0a
        /*0196*/ 	.short	(.L_480 - .L_479)
	.align		4
.L_479:
        /*0198*/ 	.word	index@(.nv.constant0._Z31cross_entropy_loss_fused_kernelPKfPKiPfS3_ii)
        /*019c*/ 	.short	0x0380
        /*019e*/ 	.short	0x0028


	//----- nvinfo : EIATTR_SW_WAR
	.align		4
.L_480:
        /*01a0*/ 	.byte	0x04, 0x36
        /*01a2*/ 	.short	(.L_482 - .L_481)
.L_481:
        /*01a4*/ 	.word	0x00000008
.L_482:


//--------------------- .nv.info._Z25cross_entropy_loss_kernelPKfPKiS2_Pfii --------------------------
	.section	.nv.info._Z25cross_entropy_loss_kernelPKfPKiS2_Pfii,"",@"SHT_CUDA_INFO"
	.sectionflags	@""
	.align	4


	//----- nvinfo : EIATTR_CUDA_API_VERSION
	.align		4
        /*0000*/ 	.byte	0x04, 0x37
        /*0002*/ 	.short	(.L_484 - .L_483)
.L_483:
        /*0004*/ 	.word	0x00000082


	//----- nvinfo : EIATTR_KPARAM_INFO
	.align		4
.L_484:
        /*0008*/ 	.byte	0x04, 0x17
        /*000a*/ 	.short	(.L_486 - .L_485)
.L_485:
        /*000c*/ 	.word	0x00000000
        /*0010*/ 	.short	0x0005
        /*0012*/ 	.short	0x0024
        /*0014*/ 	.byte	0x00, 0xf0, 0x11, 0x00


	//----- nvinfo : EIATTR_KPARAM_INFO
	.align		4
.L_486:
        /*0018*/ 	.byte	0x04, 0x17
        /*001a*/ 	.short	(.L_488 - .L_487)
.L_487:
        /*001c*/ 	.word	0x00000000
        /*0020*/ 	.short	0x0004
        /*0022*/ 	.short	0x0020
        /*0024*/ 	.byte	0x00, 0xf0, 0x11, 0x00


	//----- nvinfo : EIATTR_KPARAM_INFO
	.align		4
.L_488:
        /*0028*/ 	.byte	0x04, 0x17
        /*002a*/ 	.short	(.L_490 - .L_489)
.L_489:
        /*002c*/ 	.word	0x00000000
        /*0030*/ 	.short	0x0003
        /*0032*/ 	.short	0x0018
        /*0034*/ 	.byte	0x00, 0xf5, 0x21, 0x00


	//----- nvinfo : EIATTR_KPARAM_INFO
	.align		4
.L_490:
        /*0038*/ 	.byte	0x04, 0x17
        /*003a*/ 	.short	(.L_492 - .L_491)
.L_491:
        /*003c*/ 	.word	0x00000000
        /*0040*/ 	.short	0x0002
        /*0042*/ 	.short	0x0010
        /*0044*/ 	.byte	0x00, 0xf5, 0x21, 0x00


	//----- nvinfo : EIATTR_KPARAM_INFO
	.align		4
.L_492:
        /*0048*/ 	.byte	0x04, 0x17
        /*004a*/ 	.short	(.L_494 - .L_493)
.L_493:
        /*004c*/ 	.word	0x00000000
        /*0050*/ 	.short	0x0001
        /*0052*/ 	.short	0x0008
        /*0054*/ 	.byte	0x00, 0xf5, 0x21, 0x00


	//----- nvinfo : EIATTR_KPARAM_INFO
	.align		4
.L_494:
        /*0058*/ 	.byte	0x04, 0x17
        /*005a*/ 	.short	(.L_496 - .L_495)
.L_495:
        /*005c*/ 	.word	0x00000000
        /*0060*/ 	.short	0x0000
        /*0062*/ 	.short	0x0000
        /*0064*/ 	.byte	0x00, 0xf5, 0x21, 0x00


	//----- nvinfo : EIATTR_SPARSE_MMA_MASK
	.align		4
.L_496:
        /*0068*/ 	.byte	0x03, 0x50
        /*006a*/ 	.short	0x0000


	//----- nvinfo : EIATTR_MAXREG_COUNT
	.align		4
        /*006c*/ 	.byte	0x03, 0x1b
        /*006e*/ 	.short	0x00ff


	//----- nvinfo : EIATTR_NUM_BARRIERS
	.align		4
        /*0070*/ 	.byte	0x02, 0x4c
        /*0072*/ 	.byte	0x01
	.zero		1


	//----- nvinfo : EIATTR_MERCURY_ISA_VERSION
	.align		4
        /*0074*/ 	.byte	0x03, 0x5f
        /*0076*/ 	.short	0x0101


	//----- nvinfo : EIATTR_VRC_CTA_INIT_COUNT
	.align		4
        /*0078*/ 	.byte	0x02, 0x4a
	.zero		1
	.zero		1


	//----- nvinfo : EIATTR_EXIT_INSTR_OFFSETS
	.align		4
        /*007c*/ 	.byte	0x04, 0x1c
        /*007e*/ 	.short	(.L_498 - .L_497)


	//   ....[0]....
.L_497:
        /*0080*/ 	.word	0x00002370


	//   ....[1]....
        /*0084*/ 	.word	0x000023e0


	//----- nvinfo : EIATTR_CRS_STACK_SIZE
	.align		4
.L_498:
        /*0088*/ 	.byte	0x04, 0x1e
        /*008a*/ 	.short	(.L_500 - .L_499)
.L_499:
        /*008c*/ 	.word	0x00000000


	//----- nvinfo : EIATTR_CBANK_PARAM_SIZE
	.align		4
.L_500:
        /*0090*/ 	.byte	0x03, 0x19
        /*0092*/ 	.short	0x0028


	//----- nvinfo : EIATTR_PARAM_CBANK
	.align		4
        /*0094*/ 	.byte	0x04, 0x0a
        /*0096*/ 	.short	(.L_502 - .L_501)
	.align		4
.L_501:
        /*0098*/ 	.word	index@(.nv.constant0._Z25cross_entropy_loss_kernelPKfPKiS2_Pfii)
        /*009c*/ 	.short	0x0380
        /*009e*/ 	.short	0x0028


	//----- nvinfo : EIATTR_SW_WAR
	.align		4
.L_502:
        /*00a0*/ 	.byte	0x04, 0x36
        /*00a2*/ 	.short	(.L_504 - .L_503)
.L_503:
        /*00a4*/ 	.word	0x00000008
.L_504:


//--------------------- .nv.info._Z24output_projection_kernelPKfS0_Pfiii --------------------------
	.section	.nv.info._Z24output_projection_kernelPKfS0_Pfiii,"",@"SHT_CUDA_INFO"
	.sectionflags	@""
	.align	4


	//----- nvinfo : EIATTR_CUDA_API_VERSION
	.align		4
        /*0000*/ 	.byte	0x04, 0x37
        /*0002*/ 	.short	(.L_506 - .L_505)
.L_505:
        /*0004*/ 	.word	0x00000082


	//----- nvinfo : EIATTR_KPARAM_INFO
	.align		4
.L_506:
        /*0008*/ 	.byte	0x04, 0x17
        /*000a*/ 	.short	(.L_508 - .L_507)
.L_507:
        /*000c*/ 	.word	0x00000000
        /*0010*/ 	.short	0x0005
        /*0012*/ 	.short	0x0020
        /*0014*/ 	.byte	0x00, 0xf0, 0x11, 0x00


	//----- nvinfo : EIATTR_KPARAM_INFO
	.align		4
.L_508:
        /*0018*/ 	.byte	0x04, 0x17
        /*001a*/ 	.short	(.L_510 - .L_509)
.L_509:
        /*001c*/ 	.word	0x00000000
        /*0020*/ 	.short	0x0004
        /*0022*/ 	.short	0x001c
        /*0024*/ 	.byte	0x00, 0xf0, 0x11, 0x00


	//----- nvinfo : EIATTR_KPARAM_INFO
	.align		4
.L_510:
        /*0028*/ 	.byte	0x04, 0x17
        /*002a*/ 	.short	(.L_512 - .L_511)
.L_511:
        /*002c*/ 	.word	0x00000000
        /*0030*/ 	.short	0x0003
        /*0032*/ 	.short	0x0018
        /*0034*/ 	.byte	0x00, 0xf0, 0x11, 0x00


	//----- nvinfo : EIATTR_KPARAM_INFO
	.align		4
.L_512:
        /*0038*/ 	.byte	0x04, 0x17
        /*003a*/ 	.short	(.L_514 - .L_513)
.L_513:
        /*003c*/ 	.word	0x00000000
        /*0040*/ 	.short	0x0002
        /*0042*/ 	.short	0x0010
        /*0044*/ 	.byte	0x00, 0xf5, 0x21, 0x00


	//----- nvinfo : EIATTR_KPARAM_INFO
	.align		4
.L_514:
        /*0048*/ 	.byte	0x04, 0x17
        /*004a*/ 	.short	(.L_516 - .L_515)
.L_515:
        /*004c*/ 	.word	0x00000000
        /*0050*/ 	.short	0x0001
        /*0052*/ 	.short	0x0008
        /*0054*/ 	.byte	0x00, 0xf5, 0x21, 0x00


	//----- nvinfo : EIATTR_KPARAM_INFO
	.align		4
.L_516:
        /*0058*/ 	.byte	0x04, 0x17
        /*005a*/ 	.short	(.L_518 - .L_517)
.L_517:
        /*005c*/ 	.word	0x00000000
        /*0060*/ 	.short	0x0000
        /*0062*/ 	.short	0x0000
        /*0064*/ 	.byte	0x00, 0xf5, 0x21, 0x00


	//----- nvinfo : EIATTR_SPARSE_MMA_MASK
	.align		4
.L_518:
        /*0068*/ 	.byte	0x03, 0x50
        /*006a*/ 	.short	0x0000


	//----- nvinfo : EIATTR_MAXREG_COUNT
	.align		4
        /*006c*/ 	.byte	0x03, 0x1b
        /*006e*/ 	.short	0x00ff


	//----- nvinfo : EIATTR_MERCURY_ISA_VERSION
	.align		4
        /*0070*/ 	.byte	0x03, 0x5f
        /*0072*/ 	.short	0x0101


	//----- nvinfo : EIATTR_VRC_CTA_INIT_COUNT
	.align		4
        /*0074*/ 	.byte	0x02, 0x4a
	.zero		1
	.zero		1


	//----- nvinfo : EIATTR_EXIT_INSTR_OFFSETS
	.align		4
        /*0078*/ 	.byte	0x04, 0x1c
        /*007a*/ 	.short	(.L_520 - .L_519)


	//   ....[0]....
.L_519:
        /*007c*/ 	.word	0x000000a0


	//   ....[1]....
        /*0080*/ 	.word	0x00000c90


	//----- nvinfo : EIATTR_CBANK_PARAM_SIZE
	.align		4
.L_520:
        /*0084*/ 	.byte	0x03, 0x19
        /*0086*/ 	.short	0x0024


	//----- nvinfo : EIATTR_PARAM_CBANK
	.align		4
        /*0088*/ 	.byte	0x04, 0x0a
        /*008a*/ 	.short	(.L_522 - .L_521)
	.align		4
.L_521:
        /*008c*/ 	.word	index@(.nv.constant0._Z24output_projection_kernelPKfS0_Pfiii)
        /*0090*/ 	.short	0x0380
        /*0092*/ 	.short	0x0024


	//----- nvinfo : EIATTR_SW_WAR
	.align		4
.L_522:
        /*0094*/ 	.byte	0x04, 0x36
        /*0096*/ 	.short	(.L_524 - .L_523)
.L_523:
        /*0098*/ 	.word	0x00000008
.L_524:


//--------------------- .nv.info._Z32fused_embedding_layernorm_kernelPKfS0_PKiS0_S2_Pfiif --------------------------
	.section	.nv.info._Z32fused_embedding_layernorm_kernelPKfS0_PKiS0_S2_Pfiif,"",@"SHT_CUDA_INFO"
	.sectionflags	@""
	.align	4


	//----- nvinfo : EIATTR_CUDA_API_VERSION
	.align		4
        /*0000*/ 	.byte	0x04, 0x37
        /*0002*/ 	.short	(.L_526 - .L_525)
.L_525:
        /*0004*/ 	.word	0x00000082


	//----- nvinfo : EIATTR_KPARAM_INFO
	.align		4
.L_526:
        /*0008*/ 	.byte	0x04, 0x17
        /*000a*/ 	.short	(.L_528 - .L_527)
.L_527:
        /*000c*/ 	.word	0x00000000
        /*0010*/ 	.short	0x0008
        /*0012*/ 	.short	0x0038
        /*0014*/ 	.byte	0x00, 0xf0, 0x11, 0x00


	//----- nvinfo : EIATTR_KPARAM_INFO
	.align		4
.L_528:
        /*0018*/ 	.byte	0x04, 0x17
        /*001a*/ 	.short	(.L_530 - .L_529)
.L_529:
        /*001c*/ 	.word	0x00000000
        /*0020*/ 	.short	0x0007
        /*0022*/ 	.short	0x0034
        /*0024*/ 	.byte	0x00, 0xf0, 0x11, 0x00


	//----- nvinfo : EIATTR_KPARAM_INFO
	.align		4
.L_530:
        /*0028*/ 	.byte	0x04, 0x17
        /*002a*/ 	.short	(.L_532 - .L_531)
.L_531:
        /*002c*/ 	.word	0x00000000
        /*0030*/ 	.short	0x0006
        /*0032*/ 	.short	0x0030
        /*0034*/ 	.byte	0x00, 0xf0, 0x11, 0x00


	//----- nvinfo : EIATTR_KPARAM_INFO
	.align		4
.L_532:
        /*0038*/ 	.byte	0x04, 0x17
        /*003a*/ 	.short	(.L_534 - .L_533)
.L_533:
        /*003c*/ 	.word	0x00000000
        /*0040*/ 	.short	0x0005
        /*0042*/ 	.short	0x0028
        /*0044*/ 	.byte	0x00, 0xf5, 0x21, 0x00


	//----- nvinfo : EIATTR_KPARAM_INFO
	.align		4
.L_534:
        /*0048*/ 	.byte	0x04, 0x17
        /*004a*/ 	.short	(.L_536 - .L_535)
.L_535:
        /*004c*/ 	.word	0x00000000
        /*0050*/ 	.short	0x0004
        /*0052*/ 	.short	0x0020
        /*0054*/ 	.byte	0x00, 0xf5, 0x21, 0x00


	//----- nvinfo : EIATTR_KPARAM_INFO
	.align		4
.L_536:
        /*0058*/ 	.byte	0x04, 0x17
        /*005a*/ 	.short	(.L_538 - .L_537)
.L_537:
        /*005c*/ 	.word	0x00000000
        /*0060*/ 	.short	0x0003
        /*0062*/ 	.short	0x0018
        /*0064*/ 	.byte	0x00, 0xf5, 0x21, 0x00


	//----- nvinfo : EIATTR_KPARAM_INFO
	.align		4
.L_538:
        /*0068*/ 	.byte	0x04, 0x17
        /*006a*/ 	.short	(.L_540 - .L_539)
.L_539:
        /*006c*/ 	.word	0x00000000
        /*0070*/ 	.short	0x0002
        /*0072*/ 	.short	0x0010
        /*0074*/ 	.byte	0x00, 0xf5, 0x21, 0x00


	//----- nvinfo : EIATTR_KPARAM_INFO
	.align		4
.L_540:
        /*0078*/ 	.byte	0x04, 0x17
        /*007a*/ 	.short	(.L_542 - .L_541)
.L_541:
        /*007c*/ 	.word	0x00000000
        /*0080*/ 	.short	0x0001
        /*0082*/ 	.short	0x0008
        /*0084*/ 	.byte	0x00, 0xf5, 0x21, 0x00


	//----- nvinfo : EIATTR_KPARAM_INFO
	.align		4
.L_542:
        /*0088*/ 	.byte	0x04, 0x17
        /*008a*/ 	.short	(.L_544 - .L_543)
.L_543:
        /*008c*/ 	.word	0x00000000
        /*0090*/ 	.short	0x0000
        /*0092*/ 	.short	0x0000
        /*0094*/ 	.byte	0x00, 0xf5, 0x21, 0x00


	//----- nvinfo : EIATTR_SPARSE_MMA_MASK
	.align		4
.L_544:
        /*0098*/ 	.byte	0x03, 0x50
        /*009a*/ 	.short	0x0000


	//----- nvinfo : EIATTR_MAXREG_COUNT
	.align		4
        /*009c*/ 	.byte	0x03, 0x1b
        /*009e*/ 	.short	0x00ff


	//----- nvinfo : EIATTR_NUM_BARRIERS
	.align		4
        /*00a0*/ 	.byte	0x02, 0x4c
        /*00a2*/ 	.byte	0x01
	.zero		1


	//----- nvinfo : EIATTR_MERCURY_ISA_VERSION
	.align		4
        /*00a4*/ 	.byte	0x03, 0x5f
        /*00a6*/ 	.short	0x0101


	//----- nvinfo : EIATTR_VRC_CTA_INIT_COUNT
	.align		4
        /*00a8*/ 	.byte	0x02, 0x4a
	.zero		1
	.zero		1


	//----- nvinfo : EIATTR_EXIT_INSTR_OFFSETS
	.align		4
        /*00ac*/ 	.byte	0x04, 0x1c
        /*00ae*/ 	.short	(.L_546 - .L_545)


	//   ....[0]....
.L_545:
        /*00b0*/ 	.word	0x00000060


	//   ....[1]....
        /*00b4*/ 	.word	0x00000f40


	//----- nvinfo : EIATTR_CRS_STACK_SIZE
	.align		4
.L_546:
        /*00b8*/ 	.byte	0x04, 0x1e
        /*00ba*/ 	.short	(.L_548 - .L_547)
.L_547:
        /*00bc*/ 	.word	0x00000000


	//----- nvinfo : EIATTR_CBANK_PARAM_SIZE
	.align		4
.L_548:
        /*00c0*/ 	.byte	0x03, 0x19
        /*00c2*/ 	.short	0x003c


	//----- nvinfo : EIATTR_PARAM_CBANK
	.align		4
        /*00c4*/ 	.byte	0x04, 0x0a
        /*00c6*/ 	.short	(.L_550 - .L_549)
	.align		4
.L_549:
        /*00c8*/ 	.word	index@(.nv.constant0._Z32fused_embedding_layernorm_kernelPKfS0_PKiS0_S2_Pfiif)
        /*00cc*/ 	.short	0x0380
        /*00ce*/ 	.short	0x003c


	//----- nvinfo : EIATTR_SW_WAR
	.align		4
.L_550:
        /*00d0*/ 	.byte	0x04, 0x36
        /*00d2*/ 	.short	(.L_552 - .L_551)
.L_551:
        /*00d4*/ 	.word	0x00000008
.L_552:


//--------------------- .nv.info._Z26fused_attention_ffn_kernelPKfS0_S0_S0_Pfiii --------------------------
	.section	.nv.info._Z26fused_attention_ffn_kernelPKfS0_S0_S0_Pfiii,"",@"SHT_CUDA_INFO"
	.sectionflags	@""
	.align	4


	//----- nvinfo : EIATTR_CUDA_API_VERSION
	.align		4
        /*0000*/ 	.byte	0x04, 0x37
        /*0002*/ 	.short	(.L_554 - .L_553)
.L_553:
        /*0004*/ 	.word	0x00000082


	//----- nvinfo : EIATTR_KPARAM_INFO
	.align		4
.L_554:
        /*0008*/ 	.byte	0x04, 0x17
        /*000a*/ 	.short	(.L_556 - .L_555)
.L_555:
        /*000c*/ 	.word	0x00000000
        /*0010*/ 	.short	0x0007
        /*0012*/ 	.short	0x0030
        /*0014*/ 	.byte	0x00, 0xf0, 0x11, 0x00


	//----- nvinfo : EIATTR_KPARAM_INFO
	.align		4
.L_556:
        /*0018*/ 	.byte	0x04, 0x17
        /*001a*/ 	.short	(.L_558 - .L_557)
.L_557:
        /*001c*/ 	.word	0x00000000
        /*0020*/ 	.short	0x0006
        /*0022*/ 	.short	0x002c
        /*0024*/ 	.byte	0x00, 0xf0, 0x11, 0x00


	//----- nvinfo : EIATTR_KPARAM_INFO
	.align		4
.L_558:
        /*0028*/ 	.byte	0x04, 0x17
        /*002a*/ 	.short	(.L_560 - .L_559)
.L_559:
        /*002c*/ 	.word	0x00000000
        /*0030*/ 	.short	0x0005
        /*0032*/ 	.short	0x0028
        /*0034*/ 	.byte	0x00, 0xf0, 0x11, 0x00


	//----- nvinfo : EIATTR_KPARAM_INFO
	.align		4
.L_560:
        /*0038*/ 	.byte	0x04, 0x17
        /*003a*/ 	.short	(.L_562 - .L_561)
.L_561:
        /*003c*/ 	.word	0x00000000
        /*0040*/ 	.short	0x0004
        /*0042*/ 	.short	0x0020
        /*0044*/ 	.byte	0x00, 0xf5, 0x21, 0x00


	//----- nvinfo : EIATTR_KPARAM_INFO
	.align		4
.L_562:
        /*0048*/ 	.byte	0x04, 0x17
        /*004a*/ 	.short	(.L_564 - .L_563)
.L_563:
        /*004c*/ 	.word	0x00000000
        /*0050*/ 	.short	0x0003
        /*0052*/ 	.short	0x0018
        /*0054*/ 	.byte	0x00, 0xf5, 0x21, 0x00


	//----- nvinfo : EIATTR_KPARAM_INFO
	.align		4
.L_564:
        /*0058*/ 	.byte	0x04, 0x17
        /*005a*/ 	.short	(.L_566 - .L_565)
.L_565:
        /*005c*/ 	.word	0x00000000
        /*0060*/ 	.short	0x0002
        /*0062*/ 	.short	0x0010
        /*0064*/ 	.byte	0x00, 0xf5, 0x21, 0x00


	//----- nvinfo : EIATTR_KPARAM_INFO
	.align		4
.L_566:
        /*0068*/ 	.byte	0x04, 0x17
        /*006a*/ 	.short	(.L_568 - .L_567)
.L_567:
        /*006c*/ 	.word	0x00000000
        /*0070*/ 	.short	0x0001
        /*0072*/ 	.short	0x0008
        /*0074*/ 	.byte	0x00, 0xf5, 0x21, 0x00


	//----- nvinfo : EIATTR_KPARAM_INFO
	.align		4
.L_568:
        /*0078*/ 	.byte	0x04, 0x17
        /*007a*/ 	.short	(.L_570 - .L_569)
.L_569:
        /*007c*/ 	.word	0x00000000
        /*0080*/ 	.short	0x0000
        /*0082*/ 	.short	0x0000
        /*0084*/ 	.byte	0x00, 0xf5, 0x21, 0x00


	//----- nvinfo : EIATTR_SPARSE_MMA_MASK
	.align		4
.L_570:
        /*0088*/ 	.byte	0x03, 0x50
        /*008a*/ 	.short	0x0000


	//----- nvinfo : EIATTR_MAXREG_COUNT
	.align		4
        /*008c*/ 	.byte	0x03, 0x1b
        /*008e*/ 	.short	0x00ff


	//----- nvinfo : EIATTR_NUM_BARRIERS
	.align		4
        /*0090*/ 	.byte	0x02, 0x4c
        /*0092*/ 	.byte	0x01
	.zero		1


	//----- nvinfo : EIATTR_MERCURY_ISA_VERSION
	.align		4
        /*0094*/ 	.byte	0x03, 0x5f
        /*0096*/ 	.short	0x0101


	//----- nvinfo : EIATTR_VRC_CTA_INIT_COUNT
	.align		4
        /*0098*/ 	.byte	0x02, 0x4a
	.zero		1
	.zero		1


	//----- nvinfo : EIATTR_EXIT_INSTR_OFFSETS
	.align		4
        /*009c*/ 	.byte	0x04, 0x1c
        /*009e*/ 	.short	(.L_572 - .L_571)


	//   ....[0]....
.L_571:
        /*00a0*/ 	.word	0x00000060


	//   ....[1]....
        /*00a4*/ 	.word	0x00000140


	//----- nvinfo : EIATTR_CBANK_PARAM_SIZE
	.align		4
.L_572:
        /*00a8*/ 	.byte	0x03, 0x19
        /*00aa*/ 	.short	0x0034


	//----- nvinfo : EIATTR_PARAM_CBANK
	.align		4
        /*00ac*/ 	.byte	0x04, 0x0a
        /*00ae*/ 	.short	(.L_574 - .L_573)
	.align		4
.L_573:
        /*00b0*/ 	.word	index@(.nv.constant0._Z26fused_attention_ffn_kernelPKfS0_S0_S0_Pfiii)
        /*00b4*/ 	.short	0x0380
        /*00b6*/ 	.short	0x0034


	//----- nvinfo : EIATTR_SW_WAR
	.align		4
.L_574:
        /*00b8*/ 	.byte	0x04, 0x36
        /*00ba*/ 	.short	(.L_576 - .L_575)
.L_575:
        /*00bc*/ 	.word	0x00000008
.L_576:


//--------------------- .nv.info._Z18ffn_forward_kernelPKfS0_S0_Pfii --------------------------
	.section	.nv.info._Z18ffn_forward_kernelPKfS0_S0_Pfii,"",@"SHT_CUDA_INFO"
	.sectionflags	@""
	.align	4


	//----- nvinfo : EIATTR_CUDA_API_VERSION
	.align		4
        /*0000*/ 	.byte	0x04, 0x37
        /*0002*/ 	.short	(.L_578 - .L_577)
.L_577:
        /*0004*/ 	.word	0x00000082


	//----- nvinfo : EIATTR_KPARAM_INFO
	.align		4
.L_578:
        /*0008*/ 	.byte	0x04, 0x17
        /*000a*/ 	.short	(.L_580 - .L_579)
.L_579:
        /*000c*/ 	.word	0x00000000
        /*0010*/ 	.short	0x0005
        /*0012*/ 	.short	0x0024
        /*0014*/ 	.byte	0x00, 0xf0, 0x11, 0x00


	//----- nvinfo : EIATTR_KPARAM_INFO
	.align		4
.L_580:
        /*0018*/ 	.byte	0x04, 0x17
        /*001a*/ 	.short	(.L_582 - .L_581)
.L_581:
        /*001c*/ 	.word	0x00000000
        /*0020*/ 	.short	0x0004
        /*0022*/ 	.short	0x0020
        /*0024*/ 	.byte	0x00, 0xf0, 0x11, 0x00


	//----- nvinfo : EIATTR_KPARAM_INFO
	.align		4
.L_582:
        /*0028*/ 	.byte	0x04, 0x17
        /*002a*/ 	.short	(.L_584 - .L_583)
.L_583:
        /*002c*/ 	.word	0x00000000
        /*0030*/ 	.short	0x0003
        /*0032*/ 	.short	0x0018
        /*0034*/ 	.byte	0x00, 0xf5, 0x21, 0x00


	//----- nvinfo : EIATTR_KPARAM_INFO
	.align		4
.L_584:
        /*0038*/ 	.byte	0x04, 0x17
        /*003a*/ 	.short	(.L_586 - .L_585)
.L_585:
        /*003c*/ 	.word	0x00000000
        /*0040*/ 	.short	0x0002
        /*0042*/ 	.short	0x0010
        /*0044*/ 	.byte	0x00, 0xf5, 0x21, 0x00


	//----- nvinfo : EIATTR_KPARAM_INFO
	.align		4
.L_586:
        /*0048*/ 	.byte	0x04, 0x17
        /*004a*/ 	.short	(.L_588 - .L_587)
.L_587:
        /*004c*/ 	.word	0x00000000
        /*0050*/ 	.short	0x0001
        /*0052*/ 	.short	0x0008
        /*0054*/ 	.byte	0x00, 0xf5, 0x21, 0x00


	//----- nvinfo : EIATTR_KPARAM_INFO
	.align		4
.L_588:
        /*0058*/ 	.byte	0x04, 0x17
        /*005a*/ 	.short	(.L_590 - .L_589)
.L_589:
        /*005c*/ 	.word	0x00000000
        /*0060*/ 	.short	0x0000
        /*0062*/ 	.short	0x0000
        /*0064*/ 	.byte	0x00, 0xf5, 0x21, 0x00


	//----- nvinfo : EIATTR_SPARSE_MMA_MASK
	.align		4
.L_590:
        /*0068*/ 	.byte	0x03, 0x50
        /*006a*/ 	.short	0x0000


	//----- nvinfo : EIATTR_MAXREG_COUNT
	.align		4
        /*006c*/ 	.byte	0x03, 0x1b
        /*006e*/ 	.short	0x00ff


	//----- nvinfo : EIATTR_MERCURY_ISA_VERSION
	.align		4
        /*0070*/ 	.byte	0x03, 0x5f
        /*0072*/ 	.short	0x0101


	//----- nvinfo : EIATTR_VRC_CTA_INIT_COUNT
	.align		4
        /*0074*/ 	.byte	0x02, 0x4a
	.zero		1
	.zero		1


	//----- nvinfo : EIATTR_EXIT_INSTR_OFFSETS
	.align		4
        /*0078*/ 	.byte	0x04, 0x1c
        /*007a*/ 	.short	(.L_592 - .L_591)


	//   ....[0]....
.L_591:
        /*007c*/ 	.word	0x00000060


	//   ....[1]....
        /*0080*/ 	.word	0x00000120


	//----- nvinfo : EIATTR_CBANK_PARAM_SIZE
	.align		4
.L_592:
        /*0084*/ 	.byte	0x03, 0x19
        /*0086*/ 	.short	0x0028


	//----- nvinfo : EIATTR_PARAM_CBANK
	.align		4
        /*0088*/ 	.byte	0x04, 0x0a
        /*008a*/ 	.short	(.L_594 - .L_593)
	.align		4
.L_593:
        /*008c*/ 	.word	index@(.nv.constant0._Z18ffn_forward_kernelPKfS0_S0_Pfii)
        /*0090*/ 	.short	0x0380
        /*0092*/ 	.short	0x0028


	//----- nvinfo : EIATTR_SW_WAR
	.align		4
.L_594:
        /*0094*/ 	.byte	0x04, 0x36
        /*0096*/ 	.short	(.L_596 - .L_595)
.L_595:
        /*0098*/ 	.word	0x00000008
.L_596:


//--------------------- .nv.info._Z24attention_forward_kernelPKfS0_Pfiii --------------------------
	.section	.nv.info._Z24attention_forward_kernelPKfS0_Pfiii,"",@"SHT_CUDA_INFO"
	.sectionflags	@""
	.align	4


	//----- nvinfo : EIATTR_CUDA_API_VERSION
	.align		4
        /*0000*/ 	.byte	0x04, 0x37
        /*0002*/ 	.short	(.L_598 - .L_597)
.L_597:
        /*0004*/ 	.word	0x00000082


	//----- nvinfo : EIATTR_KPARAM_INFO
	.align		4
.L_598:
        /*0008*/ 	.byte	0x04, 0x17
        /*000a*/ 	.short	(.L_600 - .L_599)
.L_599:
        /*000c*/ 	.word	0x00000000
        /*0010*/ 	.short	0x0005
        /*0012*/ 	.short	0x0020
        /*0014*/ 	.byte	0x00, 0xf0, 0x11, 0x00


	//----- nvinfo : EIATTR_KPARAM_INFO
	.align		4
.L_600:
        /*0018*/ 	.byte	0x04, 0x17
        /*001a*/ 	.short	(.L_602 - .L_601)
.L_601:
        /*001c*/ 	.word	0x00000000
        /*0020*/ 	.short	0x0004
        /*0022*/ 	.short	0x001c
        /*0024*/ 	.byte	0x00, 0xf0, 0x11, 0x00


	//----- nvinfo : EIATTR_KPARAM_INFO
	.align		4
.L_602:
        /*0028*/ 	.byte	0x04, 0x17
        /*002a*/ 	.short	(.L_604 - .L_603)
.L_603:
        /*002c*/ 	.word	0x00000000
        /*0030*/ 	.short	0x0003
        /*0032*/ 	.short	0x0018
        /*0034*/ 	.byte	0x00, 0xf0, 0x11, 0x00


	//----- nvinfo : EIATTR_KPARAM_INFO
	.align		4
.L_604:
        /*0038*/ 	.byte	0x04, 0x17
        /*003a*/ 	.short	(.L_606 - .L_605)
.L_605:
        /*003c*/ 	.word	0x00000000
        /*0040*/ 	.short	0x0002
        /*0042*/ 	.short	0x0010
        /*0044*/ 	.byte	0x00, 0xf5, 0x21, 0x00


	//----- nvinfo : EIATTR_KPARAM_INFO
	.align		4
.L_606:
        /*0048*/ 	.byte	0x04, 0x17
        /*004a*/ 	.short	(.L_608 - .L_607)
.L_607:
        /*004c*/ 	.word	0x00000000
        /*0050*/ 	.short	0x0001
        /*0052*/ 	.short	0x0008
        /*0054*/ 	.byte	0x00, 0xf5, 0x21, 0x00


	//----- nvinfo : EIATTR_KPARAM_INFO
	.align		4
.L_608:
        /*0058*/ 	.byte	0x04, 0x17
        /*005a*/ 	.short	(.L_610 - .L_609)
.L_609:
        /*005c*/ 	.word	0x00000000
        /*0060*/ 	.short	0x0000
        /*0062*/ 	.short	0x0000
        /*0064*/ 	.byte	0x00, 0xf5, 0x21, 0x00


	//----- nvinfo : EIATTR_SPARSE_MMA_MASK
	.align		4
.L_610:
        /*0068*/ 	.byte	0x03, 0x50
        /*006a*/ 	.short	0x0000


	//----- nvinfo : EIATTR_MAXREG_COUNT
	.align		4
        /*006c*/ 	.byte	0x03, 0x1b
        /*006e*/ 	.short	0x00ff


	//----- nvinfo : EIATTR_MERCURY_ISA_VERSION
	.align		4
        /*0070*/ 	.byte	0x03, 0x5f
        /*0072*/ 	.short	0x0101


	//----- nvinfo : EIATTR_VRC_CTA_INIT_COUNT
	.align		4
        /*0074*/ 	.byte	0x02, 0x4a
	.zero		1
	.zero		1


	//----- nvinfo : EIATTR_EXIT_INSTR_OFFSETS
	.align		4
        /*0078*/ 	.byte	0x04, 0x1c
        /*007a*/ 	.short	(.L_612 - .L_611)


	//   ....[0]....
.L_611:
        /*007c*/ 	.word	0x00000200


	//   ....[1]....
        /*0080*/ 	.word	0x000006c0


	//   ....[2]....
        /*0084*/ 	.word	0x000008f0


	//   ....[3]....
        /*0088*/ 	.word	0x00000a60


	//   ....[4]....
        /*008c*/ 	.word	0x00000b50


	//----- nvinfo : EIATTR_CBANK_PARAM_SIZE
	.align		4
.L_612:
        /*0090*/ 	.byte	0x03, 0x19
        /*0092*/ 	.short	0x0024


	//----- nvinfo : EIATTR_PARAM_CBANK
	.align		4
        /*0094*/ 	.byte	0x04, 0x0a
        /*0096*/ 	.short	(.L_614 - .L_613)
	.align		4
.L_613:
        /*0098*/ 	.word	index@(.nv.constant0._Z24attention_forward_kernelPKfS0_Pfiii)
        /*009c*/ 	.short	0x0380
        /*009e*/ 	.short	0x0024


	//----- nvinfo : EIATTR_SW_WAR
	.align		4
.L_614:
        /*00a0*/ 	.byte	0x04, 0x36
        /*00a2*/ 	.short	(.L_616 - .L_615)
.L_615:
        /*00a4*/ 	.word	0x00000008
.L_616:


//--------------------- .nv.info._Z24embedding_forward_kernelPKfS0_PKiS0_S2_Pfii --------------------------
	.section	.nv.info._Z24embedding_forward_kernelPKfS0_PKiS0_S2_Pfii,"",@"SHT_CUDA_INFO"
	.sectionflags	@""
	.align	4


	//----- nvinfo : EIATTR_CUDA_API_VERSION
	.align		4
        /*0000*/ 	.byte	0x04, 0x37
        /*0002*/ 	.short	(.L_618 - .L_617)
.L_617:
        /*0004*/ 	.word	0x00000082


	//----- nvinfo : EIATTR_KPARAM_INFO
	.align		4
.L_618:
        /*0008*/ 	.byte	0x04, 0x17
        /*000a*/ 	.short	(.L_620 - .L_619)
.L_619:
        /*000c*/ 	.word	0x00000000
        /*0010*/ 	.short	0x0007
        /*0012*/ 	.short	0x0034
        /*0014*/ 	.byte	0x00, 0xf0, 0x11, 0x00


	//----- nvinfo : EIATTR_KPARAM_INFO
	.align		4
.L_620:
        /*0018*/ 	.byte	0x04, 0x17
        /*001a*/ 	.short	(.L_622 - .L_621)
.L_621:
        /*001c*/ 	.word	0x00000000
        /*0020*/ 	.short	0x0006
        /*0022*/ 	.short	0x0030
        /*0024*/ 	.byte	0x00, 0xf0, 0x11, 0x00


	//----- nvinfo : EIATTR_KPARAM_INFO
	.align		4
.L_622:
        /*0028*/ 	.byte	0x04, 0x17
        /*002a*/ 	.short	(.L_624 - .L_623)
.L_623:
        /*002c*/ 	.word	0x00000000
        /*0030*/ 	.short	0x0005
        /*0032*/ 	.short	0x0028
        /*0034*/ 	.byte	0x00, 0xf5, 0x21, 0x00


	//----- nvinfo : EIATTR_KPARAM_INFO
	.align		4
.L_624:
        /*0038*/ 	.byte	0x04, 0x17
        /*003a*/ 	.short	(.L_626 - .L_625)
.L_625:
        /*003c*/ 	.word	0x00000000
        /*0040*/ 	.short	0x0004
        /*0042*/ 	.short	0x0020
        /*0044*/ 	.byte	0x00, 0xf5, 0x21, 0x00


	//----- nvinfo : EIATTR_KPARAM_INFO
	.align		4
.L_626:
        /*0048*/ 	.byte	0x04, 0x17
        /*004a*/ 	.short	(.L_628 - .L_627)
.L_627:
        /*004c*/ 	.word	0x00000000
        /*0050*/ 	.short	0x0003
        /*0052*/ 	.short	0x0018
        /*0054*/ 	.byte	0x00, 0xf5, 0x21, 0x00


	//----- nvinfo : EIATTR_KPARAM_INFO
	.align		4
.L_628:
        /*0058*/ 	.byte	0x04, 0x17
        /*005a*/ 	.short	(.L_630 - .L_629)
.L_629:
        /*005c*/ 	.word	0x00000000
        /*0060*/ 	.short	0x0002
        /*0062*/ 	.short	0x0010
        /*0064*/ 	.byte	0x00, 0xf5, 0x21, 0x00


	//----- nvinfo : EIATTR_KPARAM_INFO
	.align		4
.L_630:
        /*0068*/ 	.byte	0x04, 0x17
        /*006a*/ 	.short	(.L_632 - .L_631)
.L_631:
        /*006c*/ 	.word	0x00000000
        /*0070*/ 	.short	0x0001
        /*0072*/ 	.short	0x0008
        /*0074*/ 	.byte	0x00, 0xf5, 0x21, 0x00


	//----- nvinfo : EIATTR_KPARAM_INFO
	.align		4
.L_632:
        /*0078*/ 	.byte	0x04, 0x17
        /*007a*/ 	.short	(.L_634 - .L_633)
.L_633:
        /*007c*/ 	.word	0x00000000
        /*0080*/ 	.short	0x0000
        /*0082*/ 	.short	0x0000
        /*0084*/ 	.byte	0x00, 0xf5, 0x21, 0x00


	//----- nvinfo : EIATTR_SPARSE_MMA_MASK
	.align		4
.L_634:
        /*0088*/ 	.byte	0x03, 0x50
        /*008a*/ 	.short	0x0000


	//----- nvinfo : EIATTR_MAXREG_COUNT
	.align		4
        /*008c*/ 	.byte	0x03, 0x1b
        /*008e*/ 	.short	0x00ff


	//----- nvinfo : EIATTR_MERCURY_ISA_VERSION
	.align		4
        /*0090*/ 	.byte	0x03, 0x5f
        /*0092*/ 	.short	0x0101


	//----- nvinfo : EIATTR_VRC_CTA_INIT_COUNT
	.align		4
        /*0094*/ 	.byte	0x02, 0x4a
	.zero		1
	.zero		1


	//----- nvinfo : EIATTR_EXIT_INSTR_OFFSETS
	.align		4
        /*0098*/ 	.byte	0x04, 0x1c
        /*009a*/ 	.short	(.L_636 - .L_635)


	//   ....[0]....
.L_635:
        /*009c*/ 	.word	0x00000060


	//   ....[1]....
        /*00a0*/ 	.word	0x00000290


	//----- nvinfo : EIATTR_CBANK_PARAM_SIZE
	.align		4
.L_636:
        /*00a4*/ 	.byte	0x03, 0x19
        /*00a6*/ 	.short	0x0038


	//----- nvinfo : EIATTR_PARAM_CBANK
	.align		4
        /*00a8*/ 	.byte	0x04, 0x0a
        /*00aa*/ 	.short	(.L_638 - .L_637)
	.align		4
.L_637:
        /*00ac*/ 	.word	index@(.nv.constant0._Z24embedding_forward_kernelPKfS0_PKiS0_S2_Pfii)
        /*00b0*/ 	.short	0x0380
        /*00b2*/ 	.short	0x0038


	//----- nvinfo : EIATTR_SW_WAR
	.align		4
.L_638:
        /*00b4*/ 	.byte	0x04, 0x36
        /*00b6*/ 	.short	(.L_640 - .L_639)
.L_639:
        /*00b8*/ 	.word	0x00000008
.L_640:


//--------------------- .nv.callgraph             --------------------------
	.section	.nv.callgraph,"",@"SHT_CUDA_CALLGRAPH"
	.align	4
	.sectionentsize	8
	.align		4
        /*0000*/ 	.word	0x00000000
	.align		4
        /*0004*/ 	.word	0xffffffff
	.align		4
        /*0008*/ 	.word	0x00000000
	.align		4
        /*000c*/ 	.word	0xfffffffe
	.align		4
        /*0010*/ 	.word	0x00000000
	.align		4
        /*0014*/ 	.word	0xfffffffd
	.align		4
        /*0018*/ 	.word	0x00000000
	.align		4
        /*001c*/ 	.word	0xfffffffc


//--------------------- .nv.constant4             --------------------------
	.section	.nv.constant4,"a",@progbits
	.align	8
	.align		8
.nv.constant4:
        /*0000*/ 	.dword	precalc_xorwow_matrix
	.align		8
        /*0008*/ 	.dword	precalc_xorwow_offset_matrix
	.align		8
        /*0010*/ 	.dword	mrg32k3aM1
	.align		8
        /*0018*/ 	.dword	mrg32k3aM2
	.align		8
        /*0020*/ 	.dword	mrg32k3aM1SubSeq
	.align		8
        /*0028*/ 	.dword	mrg32k3aM2SubSeq
	.align		8
        /*0030*/ 	.dword	mrg32k3aM1Seq
	.align		8
        /*0038*/ 	.dword	mrg32k3aM2Seq


//--------------------- .nv.constant3             --------------------------
	.section	.nv.constant3,"a",@progbits
	.align	8
.nv.constant3:
	.type		__cr_lgamma_table,@object
	.size		__cr_lgamma_table,(.L_8 - __cr_lgamma_table)
__cr_lgamma_table:
        /*0000*/ 	.byte	0x00, 0x00, 0x00, 0x00, 0x00, 0x00, 0x00, 0x00, 0x00, 0x00, 0x00, 0x00, 0x00, 0x00, 0x00, 0x00
        /*0010*/ 	.byte	0xef, 0x39, 0xfa, 0xfe, 0x42, 0x2e, 0xe6, 0x3f, 0x02, 0x20, 0x2a, 0xfa, 0x0b, 0xab, 0xfc, 0x3f
        /*0020*/ 	.byte	0xf9, 0x2c, 0x92, 0x7c, 0xa7, 0x6c, 0x09, 0x40, 0xc9, 0x79, 0x44, 0x3c, 0x64, 0x26, 0x13, 0x40
        /*0030*/ 	.byte	0xca, 0x01, 0xcf, 0x3a, 0x27, 0x51, 0x1a, 0x40, 0x30, 0xcc, 0x2d, 0xf3, 0xe1, 0x0c, 0x21, 0x40
        /*0040*/ 	.byte	0x0d, 0xb7, 0xfc, 0x82, 0x8e, 0x35, 0x25, 0x40
.L_8:


//--------------------- .text._Z33sample_from_semantic_space_kernelPKfPKiS0_Piiiiy --------------------------
	.section	.text._Z33sample_from_semantic_space_kernelPKfPKiS0_Piiiiy,"ax",@progbits
	.align	128
        .global         _Z33sample_from_semantic_space_kernelPKfPKiS0_Piiiiy
        .type           _Z33sample_from_semantic_space_kernelPKfPKiS0_Piiiiy,@function
        .size           _Z33sample_from_semantic_space_kernelPKfPKiS0_Piiiiy,(.L_x_448 - _Z33sample_from_semantic_space_kernelPKfPKiS0_Piiiiy)
        .other          _Z33sample_from_semantic_space_kernelPKfPKiS0_Piiiiy,@"STO_CUDA_ENTRY STV_DEFAULT"
_Z33sample_from_semantic_space_kernelPKfPKiS0_Piiiiy:
.text._Z33sample_from_semantic_space_kernelPKfPKiS0_Piiiiy:
[----:B------:R-:W0:Y:S01]  /*0000*/  LDC R1, c[0x0][0x37c] ;  /* 0x0000df00ff017b82 */ /* 0x000e220000000800 */
[----:B------:R-:W1:Y:S07]  /*0010*/  S2R R3, SR_TID.X ;  /* 0x0000000000037919 */ /* 0x000e6e0000002100 */
[----:B------:R-:W1:Y:S01]  /*0020*/  S2UR UR4, SR_CTAID.X ;  /* 0x00000000000479c3 */ /* 0x000e620000002500 */
[----:B------:R-:W2:Y:S01]  /*0030*/  LDCU UR5, c[0x0][0x3a0] ;  /* 0x00007400ff0577ac */ /* 0x000ea20008000800 */
[----:B0-----:R-:W-:-:S06]  /*0040*/  VIADD R1, R1, 0xffffffd0 ;  /* 0xffffffd001017836 */ /* 0x001fcc0000000000 */
[----:B------:R-:W1:Y:S02]  /*0050*/  LDC R8, c[0x0][0x360] ;  /* 0x0000d800ff087b82 */ /* 0x000e640000000800 */
[----:B-1----:R-:W-:-:S05]  /*0060*/  IMAD R8, R8, UR4, R3 ;  /* 0x0000000408087c24 */ /* 0x002fca000f8e0203 */
[----:B--2---:R-:W-:-:S13]  /*0070*/  ISETP.GE.AND P0, PT, R8, UR5, PT ;  /* 0x0000000508007c0c */ /* 0x004fda000bf06270 */
[----:B------:R-:W-:Y:S05]  /*0080*/  @P0 EXIT ;  /* 0x000000000000094d */ /* 0x000fea0003800000 */
[----:B------:R-:W0:Y:S01]  /*0090*/  LDC.64 R2, c[0x0][0x3b0] ;  /* 0x0000ec00ff027b82 */ /* 0x000e220000000a00 */
[----:B------:R-:W-:Y:S01]  /*00a0*/  ISETP.NE.AND P0, PT, R8, RZ, PT ;  /* 0x000000ff0800720c */ /* 0x000fe20003f05270 */
[----:B------:R-:W1:Y:S01]  /*00b0*/  LDCU.64 UR10, c[0x0][0x358] ;  /* 0x00006b00ff0a77ac */ /* 0x000e620008000a00 */
[----:B------:R-:W-:Y:S01]  /*00c0*/  BSSY.RECONVERGENT B0, `(.L_x_0) ;  /* 0x0000262000007945 */ /* 0x000fe20003800200 */
[----:B0-----:R-:W-:Y:S02]  /*00d0*/  LOP3.LUT R0, R2, 0xaad26b49, RZ, 0x3c, !PT ;  /* 0xaad26b4902007812 */ /* 0x001fe400078e3cff */
[----:B------:R-:W-:-:S03]  /*00e0*/  LOP3.LUT R2, R3, 0xf7dcefdd, RZ, 0x3c, !PT ;  /* 0xf7dcefdd03027812 */ /* 0x000fc600078e3cff */
[----:B------:R-:W-:Y:S02]  /*00f0*/  IMAD R0, R0, 0x4182bed5, RZ ;  /* 0x4182bed500007824 */ /* 0x000fe400078e02ff */
[----:B------:R-:W-:Y:S02]  /*0100*/  IMAD R3, R2, -0x658354e5, RZ ;  /* 0x9a7cab1b02037824 */ /* 0x000fe400078e02ff */
[C---:B------:R-:W-:Y:S01]  /*0110*/  VIADD R7, R0.reuse, 0x583f19 ;  /* 0x00583f1900077836 */ /* 0x040fe20000000000 */
[C---:B------:R-:W-:Y:S01]  /*0120*/  LOP3.LUT R4, R0.reuse, 0x159a55e5, RZ, 0x3c, !PT ;  /* 0x159a55e500047812 */ /* 0x040fe200078e3cff */
[C---:B------:R-:W-:Y:S01]  /*0130*/  VIADD R5, R3.reuse, 0x1f123bb5 ;  /* 0x1f123bb503057836 */ /* 0x040fe20000000000 */
[C---:B------:R-:W-:Y:S02]  /*0140*/  IADD3 R2, PT, PT, R0.reuse, 0x64f0c9, R3 ;  /* 0x0064f0c900027810 */ /* 0x040fe40007ffe003 */
[----:B------:R-:W-:Y:S01]  /*0150*/  LOP3.LUT R6, R3, 0x5491333, RZ, 0x3c, !PT ;  /* 0x0549133303067812 */ /* 0x000fe200078e3cff */
[----:B------:R-:W-:Y:S01]  /*0160*/  VIADD R3, R0, 0x75bcd15 ;  /* 0x075bcd1500037836 */ /* 0x000fe20000000000 */
[----:B------:R0:W-:Y:S01]  /*0170*/  STL.64 [R1+0x8], R4 ;  /* 0x0000080401007387 */ /* 0x0001e20000100a00 */
[----:B------:R-:W-:-:S03]  /*0180*/  SHF.R.S32.HI R0, RZ, 0x1f, R8 ;  /* 0x0000001fff007819 */ /* 0x000fc60000011408 */
[----:B------:R0:W-:Y:S04]  /*0190*/  STL.64 [R1], R2 ;  /* 0x0000000201007387 */ /* 0x0001e80000100a00 */
[----:B------:R0:W-:Y:S01]  /*01a0*/  STL.64 [R1+0x10], R6 ;  /* 0x0000100601007387 */ /* 0x0001e20000100a00 */
[----:B-1----:R-:W-:Y:S05]  /*01b0*/  @!P0 BRA `(.L_x_1) ;  /* 0x0000002400488947 */ /* 0x002fea0003800000 */
[----:B------:R-:W-:Y:S02]  /*01c0*/  IMAD.MOV.U32 R16, RZ, RZ, R0 ;  /* 0x000000ffff107224 */ /* 0x000fe400078e0000 */
[----:B------:R-:W-:Y:S02]  /*01d0*/  IMAD.MOV.U32 R14, RZ, RZ, RZ ;  /* 0x000000ffff0e7224 */ /* 0x000fe400078e00ff */
[----:B------:R-:W-:-:S07]  /*01e0*/  IMAD.MOV.U32 R9, RZ, RZ, R8 ;  /* 0x000000ffff097224 */ /* 0x000fce00078e0008 */
.L_x_10:
[----:B------:R-:W-:Y:S01]  /*01f0*/  LOP3.LUT R0, R9, 0x3, RZ, 0xc0, !PT ;  /* 0x0000000309007812 */ /* 0x000fe200078ec0ff */
[----:B------:R-:W-:Y:S03]  /*0200*/  BSSY.RECONVERGENT B1, `(.L_x_2) ;  /* 0x0000247000017945 */ /* 0x000fe60003800200 */
[----:B------:R-:W-:-:S04]  /*0210*/  ISETP.NE.U32.AND P0, PT, R0, RZ, PT ;  /* 0x000000ff0000720c */ /* 0x000fc80003f05070 */
[----:B------:R-:W-:-:S13]  /*0220*/  ISETP.NE.AND.EX P0, PT, RZ, RZ, PT, P0 ;  /* 0x000000ffff00720c */ /* 0x000fda0003f05300 */
[----:B-1----:R-:W-:Y:S05]  /*0230*/  @!P0 BRA `(.L_x_3) ;  /* 0x00000024000c8947 */ /* 0x002fea0003800000 */
[----:B------:R-:W1:Y:S01]  /*0240*/  LDC.64 R10, c[0x4][RZ] ;  /* 0x01000000ff0a7b82 */ /* 0x000e620000000a00 */
[----:B------:R-:W-:Y:S01]  /*0250*/  IMAD.MOV.U32 R0, RZ, RZ, RZ ;  /* 0x000000ffff007224 */ /* 0x000fe200078e00ff */
[----:B0-----:R-:W-:Y:S02]  /*0260*/  CS2R R6, SRZ ;  /* 0x0000000000067805 */ /* 0x001fe4000001ff00 */
[----:B------:R-:W-:Y:S01]  /*0270*/  CS2R R4, SRZ ;  /* 0x0000000000047805 */ /* 0x000fe2000001ff00 */
[----:B------:R-:W-:Y:S02]  /*0280*/  IMAD.MOV.U32 R3, RZ, RZ, RZ ;  /* 0x000000ffff037224 */ /* 0x000fe400078e00ff */
[----:B-1----:R-:W-:-:S07]  /*0290*/  IMAD.WIDE.U32 R10, R14, 0xc80, R10 ;  /* 0x00000c800e0a7825 */ /* 0x002fce00078e000a */
.L_x_5:
[----:B------:R-:W-:-:S06]  /*02a0*/  IMAD R15, R0, 0x4, R1 ;  /* 0x00000004000f7824 */ /* 0x000fcc00078e0201 */
[----:B------:R-:W5:Y:S01]  /*02b0*/  LDL R15, [R15+0x4] ;  /* 0x000004000f0f7983 */ /* 0x000f620000100800 */
[----:B------:R-:W-:-:S05]  /*02c0*/  UMOV UR4, URZ ;  /* 0x000000ff00047c82 */ /* 0x000fca0008000000 */
.L_x_4:
[----:B-----5:R-:W-:Y:S01]  /*02d0*/  SHF.R.U32.HI R21, RZ, UR4, R15 ;  /* 0x00000004ff157c19 */ /* 0x020fe2000801160f */
[----:B------:R-:W-:-:S03]  /*02e0*/  IMAD.SHL.U32 R12, R0, 0x20, RZ ;  /* 0x00000020000c7824 */ /* 0x000fc600078e00ff */
[----:B------:R-:W-:Y:S01]  /*02f0*/  LOP3.LUT R13, R21, 0x1, RZ, 0xc0, !PT ;  /* 0x00000001150d7812 */ /* 0x000fe200078ec0ff */
[----:B------:R-:W-:-:S03]  /*0300*/  VIADD R12, R12, UR4 ;  /* 0x000000040c0c7c36 */ /* 0x000fc60008000000 */
[----:B------:R-:W-:Y:S01]  /*0310*/  ISETP.NE.U32.AND P0, PT, R13, 0x1, PT ;  /* 0x000000010d00780c */ /* 0x000fe20003f05070 */
[----:B------:R-:W-:-:S03]  /*0320*/  IMAD R13, R12, 0x5, RZ ;  /* 0x000000050c0d7824 */ /* 0x000fc600078e02ff */
[----:B------:R-:W-:Y:S01]  /*0330*/  R2P PR, R21, 0x7e ;  /* 0x0000007e15007804 */ /* 0x000fe20000000000 */
[----:B------:R-:W-:-:S08]  /*0340*/  IMAD.WIDE.U32 R12, R13, 0x4, R10 ;  /* 0x000000040d0c7825 */ /* 0x000fd000078e000a */
[----:B------:R-:W2:Y:S04]  /*0350*/  @!P0 LDG.E R20, desc[UR10][R12.64+0x10] ;  /* 0x0000100a0c148981 */ /* 0x000ea8000c1e1900 */
[----:B------:R-:W3:Y:S04]  /*0360*/  @P1 LDG.E R22, desc[UR10][R12.64+0x24] ;  /* 0x0000240a0c161981 */ /* 0x000ee8000c1e1900 */
[----:B------:R-:W4:Y:S04]  /*0370*/  @P2 LDG.E R24, desc[UR10][R12.64+0x38] ;  /* 0x0000380a0c182981 */ /* 0x000f28000c1e1900 */
[----:B------:R-:W4:Y:S04]  /*0380*/  @P3 LDG.E R26, desc[UR10][R12.64+0x4c] ;  /* 0x00004c0a0c1a3981 */ /* 0x000f28000c1e1900 */
[----:B------:R-:W4:Y:S04]  /*0390*/  @P4 LDG.E R28, desc[UR10][R12.64+0x60] ;  /* 0x0000600a0c1c4981 */ /* 0x000f28000c1e1900 */
[----:B------:R-:W4:Y:S04]  /*03a0*/  @!P0 LDG.E R18, desc[UR10][R12.64] ;  /* 0x0000000a0c128981 */ /* 0x000f28000c1e1900 */
[----:B------:R-:W4:Y:S04]  /*03b0*/  @!P0 LDG.E R17, desc[UR10][R12.64+0x4] ;  /* 0x0000040a0c118981 */ /* 0x000f28000c1e1900 */
[----:B------:R-:W4:Y:S04]  /*03c0*/  @P5 LDG.E R19, desc[UR10][R12.64+0x74] ;  /* 0x0000740a0c135981 */ /* 0x000f28000c1e1900 */
[----:B------:R-:W4:Y:S04]  /*03d0*/  @P1 LDG.E R23, desc[UR10][R12.64+0x20] ;  /* 0x0000200a0c171981 */ /* 0x000f28000c1e1900 */
[----:B------:R-:W4:Y:S01]  /*03e0*/  @P3 LDG.E R25, desc[UR10][R12.64+0x48] ;  /* 0x0000480a0c193981 */ /* 0x000f22000c1e1900 */
[----:B--2---:R-:W-:-:S03]  /*03f0*/  @!P0 LOP3.LUT R7, R7, R20, RZ, 0x3c, !PT ;  /* 0x0000001407078212 */ /* 0x004fc600078e3cff */
[----:B------:R-:W2:Y:S01]  /*0400*/  @P1 LDG.E R20, desc[UR10][R12.64+0x14] ;  /* 0x0000140a0c141981 */ /* 0x000ea2000c1e1900 */
[----:B---3--:R-:W-:-:S03]  /*0410*/  @P1 LOP3.LUT R7, R7, R22, RZ, 0x3c, !PT ;  /* 0x0000001607071212 */ /* 0x008fc600078e3cff */
[----:B------:R-:W3:Y:S01]  /*0420*/  @P1 LDG.E R22, desc[UR10][R12.64+0x1c] ;  /* 0x00001c0a0c161981 */ /* 0x000ee2000c1e1900 */
[----:B----4-:R-:W-:-:S03]  /*0430*/  @P2 LOP3.LUT R7, R7, R24, RZ, 0x3c, !PT ;  /* 0x0000001807072212 */ /* 0x010fc600078e3cff */
[----:B------:R-:W4:Y:S01]  /*0440*/  @P2 LDG.E R24, desc[UR10][R12.64+0x28] ;  /* 0x0000280a0c182981 */ /* 0x000f22000c1e1900 */
[----:B------:R-:W-:-:S03]  /*0450*/  @P3 LOP3.LUT R7, R7, R26, RZ, 0x3c, !PT ;  /* 0x0000001a07073212 */ /* 0x000fc600078e3cff */
[----:B------:R-:W3:Y:S01]  /*0460*/  @P6 LDG.E R26, desc[UR10][R12.64+0x88] ;  /* 0x0000880a0c1a6981 */ /* 0x000ee2000c1e1900 */
[----:B------:R-:W-:Y:S02]  /*0470*/  @P4 LOP3.LUT R7, R7, R28, RZ, 0x3c, !PT ;  /* 0x0000001c07074212 */ /* 0x000fe400078e3cff */
[----:B------:R-:W-:Y:S02]  /*0480*/  @!P0 LOP3.LUT R3, R3, R18, RZ, 0x3c, !PT ;  /* 0x0000001203038212 */ /* 0x000fe400078e3cff */
[----:B------:R-:W3:Y:S01]  /*0490*/  @!P0 LDG.E R18, desc[UR10][R12.64+0x8] ;  /* 0x0000080a0c128981 */ /* 0x000ee2000c1e1900 */
[----:B------:R-:W-:-:S03]  /*04a0*/  @!P0 LOP3.LUT R4, R4, R17, RZ, 0x3c, !PT ;  /* 0x0000001104048212 */ /* 0x000fc600078e3cff */
[----:B------:R-:W3:Y:S01]  /*04b0*/  @!P0 LDG.E R17, desc[UR10][R12.64+0xc] ;  /* 0x00000c0a0c118981 */ /* 0x000ee2000c1e1900 */
[----:B------:R-:W-:-:S03]  /*04c0*/  @P5 LOP3.LUT R7, R7, R19, RZ, 0x3c, !PT ;  /* 0x0000001307075212 */ /* 0x000fc600078e3cff */
[----:B------:R-:W3:Y:S01]  /*04d0*/  @P1 LDG.E R19, desc[UR10][R12.64+0x18] ;  /* 0x0000180a0c131981 */ /* 0x000ee2000c1e1900 */
[----:B--2---:R-:W-:-:S03]  /*04e0*/  @P1 LOP3.LUT R3, R3, R20, RZ, 0x3c, !PT ;  /* 0x0000001403031212 */ /* 0x004fc600078e3cff */
[----:B------:R-:W2:Y:S01]  /*04f0*/  @P3 LDG.E R20, desc[UR10][R12.64+0x3c] ;  /* 0x00003c0a0c143981 */ /* 0x000ea2000c1e1900 */
[----:B----4-:R-:W-:-:S03]  /*0500*/  @P2 LOP3.LUT R3, R3, R24, RZ, 0x3c, !PT ;  /* 0x0000001803032212 */ /* 0x010fc600078e3cff */
[----:B------:R-:W4:Y:S01]  /*0510*/  @P4 LDG.E R24, desc[UR10][R12.64+0x50] ;  /* 0x0000500a0c184981 */ /* 0x000f22000c1e1900 */
[----:B---3--:R-:W-:-:S03]  /*0520*/  @!P0 LOP3.LUT R5, R5, R18, RZ, 0x3c, !PT ;  /* 0x0000001205058212 */ /* 0x008fc600078e3cff */
[----:B------:R-:W3:Y:S01]  /*0530*/  @P2 LDG.E R18, desc[UR10][R12.64+0x30] ;  /* 0x0000300a0c122981 */ /* 0x000ee2000c1e1900 */
[----:B------:R-:W-:-:S03]  /*0540*/  @!P0 LOP3.LUT R6, R6, R17, RZ, 0x3c, !PT ;  /* 0x0000001106068212 */ /* 0x000fc600078e3cff */
[----:B------:R-:W3:Y:S01]  /*0550*/  @P2 LDG.E R17, desc[UR10][R12.64+0x2c] ;  /* 0x00002c0a0c112981 */ /* 0x000ee2000c1e1900 */
[----:B------:R-:W-:-:S03]  /*0560*/  @P1 LOP3.LUT R4, R4, R19, RZ, 0x3c, !PT ;  /* 0x0000001304041212 */ /* 0x000fc600078e3cff */
[----:B------:R-:W3:Y:S01]  /*0570*/  @P2 LDG.E R19, desc[UR10][R12.64+0x34] ;  /* 0x0000340a0c132981 */ /* 0x000ee2000c1e1900 */
[----:B------:R-:W-:Y:S02]  /*0580*/  @P1 LOP3.LUT R5, R5, R22, RZ, 0x3c, !PT ;  /* 0x0000001605051212 */ /* 0x000fe400078e3cff */
[----:B------:R-:W-:Y:S01]  /*0590*/  @P1 LOP3.LUT R6, R6, R23, RZ, 0x3c, !PT ;  /* 0x0000001706061212 */ /* 0x000fe200078e3cff */
[----:B------:R-:W3:Y:S04]  /*05a0*/  @P3 LDG.E R22, desc[UR10][R12.64+0x44] ;  /* 0x0000440a0c163981 */ /* 0x000ee8000c1e1900 */
[----:B------:R-:W3:Y:S01]  /*05b0*/  @P3 LDG.E R23, desc[UR10][R12.64+0x40] ;  /* 0x0000400a0c173981 */ /* 0x000ee2000c1e1900 */
[----:B--2---:R-:W-:-:S03]  /*05c0*/  @P3 LOP3.LUT R3, R3, R20, RZ, 0x3c, !PT ;  /* 0x0000001403033212 */ /* 0x004fc600078e3cff */
[----:B------:R-:W2:Y:S01]  /*05d0*/  @P5 LDG.E R20, desc[UR10][R12.64+0x64] ;  /* 0x0000640a0c145981 */ /* 0x000ea2000c1e1900 */
[----:B----4-:R-:W-:-:S03]  /*05e0*/  @P4 LOP3.LUT R3, R3, R24, RZ, 0x3c, !PT ;  /* 0x0000001803034212 */ /* 0x010fc600078e3cff */
[----:B------:R-:W4:Y:S01]  /*05f0*/  @P6 LDG.E R24, desc[UR10][R12.64+0x78] ;  /* 0x0000780a0c186981 */ /* 0x000f22000c1e1900 */
[----:B---3--:R-:W-:-:S03]  /*0600*/  @P2 LOP3.LUT R5, R5, R18, RZ, 0x3c, !PT ;  /* 0x0000001205052212 */ /* 0x008fc600078e3cff */
[----:B------:R-:W3:Y:S01]  /*0610*/  @P4 LDG.E R18, desc[UR10][R12.64+0x58] ;  /* 0x0000580a0c124981 */ /* 0x000ee2000c1e1900 */
[----:B------:R-:W-:-:S03]  /*0620*/  @P2 LOP3.LUT R4, R4, R17, RZ, 0x3c, !PT ;  /* 0x0000001104042212 */ /* 0x000fc600078e3cff */
[----:B------:R-:W3:Y:S01]  /*0630*/  @P4 LDG.E R17, desc[UR10][R12.64+0x54] ;  /* 0x0000540a0c114981 */ /* 0x000ee2000c1e1900 */
[----:B------:R-:W-:-:S03]  /*0640*/  @P2 LOP3.LUT R6, R6, R19, RZ, 0x3c, !PT ;  /* 0x0000001306062212 */ /* 0x000fc600078e3cff */
[----:B------:R-:W3:Y:S01]  /*0650*/  @P4 LDG.E R19, desc[UR10][R12.64+0x5c] ;  /* 0x00005c0a0c134981 */ /* 0x000ee2000c1e1900 */
[----:B------:R-:W-:Y:S02]  /*0660*/  @P3 LOP3.LUT R5, R5, R22, RZ, 0x3c, !PT ;  /* 0x0000001605053212 */ /* 0x000fe400078e3cff */
[----:B------:R-:W-:Y:S01]  /*0670*/  @P3 LOP3.LUT R6, R6, R25, RZ, 0x3c, !PT ;  /* 0x0000001906063212 */ /* 0x000fe200078e3cff */
[----:B------:R-:W3:Y:S01]  /*0680*/  @P5 LDG.E R22, desc[UR10][R12.64+0x6c] ;  /* 0x00006c0a0c165981 */ /* 0x000ee2000c1e1900 */
[----:B------:R-:W-:-:S03]  /*0690*/  @P3 LOP3.LUT R4, R4, R23, RZ, 0x3c, !PT ;  /* 0x0000001704043212 */ /* 0x000fc600078e3cff */
[----:B------:R-:W3:Y:S04]  /*06a0*/  @P5 LDG.E R23, desc[UR10][R12.64+0x68] ;  /* 0x0000680a0c175981 */ /* 0x000ee8000c1e1900 */
[----:B------:R-:W3:Y:S01]  /*06b0*/  @P5 LDG.E R25, desc[UR10][R12.64+0x70] ;  /* 0x0000700a0c195981 */ /* 0x000ee2000c1e1900 */
[----:B------:R-:W-:Y:S02]  /*06c0*/  LOP3.LUT P0, RZ, R21, 0x80, RZ, 0xc0, !PT ;  /* 0x0000008015ff7812 */ /* 0x000fe4000780c0ff */
[----:B--2---:R-:W-:-:S11]  /*06d0*/  @P5 LOP3.LUT R3, R3, R20, RZ, 0x3c, !PT ;  /* 0x0000001403035212 */ /* 0x004fd600078e3cff */
        /* <DEDUP_REMOVED lines=15> */
[----:B------:R-:W-:Y:S02]  /*07d0*/  @P6 LOP3.LUT R7, R7, R26, RZ, 0x3c, !PT ;  /* 0x0000001a07076212 */ /* 0x000fe400078e3cff */
[----:B--2---:R-:W-:Y:S02]  /*07e0*/  @P0 LOP3.LUT R3, R3, R20, RZ, 0x3c, !PT ;  /* 0x0000001403030212 */ /* 0x004fe400078e3cff */
[----:B----4-:R-:W-:Y:S02]  /*07f0*/  @P0 LOP3.LUT R7, R7, R24, RZ, 0x3c, !PT ;  /* 0x0000001807070212 */ /* 0x010fe400078e3cff */
[----:B---3--:R-:W-:Y:S02]  /*0800*/  @P6 LOP3.LUT R5, R5, R18, RZ, 0x3c, !PT ;  /* 0x0000001205056212 */ /* 0x008fe400078e3cff */
[----:B------:R-:W-:Y:S02]  /*0810*/  @P6 LOP3.LUT R4, R4, R17, RZ, 0x3c, !PT ;  /* 0x0000001104046212 */ /* 0x000fe400078e3cff */
[----:B------:R-:W-:-:S02]  /*0820*/  @P6 LOP3.LUT R6, R6, R19, RZ, 0x3c, !PT ;  /* 0x0000001306066212 */ /* 0x000fc400078e3cff */
[----:B------:R-:W-:Y:S02]  /*0830*/  @P0 LOP3.LUT R5, R5, R22, RZ, 0x3c, !PT ;  /* 0x0000001605050212 */ /* 0x000fe400078e3cff */
[----:B------:R-:W-:Y:S02]  /*0840*/  @P0 LOP3.LUT R4, R4, R23, RZ, 0x3c, !PT ;  /* 0x0000001704040212 */ /* 0x000fe400078e3cff */
[----:B------:R-:W-:Y:S02]  /*0850*/  @P0 LOP3.LUT R6, R6, R25, RZ, 0x3c, !PT ;  /* 0x0000001906060212 */ /* 0x000fe400078e3cff */
[----:B------:R-:W-:-:S13]  /*0860*/  R2P PR, R21.B1, 0x7f ;  /* 0x0000007f15007804 */ /* 0x000fda0000001000 */
[----:B------:R-:W2:Y:S04]  /*0870*/  @P0 LDG.E R18, desc[UR10][R12.64+0xa0] ;  /* 0x0000a00a0c120981 */ /* 0x000ea8000c1e1900 */
[----:B------:R-:W3:Y:S04]  /*0880*/  @P0 LDG.E R17, desc[UR10][R12.64+0xa4] ;  /* 0x0000a40a0c110981 */ /* 0x000ee8000c1e1900 */
[----:B------:R-:W4:Y:S04]  /*0890*/  @P0 LDG.E R20, desc[UR10][R12.64+0xa8] ;  /* 0x0000a80a0c140981 */ /* 0x000f28000c1e1900 */
[----:B------:R-:W4:Y:S04]  /*08a0*/  @P0 LDG.E R19, desc[UR10][R12.64+0xac] ;  /* 0x0000ac0a0c130981 */ /* 0x000f28000c1e1900 */
[----:B------:R-:W4:Y:S04]  /*08b0*/  @P0 LDG.E R22, desc[UR10][R12.64+0xb0] ;  /* 0x0000b00a0c160981 */ /* 0x000f28000c1e1900 */
[----:B------:R-:W4:Y:S04]  /*08c0*/  @P1 LDG.E R24, desc[UR10][R12.64+0xb4] ;  /* 0x0000b40a0c181981 */ /* 0x000f28000c1e1900 */
[----:B------:R-:W4:Y:S04]  /*08d0*/  @P1 LDG.E R26, desc[UR10][R12.64+0xbc] ;  /* 0x0000bc0a0c1a1981 */ /* 0x000f28000c1e1900 */
[----:B------:R-:W4:Y:S04]  /*08e0*/  @P1 LDG.E R23, desc[UR10][R12.64+0xb8] ;  /* 0x0000b80a0c171981 */ /* 0x000f28000c1e1900 */
[----:B------:R-:W4:Y:S04]  /*08f0*/  @P1 LDG.E R28, desc[UR10][R12.64+0xc4] ;  /* 0x0000c40a0c1c1981 */ /* 0x000f28000c1e1900 */
[----:B------:R-:W4:Y:S01]  /*0900*/  @P1 LDG.E R25, desc[UR10][R12.64+0xc0] ;  /* 0x0000c00a0c191981 */ /* 0x000f22000c1e1900 */
[----:B--2---:R-:W-:-:S03]  /*0910*/  @P0 LOP3.LUT R3, R3, R18, RZ, 0x3c, !PT ;  /* 0x0000001203030212 */ /* 0x004fc600078e3cff */
[----:B------:R-:W2:Y:S01]  /*0920*/  @P2 LDG.E R18, desc[UR10][R12.64+0xc8] ;  /* 0x0000c80a0c122981 */ /* 0x000ea2000c1e1900 */
[----:B---3--:R-:W-:-:S03]  /*0930*/  @P0 LOP3.LUT R4, R4, R17, RZ, 0x3c, !PT ;  /* 0x0000001104040212 */ /* 0x008fc600078e3cff */
[----:B------:R-:W3:Y:S01]  /*0940*/  @P2 LDG.E R17, desc[UR10][R12.64+0xcc] ;  /* 0x0000cc0a0c112981 */ /* 0x000ee2000c1e1900 */
[----:B----4-:R-:W-:-:S03]  /*0950*/  @P0 LOP3.LUT R5, R5, R20, RZ, 0x3c, !PT ;  /* 0x0000001405050212 */ /* 0x010fc600078e3cff */
[----:B------:R-:W4:Y:S01]  /*0960*/  @P3 LDG.E R20, desc[UR10][R12.64+0xec] ;  /* 0x0000ec0a0c143981 */ /* 0x000f22000c1e1900 */
[----:B------:R-:W-:-:S03]  /*0970*/  @P0 LOP3.LUT R6, R6, R19, RZ, 0x3c, !PT ;  /* 0x0000001306060212 */ /* 0x000fc600078e3cff */
[----:B------:R-:W4:Y:S01]  /*0980*/  @P2 LDG.E R19, desc[UR10][R12.64+0xd4] ;  /* 0x0000d40a0c132981 */ /* 0x000f22000c1e1900 */
[----:B------:R-:W-:Y:S02]  /*0990*/  @P0 LOP3.LUT R7, R7, R22, RZ, 0x3c, !PT ;  /* 0x0000001607070212 */ /* 0x000fe400078e3cff */
[----:B------:R-:W-:Y:S01]  /*09a0*/  LOP3.LUT P0, RZ, R21, 0x8000, RZ, 0xc0, !PT ;  /* 0x0000800015ff7812 */ /* 0x000fe2000780c0ff */
[----:B------:R-:W4:Y:S01]  /*09b0*/  @P2 LDG.E R22, desc[UR10][R12.64+0xd0] ;  /* 0x0000d00a0c162981 */ /* 0x000f22000c1e1900 */
[----:B------:R-:W-:-:S03]  /*09c0*/  @P1 LOP3.LUT R3, R3, R24, RZ, 0x3c, !PT ;  /* 0x0000001803031212 */ /* 0x000fc600078e3cff */
[----:B------:R-:W4:Y:S01]  /*09d0*/  @P3 LDG.E R21, desc[UR10][R12.64+0xe0] ;  /* 0x0000e00a0c153981 */ /* 0x000f22000c1e1900 */
[----:B------:R-:W-:-:S03]  /*09e0*/  @P1 LOP3.LUT R5, R5, R26, RZ, 0x3c, !PT ;  /* 0x0000001a05051212 */ /* 0x000fc600078e3cff */
[----:B------:R-:W4:Y:S01]  /*09f0*/  @P2 LDG.E R24, desc[UR10][R12.64+0xd8] ;  /* 0x0000d80a0c182981 */ /* 0x000f22000c1e1900 */
[----:B------:R-:W-:-:S03]  /*0a00*/  @P1 LOP3.LUT R4, R4, R23, RZ, 0x3c, !PT ;  /* 0x0000001704041212 */ /* 0x000fc600078e3cff */
[----:B------:R-:W4:Y:S01]  /*0a10*/  @P3 LDG.E R26, desc[UR10][R12.64+0xdc] ;  /* 0x0000dc0a0c1a3981 */ /* 0x000f22000c1e1900 */
[----:B------:R-:W-:-:S03]  /*0a20*/  @P1 LOP3.LUT R7, R7, R28, RZ, 0x3c, !PT ;  /* 0x0000001c07071212 */ /* 0x000fc600078e3cff */
[----:B------:R-:W4:Y:S04]  /*0a30*/  @P3 LDG.E R28, desc[UR10][R12.64+0xe4] ;  /* 0x0000e40a0c1c3981 */ /* 0x000f28000c1e1900 */
[----:B------:R-:W4:Y:S01]  /*0a40*/  @P3 LDG.E R23, desc[UR10][R12.64+0xe8] ;  /* 0x0000e80a0c173981 */ /* 0x000f22000c1e1900 */
[----:B--2---:R-:W-:-:S03]  /*0a50*/  @P2 LOP3.LUT R3, R3, R18, RZ, 0x3c, !PT ;  /* 0x0000001203032212 */ /* 0x004fc600078e3cff */
[----:B------:R-:W2:Y:S01]  /*0a60*/  @P4 LDG.E R18, desc[UR10][R12.64+0xf0] ;  /* 0x0000f00a0c124981 */ /* 0x000ea2000c1e1900 */
[----:B---3--:R-:W-:Y:S02]  /*0a70*/  @P2 LOP3.LUT R4, R4, R17, RZ, 0x3c, !PT ;  /* 0x0000001104042212 */ /* 0x008fe400078e3cff */
[----:B------:R-:W-:Y:S01]  /*0a80*/  @P1 LOP3.LUT R6, R6, R25, RZ, 0x3c, !PT ;  /* 0x0000001906061212 */ /* 0x000fe200078e3cff */
[----:B------:R-:W3:Y:S03]  /*0a90*/  @P5 LDG.E R17, desc[UR10][R12.64+0x110] ;  /* 0x0001100a0c115981 */ /* 0x000ee6000c1e1900 */
[----:B----4-:R-:W-:Y:S02]  /*0aa0*/  @P2 LOP3.LUT R6, R6, R19, RZ, 0x3c, !PT ;  /* 0x0000001306062212 */ /* 0x010fe400078e3cff */
[----:B------:R-:W4:Y:S01]  /*0ab0*/  @P4 LDG.E R19, desc[UR10][R12.64+0xf4] ;  /* 0x0000f40a0c134981 */ /* 0x000f22000c1e1900 */
        /* <DEDUP_REMOVED lines=12> */
[----:B--2---:R-:W-:-:S03]  /*0b80*/  @P4 LOP3.LUT R3, R3, R18, RZ, 0x3c, !PT ;  /* 0x0000001203034212 */ /* 0x004fc600078e3cff */
[----:B------:R-:W2:Y:S01]  /*0b90*/  @P5 LDG.E R18, desc[UR10][R12.64+0x114] ;  /* 0x0001140a0c125981 */ /* 0x000ea2000c1e1900 */
[----:B------:R-:W-:-:S03]  /*0ba0*/  @P3 LOP3.LUT R7, R7, R20, RZ, 0x3c, !PT ;  /* 0x0000001407073212 */ /* 0x000fc600078e3cff */
[----:B------:R-:W2:Y:S01]  /*0bb0*/  @P6 LDG.E R20, desc[UR10][R12.64+0x118] ;  /* 0x0001180a0c146981 */ /* 0x000ea2000c1e1900 */
[----:B----4-:R-:W-:-:S03]  /*0bc0*/  @P4 LOP3.LUT R4, R4, R19, RZ, 0x3c, !PT ;  /* 0x0000001304044212 */ /* 0x010fc600078e3cff */
[----:B------:R-:W4:Y:S01]  /*0bd0*/  @P6 LDG.E R19, desc[UR10][R12.64+0x11c] ;  /* 0x00011c0a0c136981 */ /* 0x000f22000c1e1900 */
[----:B---3--:R-:W-:-:S03]  /*0be0*/  @P4 LOP3.LUT R5, R5, R22, RZ, 0x3c, !PT ;  /* 0x0000001605054212 */ /* 0x008fc600078e3cff */
[----:B------:R-:W3:Y:S01]  /*0bf0*/  @P6 LDG.E R22, desc[UR10][R12.64+0x120] ;  /* 0x0001200a0c166981 */ /* 0x000ee2000c1e1900 */
[----:B------:R-:W-:-:S03]  /*0c00*/  @P4 LOP3.LUT R6, R6, R21, RZ, 0x3c, !PT ;  /* 0x0000001506064212 */ /* 0x000fc600078e3cff */
[----:B------:R-:W3:Y:S01]  /*0c10*/  @P0 LDG.E R21, desc[UR10][R12.64+0x130] ;  /* 0x0001300a0c150981 */ /* 0x000ee2000c1e1900 */
[----:B------:R-:W-:Y:S02]  /*0c20*/  @P4 LOP3.LUT R7, R7, R24, RZ, 0x3c, !PT ;  /* 0x0000001807074212 */ /* 0x000fe400078e3cff */
[----:B------:R-:W-:Y:S01]  /*0c30*/  @P5 LOP3.LUT R6, R6, R17, RZ, 0x3c, !PT ;  /* 0x0000001106065212 */ /* 0x000fe200078e3cff */
[----:B------:R-:W3:Y:S01]  /*0c40*/  @P6 LDG.E R24, desc[UR10][R12.64+0x128] ;  /* 0x0001280a0c186981 */ /* 0x000ee2000c1e1900 */
[----:B------:R-:W-:-:S03]  /*0c50*/  @P5 LOP3.LUT R3, R3, R26, RZ, 0x3c, !PT ;  /* 0x0000001a03035212 */ /* 0x000fc600078e3cff */
[----:B------:R-:W3:Y:S01]  /*0c60*/  @P6 LDG.E R17, desc[UR10][R12.64+0x124] ;  /* 0x0001240a0c116981 */ /* 0x000ee2000c1e1900 */
[----:B------:R-:W-:-:S03]  /*0c70*/  @P5 LOP3.LUT R5, R5, R28, RZ, 0x3c, !PT ;  /* 0x0000001c05055212 */ /* 0x000fc600078e3cff */
[----:B------:R-:W3:Y:S01]  /*0c80*/  @P0 LDG.E R26, desc[UR10][R12.64+0x12c] ;  /* 0x00012c0a0c1a0981 */ /* 0x000ee2000c1e1900 */
[----:B------:R-:W-:-:S03]  /*0c90*/  @P5 LOP3.LUT R4, R4, R23, RZ, 0x3c, !PT ;  /* 0x0000001704045212 */ /* 0x000fc600078e3cff */
[----:B------:R-:W3:Y:S04]  /*0ca0*/  @P0 LDG.E R28, desc[UR10][R12.64+0x13c] ;  /* 0x00013c0a0c1c0981 */ /* 0x000ee8000c1e1900 */
[----:B------:R-:W3:Y:S01]  /*0cb0*/  @P0 LDG.E R23, desc[UR10][R12.64+0x138] ;  /* 0x0001380a0c170981 */ /* 0x000ee2000c1e1900 */
[----:B--2---:R-:W-:-:S03]  /*0cc0*/  @P5 LOP3.LUT R7, R7, R18, RZ, 0x3c, !PT ;  /* 0x0000001207075212 */ /* 0x004fc600078e3cff */
[----:B------:R-:W2:Y:S01]  /*0cd0*/  @P0 LDG.E R18, desc[UR10][R12.64+0x134] ;  /* 0x0001340a0c120981 */ /* 0x000ea2000c1e1900 */
[----:B------:R-:W-:-:S04]  /*0ce0*/  UIADD3 UR4, UPT, UPT, UR4, 0x10, URZ ;  /* 0x0000001004047890 */ /* 0x000fc8000fffe0ff */
[----:B------:R-:W-:Y:S01]  /*0cf0*/  UISETP.NE.AND UP0, UPT, UR4, 0x20, UPT ;  /* 0x000000200400788c */ /* 0x000fe2000bf05270 */
[----:B------:R-:W-:Y:S02]  /*0d00*/  @P6 LOP3.LUT R3, R3, R20, RZ, 0x3c, !PT ;  /* 0x0000001403036212 */ /* 0x000fe400078e3cff */
[----:B----4-:R-:W-:Y:S02]  /*0d10*/  @P6 LOP3.LUT R4, R4, R19, RZ, 0x3c, !PT ;  /* 0x0000001304046212 */ /* 0x010fe400078e3cff */
[----:B---3--:R-:W-:Y:S02]  /*0d20*/  @P6 LOP3.LUT R5, R5, R22, RZ, 0x3c, !PT ;  /* 0x0000001605056212 */ /* 0x008fe400078e3cff */
[----:B------:R-:W-:Y:S02]  /*0d30*/  @P0 LOP3.LUT R4, R4, R21, RZ, 0x3c, !PT ;  /* 0x0000001504040212 */ /* 0x000fe400078e3cff */
[----:B------:R-:W-:Y:S02]  /*0d40*/  @P6 LOP3.LUT R7, R7, R24, RZ, 0x3c, !PT ;  /* 0x0000001807076212 */ /* 0x000fe400078e3cff */
[----:B------:R-:W-:-:S02]  /*0d50*/  @P6 LOP3.LUT R6, R6, R17, RZ, 0x3c, !PT ;  /* 0x0000001106066212 */ /* 0x000fc400078e3cff */
[----:B------:R-:W-:Y:S02]  /*0d60*/  @P0 LOP3.LUT R3, R3, R26, RZ, 0x3c, !PT ;  /* 0x0000001a03030212 */ /* 0x000fe400078e3cff */
[----:B------:R-:W-:Y:S02]  /*0d70*/  @P0 LOP3.LUT R7, R7, R28, RZ, 0x3c, !PT ;  /* 0x0000001c07070212 */ /* 0x000fe400078e3cff */
[----:B------:R-:W-:Y:S02]  /*0d80*/  @P0 LOP3.LUT R6, R6, R23, RZ, 0x3c, !PT ;  /* 0x0000001706060212 */ /* 0x000fe400078e3cff */
[----:B--2---:R-:W-:Y:S01]  /*0d90*/  @P0 LOP3.LUT R5, R5, R18, RZ, 0x3c, !PT ;  /* 0x0000001205050212 */ /* 0x004fe200078e3cff */
[----:B------:R-:W-:Y:S06]  /*0da0*/  BRA.U UP0, `(.L_x_4) ;  /* 0xfffffff500487547 */ /* 0x000fec000b83ffff */
[----:B------:R-:W-:-:S05]  /*0db0*/  VIADD R0, R0, 0x1 ;  /* 0x0000000100007836 */ /* 0x000fca0000000000 */
[----:B------:R-:W-:-:S13]  /*0dc0*/  ISETP.NE.AND P0, PT, R0, 0x5, PT ;  /* 0x000000050000780c */ /* 0x000fda0003f05270 */
[----:B------:R-:W-:Y:S05]  /*0dd0*/  @P0 BRA `(.L_x_5) ;  /* 0xfffffff400300947 */ /* 0x000fea000383ffff */
[----:B------:R-:W-:Y:S01]  /*0de0*/  LOP3.LUT R0, R9, 0x3, RZ, 0xc0, !PT ;  /* 0x0000000309007812 */ /* 0x000fe200078ec0ff */
[----:B------:R1:W-:Y:S03]  /*0df0*/  STL [R1+0x4], R3 ;  /* 0x0000040301007387 */ /* 0x0003e60000100800 */
[----:B------:R-:W-:Y:S01]  /*0e00*/  ISETP.NE.U32.AND P0, PT, R0, 0x1, PT ;  /* 0x000000010000780c */ /* 0x000fe20003f05070 */
[----:B------:R1:W-:Y:S03]  /*0e10*/  STL.64 [R1+0x8], R4 ;  /* 0x0000080401007387 */ /* 0x0003e60000100a00 */
[----:B------:R-:W-:Y:S01]  /*0e20*/  ISETP.NE.AND.EX P0, PT, RZ, RZ, PT, P0 ;  /* 0x000000ffff00720c */ /* 0x000fe20003f05300 */
[----:B------:R1:W-:-:S12]  /*0e30*/  STL.64 [R1+0x10], R6 ;  /* 0x0000100601007387 */ /* 0x0003d80000100a00 */
[----:B-1----:R-:W-:Y:S05]  /*0e40*/  @!P0 BRA `(.L_x_3) ;  /* 0x0000001800088947 */ /* 0x002fea0003800000 */
[----:B------:R-:W-:Y:S01]  /*0e50*/  UMOV UR4, URZ ;  /* 0x000000ff00047c82 */ /* 0x000fe20008000000 */
[----:B------:R-:W-:Y:S01]  /*0e60*/  UMOV UR5, URZ ;  /* 0x000000ff00057c82 */ /* 0x000fe20008000000 */
[----:B------:R-:W-:Y:S02]  /*0e70*/  IMAD.MOV.U32 R0, RZ, RZ, RZ ;  /* 0x000000ffff007224 */ /* 0x000fe400078e00ff */
[----:B------:R-:W-:Y:S02]  /*0e80*/  IMAD.MOV.U32 R3, RZ, RZ, RZ ;  /* 0x000000ffff037224 */ /* 0x000fe400078e00ff */
[----:B------:R-:W-:Y:S02]  /*0e90*/  IMAD.U32 R7, RZ, RZ, UR4 ;  /* 0x00000004ff077e24 */ /* 0x000fe4000f8e00ff */
[----:B------:R-:W-:Y:S02]  /*0ea0*/  IMAD.U32 R6, RZ, RZ, UR5 ;  /* 0x00000005ff067e24 */ /* 0x000fe4000f8e00ff */
[----:B------:R-:W-:-:S02]  /*0eb0*/  IMAD.U32 R5, RZ, RZ, UR4 ;  /* 0x00000004ff057e24 */ /* 0x000fc4000f8e00ff */
[----:B------:R-:W-:-:S07]  /*0ec0*/  IMAD.U32 R4, RZ, RZ, UR5 ;  /* 0x00000005ff047e24 */ /* 0x000fce000f8e00ff */
.L_x_7:
[----:B------:R-:W-:-:S06]  /*0ed0*/  IMAD R15, R0, 0x4, R1 ;  /* 0x00000004000f7824 */ /* 0x000fcc00078e0201 */
[----:B------:R-:W5:Y:S01]  /*0ee0*/  LDL R15, [R15+0x4] ;  /* 0x000004000f0f7983 */ /* 0x000f620000100800 */
[----:B------:R-:W-:-:S05]  /*0ef0*/  UMOV UR4, URZ ;  /* 0x000000ff00047c82 */ /* 0x000fca0008000000 */
.L_x_6:
        /* <DEDUP_REMOVED lines=183> */
[----:B-1----:R-:W-:Y:S05]  /*1a70*/  @P0 BRA `(.L_x_3) ;  /* 0x0000000800fc0947 */ /* 0x002fea0003800000 */
        /* <DEDUP_REMOVED lines=8> */
.L_x_9:
[----:B------:R-:W-:-:S06]  /*1b00*/  IMAD R15, R0, 0x4, R1 ;  /* 0x00000004000f7824 */ /* 0x000fcc00078e0201 */
[----:B------:R-:W5:Y:S01]  /*1b10*/  LDL R15, [R15+0x4] ;  /* 0x000004000f0f7983 */ /* 0x000f620000100800 */
[----:B------:R-:W-:-:S05]  /*1b20*/  UMOV UR4, URZ ;  /* 0x000000ff00047c82 */ /* 0x000fca0008000000 */
.L_x_8:
        /* <DEDUP_REMOVED lines=177> */
[----:B------:R1:W-:Y:S04]  /*2640*/  STL [R1+0x4], R3 ;  /* 0x0000040301007387 */ /* 0x0003e80000100800 */
[----:B------:R1:W-:Y:S04]  /*2650*/  STL.64 [R1+0x8], R4 ;  /* 0x0000080401007387 */ /* 0x0003e80000100a00 */
[----:B------:R1:W-:Y:S02]  /*2660*/  STL.64 [R1+0x10], R6 ;  /* 0x0000100601007387 */ /* 0x0003e40000100a00 */
.L_x_3:
[----:B------:R-:W-:Y:S05]  /*2670*/  BSYNC.RECONVERGENT B1 ;  /* 0x0000000000017941 */ /* 0x000fea0003800200 */
.L_x_2:
[C---:B------:R-:W-:Y:S01]  /*2680*/  ISETP.GT.U32.AND P0, PT, R9.reuse, 0x3, PT ;  /* 0x000000030900780c */ /* 0x040fe20003f04070 */
[----:B------:R-:W-:Y:S01]  /*2690*/  VIADD R14, R14, 0x1 ;  /* 0x000000010e0e7836 */ /* 0x000fe20000000000 */
[--C-:B------:R-:W-:Y:S02]  /*26a0*/  SHF.R.U64 R9, R9, 0x2, R16.reuse ;  /* 0x0000000209097819 */ /* 0x100fe40000001210 */
[----:B------:R-:W-:Y:S02]  /*26b0*/  ISETP.GT.U32.AND.EX P0, PT, R16, RZ, PT, P0 ;  /* 0x000000ff1000720c */ /* 0x000fe40003f04100 */
[----:B------:R-:W-:-:S11]  /*26c0*/  SHF.R.U32.HI R16, RZ, 0x2, R16 ;  /* 0x00000002ff107819 */ /* 0x000fd60000011610 */
[----:B------:R-:W-:Y:S05]  /*26d0*/  @P0 BRA `(.L_x_10) ;  /* 0xffffffd800c40947 */ /* 0x000fea000383ffff */
.L_x_1:
[----:B------:R-:W-:Y:S05]  /*26e0*/  BSYNC.RECONVERGENT B0 ;  /* 0x0000000000007941 */ /* 0x000fea0003800200 */
.L_x_0:
[----:B------:R-:W2:Y:S01]  /*26f0*/  LDCU UR5, c[0x0][0x3a4] ;  /* 0x00007480ff0577ac */ /* 0x000ea20008000800 */
[----:B------:R-:W-:Y:S01]  /*2700*/  IMAD.MOV.U32 R9, RZ, RZ, RZ ;  /* 0x000000ffff097224 */ /* 0x000fe200078e00ff */
[----:B--2---:R-:W-:-:S09]  /*2710*/  UISETP.GE.AND UP0, UPT, UR5, 0x1, UPT ;  /* 0x000000010500788c */ /* 0x004fd2000bf06270 */
[----:B------:R-:W-:Y:S05]  /*2720*/  BRA.U !UP0, `(.L_x_11) ;  /* 0x0000001108a47547 */ /* 0x000fea000b800000 */
[----:B------:R-:W-:-:S04]  /*2730*/  UISETP.LT.AND UP0, UPT, UR5, 0x400, UPT ;  /* 0x000004000500788c */ /* 0x000fc8000bf01270 */
[----:B------:R-:W-:Y:S02]  /*2740*/  USEL UR4, UR5, 0x400, UP0 ;  /* 0x0000040005047887 */ /* 0x000fe40008000000 */
[----:B------:R-:W-:-:S09]  /*2750*/  UISETP.GE.U32.AND UP0, UPT, UR5, 0x400, UPT ;  /* 0x000004000500788c */ /* 0x000fd2000bf06070 */
[----:B------:R-:W-:Y:S05]  /*2760*/  BRA.U !UP0, `(.L_x_12) ;  /* 0x0000000908907547 */ /* 0x000fea000b800000 */
[----:B------:R-:W2:Y:S01]  /*2770*/  LDC R12, c[0x0][0x3a4] ;  /* 0x0000e900ff0c7b82 */ /* 0x000ea20000000800 */
[----:B------:R-:W-:Y:S01]  /*2780*/  IMAD.MOV.U32 R25, RZ, RZ, R2 ;  /* 0x000000ffff197224 */ /* 0x000fe200078e0002 */
[----:B------:R-:W-:Y:S01]  /*2790*/  I2FP.F32.U32 R14, UR5 ;  /* 0x00000005000e7c45 */ /* 0x000fe20008201000 */
[----:B------:R-:W-:Y:S01]  /*27a0*/  IMAD.MOV.U32 R13, RZ, RZ, R7 ;  /* 0x000000ffff0d7224 */ /* 0x000fe200078e0007 */
[----:B------:R-:W3:Y:S01]  /*27b0*/  LDCU UR6, c[0x0][0x3a8] ;  /* 0x00007500ff0677ac */ /* 0x000ee20008000800 */
[----:B------:R-:W-:Y:S02]  /*27c0*/  IMAD.MOV.U32 R15, RZ, RZ, -0x319194d8 ;  /* 0xce6e6b28ff0f7424 */ /* 0x000fe400078e00ff */
[----:B------:R-:W-:Y:S01]  /*27d0*/  IMAD.MOV.U32 R24, RZ, RZ, RZ ;  /* 0x000000ffff187224 */ /* 0x000fe200078e00ff */
[----:B------:R-:W4:Y:S01]  /*27e0*/  LDC.64 R10, c[0x0][0x388] ;  /* 0x0000e200ff0a7b82 */ /* 0x000f220000000a00 */
[----:B------:R-:W-:Y:S01]  /*27f0*/  IMAD.MOV.U32 R0, RZ, RZ, RZ ;  /* 0x000000ffff007224 */ /* 0x000fe200078e00ff */
[----:B------:R-:W-:Y:S01]  /*2800*/  UIADD3 UR4, UPT, UPT, -UR4, URZ, URZ ;  /* 0x000000ff04047290 */ /* 0x000fe2000fffe1ff */
[----:B------:R-:W-:-:S11]  /*2810*/  IMAD.MOV.U32 R9, RZ, RZ, RZ ;  /* 0x000000ffff097224 */ /* 0x000fd600078e00ff */
.L_x_20:
[----:B--2---:R-:W-:Y:S01]  /*2820*/  IABS R18, R12 ;  /* 0x0000000c00127213 */ /* 0x004fe20000000000 */
[----:B------:R-:W-:Y:S01]  /*2830*/  BSSY.RECONVERGENT B0, `(.L_x_13) ;  /* 0x000008d000007945 */ /* 0x000fe20003800200 */
[----:B0-----:R-:W-:Y:S02]  /*2840*/  SHF.R.U32.HI R2, RZ, 0x2, R3 ;  /* 0x00000002ff027819 */ /* 0x001fe40000011603 */
[----:B------:R-:W0:Y:S02]  /*2850*/  I2F.RP R19, R18 ;  /* 0x0000001200137306 */ /* 0x000e240000209400 */
[----:B------:R-:W-:Y:S01]  /*2860*/  LOP3.LUT R2, R2, R3, RZ, 0x3c, !PT ;  /* 0x0000000302027212 */ /* 0x000fe200078e3cff */
[----:B-1----:R-:W-:-:S04]  /*2870*/  IMAD.SHL.U32 R3, R13, 0x10, RZ ;  /* 0x000000100d037824 */ /* 0x002fc800078e00ff */
[----:B------:R-:W-:-:S05]  /*2880*/  IMAD.SHL.U32 R7, R2, 0x2, RZ ;  /* 0x0000000202077824 */ /* 0x000fca00078e00ff */
[----:B------:R-:W-:Y:S01]  /*2890*/  LOP3.LUT R16, R2, R7, R3, 0x96, !PT ;  /* 0x0000000702107212 */ /* 0x000fe200078e9603 */
[----:B------:R-:W-:Y:S01]  /*28a0*/  VIADD R2, R25, 0x587c5 ;  /* 0x000587c519027836 */ /* 0x000fe20000000000 */
[----:B0-----:R-:W0:Y:S02]  /*28b0*/  MUFU.RCP R19, R19 ;  /* 0x0000001300137308 */ /* 0x001e240000001000 */
[----:B------:R-:W-:Y:S01]  /*28c0*/  LOP3.LUT R7, R16, R13, RZ, 0x3c, !PT ;  /* 0x0000000d10077212 */ /* 0x000fe200078e3cff */
[----:B------:R-:W-:-:S04]  /*28d0*/  IMAD.MOV.U32 R3, RZ, RZ, 0x2f800000 ;  /* 0x2f800000ff037424 */ /* 0x000fc800078e00ff */
[----:B------:R-:W-:-:S05]  /*28e0*/  IMAD.IADD R16, R7, 0x1, R2 ;  /* 0x0000000107107824 */ /* 0x000fca00078e0202 */
[----:B------:R-:W-:Y:S01]  /*28f0*/  I2FP.F32.U32 R16, R16 ;  /* 0x0000001000107245 */ /* 0x000fe20000201000 */
[----:B0-----:R-:W-:-:S04]  /*2900*/  VIADD R17, R19, 0xffffffe ;  /* 0x0ffffffe13117836 */ /* 0x001fc80000000000 */
[----:B------:R-:W-:Y:S01]  /*2910*/  FFMA R19, R16, R3, 1.1641532182693481445e-10 ;  /* 0x2f00000010137423 */ /* 0x000fe20000000003 */
[----:B------:R-:W-:-:S03]  /*2920*/  IMAD.MOV.U32 R16, RZ, RZ, RZ ;  /* 0x000000ffff107224 */ /* 0x000fc600078e00ff */
[----:B------:R-:W-:Y:S01]  /*2930*/  FMUL R19, R14, R19 ;  /* 0x000000130e137220 */ /* 0x000fe20000400000 */
[----:B------:R-:W0:Y:S08]  /*2940*/  F2I.FTZ.U32.TRUNC.NTZ R17, R17 ;  /* 0x0000001100117305 */ /* 0x000e30000021f000 */
[----:B------:R-:W1:Y:S01]  /*2950*/  F2I.TRUNC.NTZ R19, R19 ;  /* 0x0000001300137305 */ /* 0x000e62000020f100 */
[----:B0-----:R-:W-:-:S04]  /*2960*/  IMAD.MOV R21, RZ, RZ, -R17 ;  /* 0x000000ffff157224 */ /* 0x001fc800078e0a11 */
[----:B------:R-:W-:Y:S01]  /*2970*/  IMAD R21, R21, R18, RZ ;  /* 0x0000001215157224 */ /* 0x000fe200078e02ff */
[----:B-1----:R-:W-:-:S03]  /*2980*/  IABS R20, R19 ;  /* 0x0000001300147213 */ /* 0x002fc60000000000 */
[----:B------:R-:W-:Y:S01]  /*2990*/  IMAD.HI.U32 R16, R17, R21, R16 ;  /* 0x0000001511107227 */ /* 0x000fe200078e0010 */
[----:B------:R-:W-:-:S03]  /*29a0*/  ISETP.GE.AND P2, PT, R19, RZ, PT ;  /* 0x000000ff1300720c */ /* 0x000fc60003f46270 */
[----:B------:R-:W-:-:S04]  /*29b0*/  IMAD.MOV.U32 R21, RZ, RZ, R20 ;  /* 0x000000ffff157224 */ /* 0x000fc800078e0014 */
[----:B------:R-:W-:-:S04]  /*29c0*/  IMAD.HI.U32 R16, R16, R21, RZ ;  /* 0x0000001510107227 */ /* 0x000fc800078e00ff */
[----:B------:R-:W-:-:S04]  /*29d0*/  IMAD.MOV R16, RZ, RZ, -R16 ;  /* 0x000000ffff107224 */ /* 0x000fc800078e0a10 */
[----:B------:R-:W-:-:S05]  /*29e0*/  IMAD R16, R18, R16, R21 ;  /* 0x0000001012107224 */ /* 0x000fca00078e0215 */
[----:B------:R-:W-:-:S13]  /*29f0*/  ISETP.GT.U32.AND P0, PT, R18, R16, PT ;  /* 0x000000101200720c */ /* 0x000fda0003f04070 */
[----:B------:R-:W-:Y:S01]  /*2a00*/  @!P0 IMAD.IADD R16, R16, 0x1, -R18 ;  /* 0x0000000110108824 */ /* 0x000fe200078e0a12 */
[----:B------:R-:W-:-:S04]  /*2a10*/  ISETP.NE.AND P0, PT, R12, RZ, PT ;  /* 0x000000ff0c00720c */ /* 0x000fc80003f05270 */
[----:B------:R-:W-:-:S13]  /*2a20*/  ISETP.GT.U32.AND P1, PT, R18, R16, PT ;  /* 0x000000101200720c */ /* 0x000fda0003f24070 */
[----:B------:R-:W-:-:S04]  /*2a30*/  @!P1 IMAD.IADD R16, R16, 0x1, -R18 ;  /* 0x0000000110109824 */ /* 0x000fc800078e0a12 */
[----:B------:R-:W-:Y:S01]  /*2a40*/  @!P2 IMAD.MOV R16, RZ, RZ, -R16 ;  /* 0x000000ffff10a224 */ /* 0x000fe200078e0a10 */
[----:B------:R-:W-:-:S04]  /*2a50*/  @!P0 LOP3.LUT R16, RZ, R12, RZ, 0x33, !PT ;  /* 0x0000000cff108212 */ /* 0x000fc800078e33ff */
[----:B------:R-:W-:-:S13]  /*2a60*/  ISETP.GE.U32.AND P0, PT, R16, R12, PT ;  /* 0x0000000c1000720c */ /* 0x000fda0003f06070 */
[----:B------:R-:W-:Y:S05]  /*2a70*/  @P0 BRA `(.L_x_14) ;  /* 0x0000000400a00947 */ /* 0x000fea0003800000 */
[----:B------:R-:W-:Y:S01]  /*2a80*/  IMAD.SHL.U32 R27, R16, 0x2, RZ ;  /* 0x00000002101b7824 */ /* 0x000fe200078e00ff */
[----:B------:R-:W0:Y:S03]  /*2a90*/  LDC.64 R22, c[0x0][0x390] ;  /* 0x0000e400ff167b82 */ /* 0x000e260000000a00 */
[----:B----4-:R-:W-:-:S05]  /*2aa0*/  IMAD.WIDE.U32 R28, R27, 0x4, R10 ;  /* 0x000000041b1c7825 */ /* 0x010fca00078e000a */
[----:B------:R-:W3:Y:S04]  /*2ab0*/  LDG.E R21, desc[UR10][R28.64] ;  /* 0x0000000a1c157981 */ /* 0x000ee8000c1e1900 */
[----:B------:R-:W2:Y:S01]  /*2ac0*/  LDG.E R17, desc[UR10][R28.64+0x4] ;  /* 0x0000040a1c117981 */ /* 0x000ea2000c1e1900 */
[----:B0-----:R-:W-:Y:S01]  /*2ad0*/  IMAD.WIDE.U32 R22, R27, 0x4, R22 ;  /* 0x000000041b167825 */ /* 0x001fe200078e0016 */
[----:B---3--:R-:W-:-:S04]  /*2ae0*/  ISETP.GE.AND P0, PT, R21, UR6, PT ;  /* 0x0000000615007c0c */ /* 0x008fc8000bf06270 */
[----:B------:R-:W-:Y:S02]  /*2af0*/  ISETP.LT.OR P0, PT, R21, RZ, P0 ;  /* 0x000000ff1500720c */ /* 0x000fe40000701670 */
[----:B--2---:R-:W-:-:S04]  /*2b00*/  ISETP.GE.AND P1, PT, R17, UR6, PT ;  /* 0x0000000611007c0c */ /* 0x004fc8000bf26270 */
[----:B------:R-:W-:-:S07]  /*2b10*/  ISETP.LT.OR P1, PT, R17, RZ, P1 ;  /* 0x000000ff1100720c */ /* 0x000fce0000f21670 */
[----:B------:R-:W0:Y:S01]  /*2b20*/  @!P0 LDC.64 R18, c[0x0][0x380] ;  /* 0x0000e000ff128b82 */ /* 0x000e220000000a00 */
[----:B------:R-:W2:Y:S05]  /*2b30*/  @!P0 LDG.E R27, desc[UR10][R22.64] ;  /* 0x0000000a161b8981 */ /* 0x000eaa000c1e1900 */
[----:B------:R-:W3:Y:S01]  /*2b40*/  @!P1 LDG.E R26, desc[UR10][R22.64+0x4] ;  /* 0x0000040a161a9981 */ /* 0x000ee2000c1e1900 */
[----:B0-----:R-:W-:Y:S02]  /*2b50*/  @!P0 IMAD.WIDE.U32 R18, R21, 0x4, R18 ;  /* 0x0000000415128825 */ /* 0x001fe400078e0012 */
[----:B------:R-:W0:Y:S04]  /*2b60*/  @!P1 LDC.64 R20, c[0x0][0x380] ;  /* 0x0000e000ff149b82 */ /* 0x000e280000000a00 */
[----:B------:R-:W2:Y:S01]  /*2b70*/  @!P0 LDG.E R18, desc[UR10][R18.64] ;  /* 0x0000000a12128981 */ /* 0x000ea2000c1e1900 */
[----:B0-----:R-:W-:-:S06]  /*2b80*/  @!P1 IMAD.WIDE.U32 R20, R17, 0x4, R20 ;  /* 0x0000000411149825 */ /* 0x001fcc00078e0014 */
[----:B------:R-:W3:Y:S01]  /*2b90*/  @!P1 LDG.E R20, desc[UR10][R20.64] ;  /* 0x0000000a14149981 */ /* 0x000ee2000c1e1900 */
[----:B------:R-:W-:Y:S01]  /*2ba0*/  ISETP.NE.AND P2, PT, R24, 0x1, PT ;  /* 0x000000011800780c */ /* 0x000fe20003f45270 */
[----:B------:R-:W-:Y:S01]  /*2bb0*/  IMAD.MOV.U32 R17, RZ, RZ, RZ ;  /* 0x000000ffff117224 */ /* 0x000fe200078e00ff */
[----:B------:R-:W-:Y:S01]  /*2bc0*/  BSSY.RECONVERGENT B1, `(.L_x_15) ;  /* 0x000004f000017945 */ /* 0x000fe20003800200 */
[----:B------:R-:W-:Y:S02]  /*2bd0*/  IMAD.MOV.U32 R28, RZ, RZ, R0 ;  /* 0x000000ffff1c7224 */ /* 0x000fe400078e0000 */
[----:B------:R-:W-:Y:S02]  /*2be0*/  IMAD.MOV.U32 R24, RZ, RZ, RZ ;  /* 0x000000ffff187224 */ /* 0x000fe400078e00ff */
[----:B--2---:R-:W-:-:S04]  /*2bf0*/  @!P0 FFMA R17, R18, R27, RZ ;  /* 0x0000001b12118223 */ /* 0x004fc800000000ff */
[----:B---3--:R-:W-:Y:S02]  /*2c00*/  @!P1 FFMA R17, R20, R26, R17 ;  /* 0x0000001a14119223 */ /* 0x008fe40000000011 */
[----:B------:R-:W-:Y:S05]  /*2c10*/  @!P2 BRA `(.L_x_16) ;  /* 0x000000040024a947 */ /* 0x000fea0003800000 */
[----:B------:R-:W-:Y:S01]  /*2c20*/  SHF.R.U32.HI R19, RZ, 0x2, R4 ;  /* 0x00000002ff137819 */ /* 0x000fe20000011604 */
[----:B------:R-:W-:Y:S01]  /*2c30*/  IMAD.SHL.U32 R0, R7, 0x10, RZ ;  /* 0x0000001007007824 */ /* 0x000fe200078e00ff */
[----:B------:R-:W-:Y:S02]  /*2c40*/  BSSY.RECONVERGENT B2, `(.L_x_17) ;  /* 0x000003a000027945 */ /* 0x000fe40003800200 */
[----:B------:R-:W-:-:S05]  /*2c50*/  LOP3.LUT R19, R19, R4, RZ, 0x3c, !PT ;  /* 0x0000000413137212 */ /* 0x000fca00078e3cff */
[----:B------:R-:W-:-:S05]  /*2c60*/  IMAD.SHL.U32 R2, R19, 0x2, RZ ;  /* 0x0000000213027824 */ /* 0x000fca00078e00ff */
[----:B------:R-:W-:Y:S01]  /*2c70*/  LOP3.LUT R0, R19, R2, R0, 0x96, !PT ;  /* 0x0000000213007212 */ /* 0x000fe200078e9600 */
[----:B------:R-:W-:-:S03]  /*2c80*/  IMAD.MOV.U32 R19, RZ, RZ, 0x3e055027 ;  /* 0x3e055027ff137424 */ /* 0x000fc600078e00ff */
[----:B------:R-:W-:-:S04]  /*2c90*/  LOP3.LUT R18, R0, R7, RZ, 0x3c, !PT ;  /* 0x0000000700127212 */ /* 0x000fc800078e3cff */
[----:B------:R-:W-:-:S04]  /*2ca0*/  IADD3 R0, PT, PT, R25, 0xb0f8a, R18 ;  /* 0x000b0f8a19007810 */ /* 0x000fc80007ffe012 */
[----:B------:R-:W-:-:S05]  /*2cb0*/  I2FP.F32.U32 R0, R0 ;  /* 0x0000000000007245 */ /* 0x000fca0000201000 */
[----:B------:R-:W-:-:S05]  /*2cc0*/  FFMA R3, R0, R3, 1.1641532182693481445e-10 ;  /* 0x2f00000000037423 */ /* 0x000fca0000000003 */
[----:B------:R-:W-:-:S04]  /*2cd0*/  FSETP.GEU.AND P0, PT, R3, 1.175494350822287508e-38, PT ;  /* 0x008000000300780b */ /* 0x000fc80003f0e000 */
[----:B------:R-:W-:-:S09]  /*2ce0*/  FSEL R2, RZ, -23, P0 ;  /* 0xc1b80000ff027808 */ /* 0x000fd20000000000 */
[----:B------:R-:W-:-:S04]  /*2cf0*/  @!P0 FMUL R3, R3, 8388608 ;  /* 0x4b00000003038820 */ /* 0x000fc80000400000 */
[C---:B------:R-:W-:Y:S01]  /*2d00*/  VIADD R0, R3.reuse, 0xc0d55555 ;  /* 0xc0d5555503007836 */ /* 0x040fe20000000000 */
[----:B------:R-:W-:-:S04]  /*2d10*/  ISETP.GT.U32.AND P0, PT, R3, 0x7f7fffff, PT ;  /* 0x7f7fffff0300780c */ /* 0x000fc80003f04070 */
[----:B------:R-:W-:-:S05]  /*2d20*/  LOP3.LUT R4, R0, 0xff800000, RZ, 0xc0, !PT ;  /* 0xff80000000047812 */ /* 0x000fca00078ec0ff */
[----:B------:R-:W-:-:S04]  /*2d30*/  IMAD.IADD R0, R3, 0x1, -R4 ;  /* 0x0000000103007824 */ /* 0x000fc800078e0a04 */
[----:B------:R-:W-:-:S04]  /*2d40*/  FADD R0, R0, -1 ;  /* 0xbf80000000007421 */ /* 0x000fc80000000000 */
[----:B------:R-:W-:-:S04]  /*2d50*/  FFMA R19, R0, -R19, 0.14084610342979431152 ;  /* 0x3e1039f600137423 */ /* 0x000fc80000000813 */
[----:B------:R-:W-:-:S04]  /*2d60*/  FFMA R19, R0, R19, -0.12148627638816833496 ;  /* 0xbdf8cdcc00137423 */ /* 0x000fc80000000013 */
[----:B------:R-:W-:-:S04]  /*2d70*/  FFMA R19, R0, R19, 0.13980610668659210205 ;  /* 0x3e0f295500137423 */ /* 0x000fc80000000013 */
[----:B------:R-:W-:-:S04]  /*2d80*/  FFMA R19, R0, R19, -0.16684235632419586182 ;  /* 0xbe2ad8b900137423 */ /* 0x000fc80000000013 */
[----:B------:R-:W-:-:S04]  /*2d90*/  FFMA R19, R0, R19, 0.20012299716472625732 ;  /* 0x3e4ced0b00137423 */ /* 0x000fc80000000013 */
[----:B------:R-:W-:-:S04]  /*2da0*/  FFMA R19, R0, R19, -0.24999669194221496582 ;  /* 0xbe7fff2200137423 */ /* 0x000fc80000000013 */
[----:B------:R-:W-:-:S04]  /*2db0*/  FFMA R19, R0, R19, 0.33333182334899902344 ;  /* 0x3eaaaa7800137423 */ /* 0x000fc80000000013 */
[C---:B------:R-:W-:Y:S01]  /*2dc0*/  FFMA R21, R0.reuse, R19, -0.5 ;  /* 0xbf00000000157423 */ /* 0x040fe20000000013 */
[----:B------:R-:W-:Y:S01]  /*2dd0*/  I2FP.F32.S32 R19, R4 ;  /* 0x0000000400137245 */ /* 0x000fe20000201400 */
[----:B------:R-:W-:Y:S02]  /*2de0*/  IMAD.MOV.U32 R4, RZ, RZ, 0x7f800000 ;  /* 0x7f800000ff047424 */ /* 0x000fe400078e00ff */
[C---:B------:R-:W-:Y:S02]  /*2df0*/  FMUL R21, R0.reuse, R21 ;  /* 0x0000001500157220 */ /* 0x040fe40000400000 */
[----:B------:R-:W-:Y:S02]  /*2e00*/  FFMA R2, R19, 1.1920928955078125e-07, R2 ;  /* 0x3400000013027823 */ /* 0x000fe40000000002 */
[----:B------:R-:W-:Y:S01]  /*2e10*/  FFMA R21, R0, R21, R0 ;  /* 0x0000001500157223 */ /* 0x000fe20000000000 */
[----:B------:R-:W-:-:S03]  /*2e20*/  SHF.R.U32.HI R0, RZ, 0x2, R5 ;  /* 0x00000002ff007819 */ /* 0x000fc60000011605 */
[----:B------:R-:W-:Y:S01]  /*2e30*/  FFMA R21, R2, 0.69314718246459960938, R21 ;  /* 0x3f31721802157823 */ /* 0x000fe20000000015 */
[----:B------:R-:W-:Y:S01]  /*2e40*/  LOP3.LUT R0, R0, R5, RZ, 0x3c, !PT ;  /* 0x0000000500007212 */ /* 0x000fe200078e3cff */
[C---:B------:R-:W-:Y:S01]  /*2e50*/  @P0 FFMA R21, R3.reuse, R4, +INF ;  /* 0x7f80000003150423 */ /* 0x040fe20000000004 */
[----:B------:R-:W-:Y:S01]  /*2e60*/  IMAD.SHL.U32 R5, R18, 0x10, RZ ;  /* 0x0000001012057824 */ /* 0x000fe200078e00ff */
[----:B------:R-:W-:Y:S02]  /*2e70*/  FSETP.NEU.AND P0, PT, R3, RZ, PT ;  /* 0x000000ff0300720b */ /* 0x000fe40003f0d000 */
[----:B------:R-:W-:Y:S02]  /*2e80*/  IMAD.SHL.U32 R2, R0, 0x2, RZ ;  /* 0x0000000200027824 */ /* 0x000fe400078e00ff */
[----:B------:R-:W-:-:S03]  /*2e90*/  FMUL R21, R21, -2 ;  /* 0xc000000015157820 */ /* 0x000fc60000400000 */
[----:B------:R-:W-:Y:S01]  /*2ea0*/  LOP3.LUT R5, R0, R2, R5, 0x96, !PT ;  /* 0x0000000200057212 */ /* 0x000fe200078e9605 */
[----:B------:R-:W-:Y:S01]  /*2eb0*/  VIADD R2, R25, 0x10974f ;  /* 0x0010974f19027836 */ /* 0x000fe20000000000 */
[----:B------:R-:W-:Y:S02]  /*2ec0*/  FSEL R4, R21, +INF , P0 ;  /* 0x7f80000015047808 */ /* 0x000fe40000000000 */
[----:B------:R-:W-:Y:S02]  /*2ed0*/  LOP3.LUT R19, R5, R18, RZ, 0x3c, !PT ;  /* 0x0000001205137212 */ /* 0x000fe400078e3cff */
[----:B------:R0:W1:Y:S01]  /*2ee0*/  MUFU.RSQ R3, R4 ;  /* 0x0000000400037308 */ /* 0x0000620000001400 */
[----:B------:R-:W-:Y:S02]  /*2ef0*/  VIADD R5, R4, 0xf3000000 ;  /* 0xf300000004057836 */ /* 0x000fe40000000000 */
[----:B------:R-:W-:-:S03]  /*2f00*/  IMAD.IADD R0, R19, 0x1, R2 ;  /* 0x0000000113007824 */ /* 0x000fc600078e0202 */
[----:B------:R-:W-:Y:S01]  /*2f10*/  ISETP.GT.U32.AND P0, PT, R5, 0x727fffff, PT ;  /* 0x727fffff0500780c */ /* 0x000fe20003f04070 */
[----:B------:R-:W-:Y:S01]  /*2f20*/  IMAD.MOV.U32 R5, RZ, RZ, 0x30c90fdb ;  /* 0x30c90fdbff057424 */ /* 0x000fe200078e00ff */
[----:B------:R-:W-:-:S05]  /*2f30*/  I2FP.F32.U32 R0, R0 ;  /* 0x0000000000007245 */ /* 0x000fca0000201000 */
[----:B------:R-:W-:-:S06]  /*2f40*/  FFMA R5, R0, R5, 7.314590599882819788e-10 ;  /* 0x30490fdb00057423 */ /* 0x000fcc0000000005 */
[----:B01----:R-:W-:Y:S05]  /*2f50*/  @!P0 BRA `(.L_x_18) ;  /* 0x0000000000108947 */ /* 0x003fea0003800000 */
[----:B------:R-:W-:Y:S01]  /*2f60*/  IMAD.MOV.U32 R0, RZ, RZ, R4 ;  /* 0x000000ffff007224 */ /* 0x000fe200078e0004 */
[----:B------:R-:W-:-:S07]  /*2f70*/  MOV R4, 0x2f90 ;  /* 0x00002f9000047802 */ /* 0x000fce0000000f00 */
[----:B------:R-:W-:Y:S05]  /*2f80*/  CALL.REL.NOINC `($__internal_0_$__cuda_sm20_sqrt_rn_f32_slowpath) ;  /* 0x0000000c004c7944 */ /* 0x000fea0003c00000 */
[----:B------:R-:W-:Y:S05]  /*2f90*/  BRA `(.L_x_19) ;  /* 0x0000000000107947 */ /* 0x000fea0003800000 */
.L_x_18:
[----:B------:R-:W-:Y:S01]  /*2fa0*/  FMUL.FTZ R21, R4, R3 ;  /* 0x0000000304157220 */ /* 0x000fe20000410000 */
[----:B------:R-:W-:-:S03]  /*2fb0*/  FMUL.FTZ R3, R3, 0.5 ;  /* 0x3f00000003037820 */ /* 0x000fc60000410000 */
[----:B------:R-:W-:-:S04]  /*2fc0*/  FFMA R0, -R21, R21, R4 ;  /* 0x0000001515007223 */ /* 0x000fc80000000104 */
[----:B------:R-:W-:-:S07]  /*2fd0*/  FFMA R21, R0, R3, R21 ;  /* 0x0000000300157223 */ /* 0x000fce0000000015 */
.L_x_19:
[----:B------:R-:W-:Y:S05]  /*2fe0*/  BSYNC.RECONVERGENT B2 ;  /* 0x0000000000027941 */ /* 0x000fea0003800200 */
.L_x_17:
[----:B------:R-:W-:Y:S01]  /*2ff0*/  FMUL.RZ R20, R5, 0.15915493667125701904 ;  /* 0x3e22f98305147820 */ /* 0x000fe2000040c000 */
[----:B------:R-:W-:Y:S02]  /*3000*/  IMAD.MOV.U32 R3, RZ, RZ, R7 ;  /* 0x000000ffff037224 */ /* 0x000fe400078e0007 */
[----:B------:R-:W-:Y:S01]  /*3010*/  IMAD.MOV.U32 R4, RZ, RZ, R6 ;  /* 0x000000ffff047224 */ /* 0x000fe200078e0006 */
[----:B------:R-:W0:Y:S01]  /*3020*/  MUFU.SIN R28, R20 ;  /* 0x00000014001c7308 */ /* 0x000e220000000400 */
[----:B------:R-:W-:Y:S02]  /*3030*/  IMAD.MOV.U32 R5, RZ, RZ, R13 ;  /* 0x000000ffff057224 */ /* 0x000fe400078e000d */
[----:B------:R-:W-:Y:S02]  /*3040*/  IMAD.MOV.U32 R24, RZ, RZ, 0x1 ;  /* 0x00000001ff187424 */ /* 0x000fe400078e00ff */
[----:B------:R-:W-:Y:S02]  /*3050*/  IMAD.MOV.U32 R13, RZ, RZ, R18 ;  /* 0x000000ffff0d7224 */ /* 0x000fe400078e0012 */
[----:B------:R-:W-:Y:S01]  /*3060*/  IMAD.MOV.U32 R7, RZ, RZ, R19 ;  /* 0x000000ffff077224 */ /* 0x000fe200078e0013 */
[----:B------:R-:W1:Y:S01]  /*3070*/  MUFU.COS R0, R20 ;  /* 0x0000001400007308 */ /* 0x000e620000000000 */
[----:B------:R-:W-:-:S02]  /*3080*/  IMAD.MOV.U32 R6, RZ, RZ, R3 ;  /* 0x000000ffff067224 */ /* 0x000fc400078e0003 */
[-C--:B0-----:R-:W-:Y:S01]  /*3090*/  FMUL R28, R28, R21.reuse ;  /* 0x000000151c1c7220 */ /* 0x081fe20000400000 */
[----:B-1----:R-:W-:-:S07]  /*30a0*/  FMUL R0, R0, R21 ;  /* 0x0000001500007220 */ /* 0x002fce0000400000 */
.L_x_16:
[----:B------:R-:W-:Y:S05]  /*30b0*/  BSYNC.RECONVERGENT B1 ;  /* 0x0000000000017941 */ /* 0x000fea0003800200 */
.L_x_15:
[----:B------:R-:W-:-:S05]  /*30c0*/  FFMA R18, R28, 0.050000000745058059692, R17 ;  /* 0x3d4ccccd1c127823 */ /* 0x000fca0000000011 */
[----:B------:R-:W-:-:S04]  /*30d0*/  FSETP.GT.AND P0, PT, R18, R15, PT ;  /* 0x0000000f1200720b */ /* 0x000fc80003f04000 */
[----:B------:R-:W-:Y:S02]  /*30e0*/  FSEL R15, R18, R15, P0 ;  /* 0x0000000f120f7208 */ /* 0x000fe40000000000 */
[----:B------:R-:W-:-:S07]  /*30f0*/  SEL R9, R16, R9, P0 ;  /* 0x0000000910097207 */ /* 0x000fce0000000000 */
.L_x_14:
[----:B---3--:R-:W-:Y:S05]  /*3100*/  BSYNC.RECONVERGENT B0 ;  /* 0x0000000000007941 */ /* 0x008fea0003800200 */
.L_x_13:
[----:B------:R-:W-:Y:S01]  /*3110*/  UIADD3 UR4, UPT, UPT, UR4, 0x1, URZ ;  /* 0x0000000104047890 */ /* 0x000fe2000fffe0ff */
[----:B------:R-:W-:Y:S02]  /*3120*/  IMAD.MOV.U32 R3, RZ, RZ, R4 ;  /* 0x000000ffff037224 */ /* 0x000fe400078e0004 */
[----:B------:R-:W-:Y:S01]  /*3130*/  IMAD.MOV.U32 R4, RZ, RZ, R5 ;  /* 0x000000ffff047224 */ /* 0x000fe200078e0005 */
[----:B------:R-:W-:Y:S01]  /*3140*/  UISETP.NE.AND UP0, UPT, UR4, URZ, UPT ;  /* 0x000000ff0400728c */ /* 0x000fe2000bf05270 */
[----:B------:R-:W-:Y:S02]  /*3150*/  IMAD.MOV.U32 R5, RZ, RZ, R6 ;  /* 0x000000ffff057224 */ /* 0x000fe400078e0006 */
[----:B------:R-:W-:Y:S02]  /*3160*/  IMAD.MOV.U32 R6, RZ, RZ, R13 ;  /* 0x000000ffff067224 */ /* 0x000fe400078e000d */
[----:B------:R-:W-:Y:S02]  /*3170*/  IMAD.MOV.U32 R25, RZ, RZ, R2 ;  /* 0x000000ffff197224 */ /* 0x000fe400078e0002 */
[----:B------:R-:W-:-:S02]  /*3180*/  IMAD.MOV.U32 R13, RZ, RZ, R7 ;  /* 0x000000ffff0d7224 */ /* 0x000fc400078e0007 */
[----:B------:R-:W-:Y:S05]  /*3190*/  BRA.U UP0, `(.L_x_20) ;  /* 0xfffffff500a07547 */ /* 0x000fea000b83ffff */
[----:B------:R-:W-:Y:S05]  /*31a0*/  BRA `(.L_x_11) ;  /* 0x0000000800047947 */ /* 0x000fea0003800000 */
.L_x_12:
[----:B------:R-:W2:Y:S01]  /*31b0*/  LDCU.64 UR8, c[0x0][0x390] ;  /* 0x00007200ff0877ac */ /* 0x000ea20008000a00 */
[----:B------:R-:W3:Y:S01]  /*31c0*/  LDC R15, c[0x0][0x3a8] ;  /* 0x0000ea00ff0f7b82 */ /* 0x000ee20000000800 */
[----:B------:R-:W-:Y:S01]  /*31d0*/  IMAD.MOV.U32 R14, RZ, RZ, -0x319194d8 ;  /* 0xce6e6b28ff0e7424 */ /* 0x000fe200078e00ff */
[----:B------:R-:W4:Y:S01]  /*31e0*/  LDCU.64 UR6, c[0x0][0x388] ;  /* 0x00007100ff0677ac */ /* 0x000f220008000a00 */
[----:B------:R-:W-:Y:S02]  /*31f0*/  IMAD.MOV.U32 R24, RZ, RZ, RZ ;  /* 0x000000ffff187224 */ /* 0x000fe400078e00ff */
[----:B------:R-:W-:Y:S01]  /*3200*/  IMAD.MOV.U32 R12, RZ, RZ, RZ ;  /* 0x000000ffff0c7224 */ /* 0x000fe200078e00ff */
[----:B------:R-:W-:Y:S01]  /*3210*/  UIADD3 UR5, UPT, UPT, -UR4, URZ, URZ ;  /* 0x000000ff04057290 */ /* 0x000fe2000fffe1ff */
[----:B------:R-:W-:Y:S01]  /*3220*/  IMAD.MOV.U32 R9, RZ, RZ, RZ ;  /* 0x000000ffff097224 */ /* 0x000fe200078e00ff */
[----:B------:R-:W0:Y:S01]  /*3230*/  LDCU UR12, c[0x0][0x3a4] ;  /* 0x00007480ff0c77ac */ /* 0x000e220008000800 */
[----:B------:R-:W-:Y:S01]  /*3240*/  UMOV UR4, URZ ;  /* 0x000000ff00047c82 */ /* 0x000fe20008000000 */
[----:B--2---:R-:W-:-:S02]  /*3250*/  UIADD3 UR8, UP0, UPT, UR8, 0x4, URZ ;  /* 0x0000000408087890 */ /* 0x004fc4000ff1e0ff */
[----:B----4-:R-:W-:Y:S02]  /*3260*/  UIADD3 UR6, UP1, UPT, UR6, 0x4, URZ ;  /* 0x0000000406067890 */ /* 0x010fe4000ff3e0ff */
[----:B------:R-:W-:Y:S02]  /*3270*/  UIADD3.X UR9, UPT, UPT, URZ, UR9, URZ, UP0, !UPT ;  /* 0x00000009ff097290 */ /* 0x000fe400087fe4ff */
[----:B------:R-:W-:Y:S01]  /*3280*/  IMAD.U32 R16, RZ, RZ, UR8 ;  /* 0x00000008ff107e24 */ /* 0x000fe2000f8e00ff */
[----:B------:R-:W-:Y:S01]  /*3290*/  UIADD3.X UR7, UPT, UPT, URZ, UR7, URZ, UP1, !UPT ;  /* 0x00000007ff077290 */ /* 0x000fe20008ffe4ff */
[----:B------:R-:W-:Y:S02]  /*32a0*/  IMAD.U32 R18, RZ, RZ, UR6 ;  /* 0x00000006ff127e24 */ /* 0x000fe4000f8e00ff */
[----:B------:R-:W-:-:S03]  /*32b0*/  IMAD.U32 R17, RZ, RZ, UR9 ;  /* 0x00000009ff117e24 */ /* 0x000fc6000f8e00ff */
[----:B0-----:R-:W-:-:S07]  /*32c0*/  IMAD.U32 R19, RZ, RZ, UR7 ;  /* 0x00000007ff137e24 */ /* 0x001fce000f8e00ff */
.L_x_27:
[----:B------:R-:W-:-:S13]  /*32d0*/  ISETP.GE.U32.AND P0, PT, R12, UR12, PT ;  /* 0x0000000c0c007c0c */ /* 0x000fda000bf06070 */
[----:B------:R-:W-:Y:S05]  /*32e0*/  @P0 BRA `(.L_x_21) ;  /* 0x0000000400940947 */ /* 0x000fea0003800000 */
[----:B------:R-:W3:Y:S04]  /*32f0*/  LDG.E R0, desc[UR10][R18.64+-0x4] ;  /* 0xfffffc0a12007981 */ /* 0x000ee8000c1e1900 */
[----:B------:R-:W2:Y:S01]  /*3300*/  LDG.E R22, desc[UR10][R18.64] ;  /* 0x0000000a12167981 */ /* 0x000ea2000c1e1900 */
[-C--:B---3--:R-:W-:Y:S02]  /*3310*/  ISETP.GE.AND P0, PT, R0, R15.reuse, PT ;  /* 0x0000000f0000720c */ /* 0x088fe40003f06270 */
[----:B--2---:R-:W-:Y:S02]  /*3320*/  ISETP.GE.AND P1, PT, R22, R15, PT ;  /* 0x0000000f1600720c */ /* 0x004fe40003f26270 */
[----:B------:R-:W-:Y:S02]  /*3330*/  ISETP.GT.AND P0, PT, R0, -0x1, !P0 ;  /* 0xffffffff0000780c */ /* 0x000fe40004704270 */
[----:B------:R-:W-:-:S11]  /*3340*/  ISETP.LT.OR P1, PT, R22, RZ, P1 ;  /* 0x000000ff1600720c */ /* 0x000fd60000f21670 */
[----:B------:R-:W0:Y:S01]  /*3350*/  @P0 LDC.64 R20, c[0x0][0x380] ;  /* 0x0000e000ff140b82 */ /* 0x000e220000000a00 */
[----:B------:R-:W2:Y:S07]  /*3360*/  @P0 LDG.E R13, desc[UR10][R16.64+-0x4] ;  /* 0xfffffc0a100d0981 */ /* 0x000eae000c1e1900 */
[----:B------:R-:W3:Y:S01]  /*3370*/  @!P1 LDC.64 R10, c[0x0][0x380] ;  /* 0x0000e000ff0a9b82 */ /* 0x000ee20000000a00 */
[----:B0-----:R-:W-:-:S05]  /*3380*/  @P0 IMAD.WIDE.U32 R20, R0, 0x4, R20 ;  /* 0x0000000400140825 */ /* 0x001fca00078e0014 */
[----:B------:R-:W2:Y:S01]  /*3390*/  @P0 LDG.E R0, desc[UR10][R20.64] ;  /* 0x0000000a14000981 */ /* 0x000ea2000c1e1900 */
[----:B---3--:R-:W-:-:S03]  /*33a0*/  @!P1 IMAD.WIDE.U32 R22, R22, 0x4, R10 ;  /* 0x0000000416169825 */ /* 0x008fc600078e000a */
[----:B------:R-:W3:Y:S04]  /*33b0*/  @!P1 LDG.E R11, desc[UR10][R16.64] ;  /* 0x0000000a100b9981 */ /* 0x000ee8000c1e1900 */
[----:B------:R-:W3:Y:S01]  /*33c0*/  @!P1 LDG.E R23, desc[UR10][R22.64] ;  /* 0x0000000a16179981 */ /* 0x000ee2000c1e1900 */
[----:B------:R-:W-:Y:S01]  /*33d0*/  UISETP.NE.AND UP0, UPT, UR4, 0x1, UPT ;  /* 0x000000010400788c */ /* 0x000fe2000bf05270 */
[----:B------:R-:W-:Y:S02]  /*33e0*/  IMAD.MOV.U32 R10, RZ, RZ, RZ ;  /* 0x000000ffff0a7224 */ /* 0x000fe400078e00ff */
[----:B------:R-:W-:Y:S01]  /*33f0*/  IMAD.MOV.U32 R25, RZ, RZ, R24 ;  /* 0x000000ffff197224 */ /* 0x000fe200078e0018 */
[----:B------:R-:W-:Y:S01]  /*3400*/  UMOV UR4, URZ ;  /* 0x000000ff00047c82 */ /* 0x000fe20008000000 */
[----:B--2---:R-:W-:-:S04]  /*3410*/  @P0 FFMA R10, R0, R13, RZ ;  /* 0x0000000d000a0223 */ /* 0x004fc800000000ff */
[----:B---3--:R-:W-:Y:S01]  /*3420*/  @!P1 FFMA R10, R23, R11, R10 ;  /* 0x0000000b170a9223 */ /* 0x008fe2000000000a */
[----:B------:R-:W-:Y:S06]  /*3430*/  BRA.U !UP0, `(.L_x_22) ;  /* 0x0000000508307547 */ /* 0x000fec000b800000 */
[----:B------:R-:W-:Y:S01]  /*3440*/  SHF.R.U32.HI R0, RZ, 0x2, R3 ;  /* 0x00000002ff007819 */ /* 0x000fe20000011603 */
[----:B------:R-:W-:Y:S01]  /*3450*/  IMAD.SHL.U32 R11, R7, 0x10, RZ ;  /* 0x00000010070b7824 */ /* 0x000fe200078e00ff */
[----:B------:R-:W-:Y:S01]  /*3460*/  BSSY.RECONVERGENT B0, `(.L_x_23) ;  /* 0x000003d000007945 */ /* 0x000fe20003800200 */
[----:B------:R-:W-:Y:S01]  /*3470*/  IMAD.MOV.U32 R20, RZ, RZ, 0x3e055027 ;  /* 0x3e055027ff147424 */ /* 0x000fe200078e00ff */
[----:B------:R-:W-:Y:S01]  /*3480*/  LOP3.LUT R0, R0, R3, RZ, 0x3c, !PT ;  /* 0x0000000300007212 */ /* 0x000fe200078e3cff */
[----:B------:R-:W-:Y:S02]  /*3490*/  IMAD.MOV.U32 R21, RZ, RZ, 0x7f800000 ;  /* 0x7f800000ff157424 */ /* 0x000fe400078e00ff */
[----:B------:R-:W-:Y:S02]  /*34a0*/  IMAD.MOV.U32 R25, RZ, RZ, 0x30c90fdb ;  /* 0x30c90fdbff197424 */ /* 0x000fe400078e00ff */
[----:B-1----:R-:W-:-:S05]  /*34b0*/  IMAD.SHL.U32 R3, R0, 0x2, RZ ;  /* 0x0000000200037824 */ /* 0x002fca00078e00ff */
[----:B------:R-:W-:Y:S01]  /*34c0*/  LOP3.LUT R0, R0, R3, R11, 0x96, !PT ;  /* 0x0000000300007212 */ /* 0x000fe200078e960b */
[----:B------:R-:W-:-:S03]  /*34d0*/  IMAD.MOV.U32 R3, RZ, RZ, 0x2f800000 ;  /* 0x2f800000ff037424 */ /* 0x000fc600078e00ff */
[----:B------:R-:W-:-:S04]  /*34e0*/  LOP3.LUT R13, R0, R7, RZ, 0x3c, !PT ;  /* 0x00000007000d7212 */ /* 0x000fc800078e3cff */
[C---:B------:R-:W-:Y:S01]  /*34f0*/  IADD3 R0, PT, PT, R2.reuse, 0x587c5, R13 ;  /* 0x000587c502007810 */ /* 0x040fe20007ffe00d */
[----:B------:R-:W-:-:S03]  /*3500*/  VIADD R2, R2, 0xb0f8a ;  /* 0x000b0f8a02027836 */ /* 0x000fc60000000000 */
[----:B------:R-:W-:-:S05]  /*3510*/  I2FP.F32.U32 R0, R0 ;  /* 0x0000000000007245 */ /* 0x000fca0000201000 */
[----:B------:R-:W-:-:S05]  /*3520*/  FFMA R0, R0, R3, 1.1641532182693481445e-10 ;  /* 0x2f00000000007423 */ /* 0x000fca0000000003 */
[----:B------:R-:W-:-:S13]  /*3530*/  FSETP.GEU.AND P0, PT, R0, 1.175494350822287508e-38, PT ;  /* 0x008000000000780b */ /* 0x000fda0003f0e000 */
[----:B------:R-:W-:-:S04]  /*3540*/  @!P0 FMUL R0, R0, 8388608 ;  /* 0x4b00000000008820 */ /* 0x000fc80000400000 */
[----:B------:R-:W-:-:S05]  /*3550*/  VIADD R11, R0, 0xc0d55555 ;  /* 0xc0d55555000b7836 */ /* 0x000fca0000000000 */
[----:B------:R-:W-:-:S05]  /*3560*/  LOP3.LUT R11, R11, 0xff800000, RZ, 0xc0, !PT ;  /* 0xff8000000b0b7812 */ /* 0x000fca00078ec0ff */
[----:B------:R-:W-:Y:S01]  /*3570*/  IMAD.IADD R3, R0, 0x1, -R11 ;  /* 0x0000000100037824 */ /* 0x000fe200078e0a0b */
[----:B------:R-:W-:-:S03]  /*3580*/  I2FP.F32.S32 R11, R11 ;  /* 0x0000000b000b7245 */ /* 0x000fc60000201400 */
        /* <DEDUP_REMOVED lines=9> */
[----:B------:R-:W-:Y:S02]  /*3620*/  FSEL R20, RZ, -23, P0 ;  /* 0xc1b80000ff147808 */ /* 0x000fe40000000000 */
[----:B------:R-:W-:Y:S01]  /*3630*/  ISETP.GT.U32.AND P0, PT, R0, 0x7f7fffff, PT ;  /* 0x7f7fffff0000780c */ /* 0x000fe20003f04070 */
[----:B------:R-:W-:Y:S02]  /*3640*/  FMUL R22, R3, R22 ;  /* 0x0000001603167220 */ /* 0x000fe40000400000 */
[----:B------:R-:W-:Y:S02]  /*3650*/  FFMA R11, R11, 1.1920928955078125e-07, R20 ;  /* 0x340000000b0b7823 */ /* 0x000fe40000000014 */
[----:B------:R-:W-:Y:S01]  /*3660*/  FFMA R22, R3, R22, R3 ;  /* 0x0000001603167223 */ /* 0x000fe20000000003 */
[----:B------:R-:W-:-:S03]  /*3670*/  SHF.R.U32.HI R3, RZ, 0x2, R4 ;  /* 0x00000002ff037819 */ /* 0x000fc60000011604 */
[----:B------:R-:W-:Y:S01]  /*3680*/  FFMA R11, R11, 0.69314718246459960938, R22 ;  /* 0x3f3172180b0b7823 */ /* 0x000fe20000000016 */
[----:B------:R-:W-:Y:S01]  /*3690*/  LOP3.LUT R4, R3, R4, RZ, 0x3c, !PT ;  /* 0x0000000403047212 */ /* 0x000fe200078e3cff */
[----:B------:R-:W-:Y:S02]  /*36a0*/  IMAD.SHL.U32 R3, R13, 0x10, RZ ;  /* 0x000000100d037824 */ /* 0x000fe400078e00ff */
[C---:B------:R-:W-:Y:S01]  /*36b0*/  @P0 FFMA R11, R0.reuse, R21, +INF ;  /* 0x7f800000000b0423 */ /* 0x040fe20000000015 */
[----:B------:R-:W-:Y:S01]  /*36c0*/  FSETP.NEU.AND P0, PT, R0, RZ, PT ;  /* 0x000000ff0000720b */ /* 0x000fe20003f0d000 */
[----:B------:R-:W-:Y:S02]  /*36d0*/  IMAD.SHL.U32 R20, R4, 0x2, RZ ;  /* 0x0000000204147824 */ /* 0x000fe400078e00ff */
[----:B------:R-:W-:-:S03]  /*36e0*/  FMUL R11, R11, -2 ;  /* 0xc00000000b0b7820 */ /* 0x000fc60000400000 */
[----:B------:R-:W-:Y:S02]  /*36f0*/  LOP3.LUT R0, R4, R20, R3, 0x96, !PT ;  /* 0x0000001404007212 */ /* 0x000fe400078e9603 */
[----:B------:R-:W-:Y:S02]  /*3700*/  FSEL R4, R11, +INF , P0 ;  /* 0x7f8000000b047808 */ /* 0x000fe40000000000 */
[----:B------:R-:W-:Y:S02]  /*3710*/  LOP3.LUT R11, R0, R13, RZ, 0x3c, !PT ;  /* 0x0000000d000b7212 */ /* 0x000fe400078e3cff */
[----:B------:R0:W1:Y:S01]  /*3720*/  MUFU.RSQ R3, R4 ;  /* 0x0000000400037308 */ /* 0x0000620000001400 */
[----:B------:R-:W-:Y:S02]  /*3730*/  VIADD R20, R4, 0xf3000000 ;  /* 0xf300000004147836 */ /* 0x000fe40000000000 */
[----:B------:R-:W-:-:S03]  /*3740*/  IMAD.IADD R0, R11, 0x1, R2 ;  /* 0x000000010b007824 */ /* 0x000fc600078e0202 */
[----:B------:R-:W-:Y:S02]  /*3750*/  ISETP.GT.U32.AND P0, PT, R20, 0x727fffff, PT ;  /* 0x727fffff1400780c */ /* 0x000fe40003f04070 */
[----:B------:R-:W-:-:S05]  /*3760*/  I2FP.F32.U32 R0, R0 ;  /* 0x0000000000007245 */ /* 0x000fca0000201000 */
[----:B------:R-:W-:-:S06]  /*3770*/  FFMA R25, R0, R25, 7.314590599882819788e-10 ;  /* 0x30490fdb00197423 */ /* 0x000fcc0000000019 */
[----:B01----:R-:W-:Y:S05]  /*3780*/  @!P0 BRA `(.L_x_24) ;  /* 0x0000000000188947 */ /* 0x003fea0003800000 */
[----:B------:R-:W-:Y:S01]  /*3790*/  BSSY.RECONVERGENT B1, `(.L_x_25) ;  /* 0x0000004000017945 */ /* 0x000fe20003800200 */
[----:B------:R-:W-:Y:S01]  /*37a0*/  IMAD.MOV.U32 R0, RZ, RZ, R4 ;  /* 0x000000ffff007224 */ /* 0x000fe200078e0004 */
[----:B------:R-:W-:-:S07]  /*37b0*/  MOV R4, 0x37d0 ;  /* 0x000037d000047802 */ /* 0x000fce0000000f00 */
[----:B------:R-:W-:Y:S05]  /*37c0*/  CALL.REL.NOINC `($__internal_0_$__cuda_sm20_sqrt_rn_f32_slowpath) ;  /* 0x00000004003c7944 */ /* 0x000fea0003c00000 */
[----:B------:R-:W-:Y:S05]  /*37d0*/  BSYNC.RECONVERGENT B1 ;  /* 0x0000000000017941 */ /* 0x000fea0003800200 */
.L_x_25:
[----:B------:R-:W-:Y:S05]  /*37e0*/  BRA `(.L_x_26) ;  /* 0x0000000000107947 */ /* 0x000fea0003800000 */
.L_x_24:
[----:B------:R-:W-:Y:S01]  /*37f0*/  FMUL.FTZ R21, R4, R3 ;  /* 0x0000000304157220 */ /* 0x000fe20000410000 */
[----:B------:R-:W-:-:S03]  /*3800*/  FMUL.FTZ R3, R3, 0.5 ;  /* 0x3f00000003037820 */ /* 0x000fc60000410000 */
[----:B------:R-:W-:-:S04]  /*3810*/  FFMA R0, -R21, R21, R4 ;  /* 0x0000001515007223 */ /* 0x000fc80000000104 */
[----:B------:R-:W-:-:S07]  /*3820*/  FFMA R21, R0, R3, R21 ;  /* 0x0000000300157223 */ /* 0x000fce0000000015 */
.L_x_26:
[----:B------:R-:W-:Y:S05]  /*3830*/  BSYNC.RECONVERGENT B0 ;  /* 0x0000000000007941 */ /* 0x000fea0003800200 */
.L_x_23:
[----:B------:R-:W-:Y:S01]  /*3840*/  FMUL.RZ R22, R25, 0.15915493667125701904 ;  /* 0x3e22f98319167820 */ /* 0x000fe2000040c000 */
[----:B------:R-:W-:Y:S01]  /*3850*/  IMAD.MOV.U32 R20, RZ, RZ, R7 ;  /* 0x000000ffff147224 */ /* 0x000fe200078e0007 */
[----:B------:R-:W-:Y:S01]  /*3860*/  UMOV UR4, 0x1 ;  /* 0x0000000100047882 */ /* 0x000fe20000000000 */
[----:B------:R-:W-:Y:S01]  /*3870*/  IMAD.MOV.U32 R4, RZ, RZ, R6 ;  /* 0x000000ffff047224 */ /* 0x000fe200078e0006 */
[----:B------:R-:W0:Y:S01]  /*3880*/  MUFU.SIN R0, R22 ;  /* 0x0000001600007308 */ /* 0x000e220000000400 */
[----:B------:R-:W-:Y:S02]  /*3890*/  IMAD.MOV.U32 R3, RZ, RZ, R5 ;  /* 0x000000ffff037224 */ /* 0x000fe400078e0005 */
[----:B------:R-:W-:Y:S02]  /*38a0*/  IMAD.MOV.U32 R7, RZ, RZ, R11 ;  /* 0x000000ffff077224 */ /* 0x000fe400078e000b */
[----:B------:R-:W-:Y:S02]  /*38b0*/  IMAD.MOV.U32 R6, RZ, RZ, R13 ;  /* 0x000000ffff067224 */ /* 0x000fe400078e000d */
[----:B------:R-:W-:Y:S01]  /*38c0*/  IMAD.MOV.U32 R5, RZ, RZ, R20 ;  /* 0x000000ffff057224 */ /* 0x000fe200078e0014 */
[----:B------:R-:W1:Y:S01]  /*38d0*/  MUFU.COS R24, R22 ;  /* 0x0000001600187308 */ /* 0x000e620000000000 */
[-C--:B0-----:R-:W-:Y:S01]  /*38e0*/  FMUL R25, R0, R21.reuse ;  /* 0x0000001500197220 */ /* 0x081fe20000400000 */
[----:B-1----:R-:W-:-:S07]  /*38f0*/  FMUL R24, R24, R21 ;  /* 0x0000001518187220 */ /* 0x002fce0000400000 */
.L_x_22:
[----:B------:R-:W-:-:S05]  /*3900*/  FFMA R11, R25, 0.050000000745058059692, R10 ;  /* 0x3d4ccccd190b7823 */ /* 0x000fca000000000a */
[----:B------:R-:W-:-:S04]  /*3910*/  FSETP.GT.AND P0, PT, R11, R14, PT ;  /* 0x0000000e0b00720b */ /* 0x000fc80003f04000 */
[----:B------:R-:W-:Y:S02]  /*3920*/  FSEL R14, R11, R14, P0 ;  /* 0x0000000e0b0e7208 */ /* 0x000fe40000000000 */
[----:B------:R-:W-:-:S07]  /*3930*/  SEL R9, R12, R9, P0 ;  /* 0x000000090c097207 */ /* 0x000fce0000000000 */
.L_x_21:
[----:B------:R-:W-:Y:S01]  /*3940*/  UIADD3 UR5, UPT, UPT, UR5, 0x1, URZ ;  /* 0x0000000105057890 */ /* 0x000fe2000fffe0ff */
[----:B------:R-:W-:Y:S01]  /*3950*/  IADD3 R16, P0, PT, R16, 0x8, RZ ;  /* 0x0000000810107810 */ /* 0x000fe20007f1e0ff */
[----:B------:R-:W-:Y:S01]  /*3960*/  VIADD R12, R12, 0x1 ;  /* 0x000000010c0c7836 */ /* 0x000fe20000000000 */
[----:B------:R-:W-:Y:S01]  /*3970*/  IADD3 R18, P1, PT, R18, 0x8, RZ ;  /* 0x0000000812127810 */ /* 0x000fe20007f3e0ff */
[----:B------:R-:W-:Y:S02]  /*3980*/  UISETP.NE.AND UP0, UPT, UR5, URZ, UPT ;  /* 0x000000ff0500728c */ /* 0x000fe4000bf05270 */
[----:B------:R-:W-:Y:S02]  /*3990*/  IMAD.X R17, RZ, RZ, R17, P0 ;  /* 0x000000ffff117224 */ /* 0x000fe400000e0611 */
[----:B------:R-:W-:-:S05]  /*39a0*/  IMAD.X R19, RZ, RZ, R19, P1 ;  /* 0x000000ffff137224 */ /* 0x000fca00008e0613 */
[----:B------:R-:W-:Y:S05]  /*39b0*/  BRA.U UP0, `(.L_x_27) ;  /* 0xfffffff900447547 */ /* 0x000fea000b83ffff */
.L_x_11:
[----:B------:R-:W2:Y:S01]  /*39c0*/  LDC R0, c[0x0][0x3a4] ;  /* 0x0000e900ff007b82 */ /* 0x000ea20000000800 */
[C---:B------:R-:W-:Y:S01]  /*39d0*/  ISETP.GT.AND P1, PT, R9.reuse, -0x1, PT ;  /* 0xffffffff0900780c */ /* 0x040fe20003f24270 */
[----:B------:R-:W-:Y:S01]  /*39e0*/  BSSY.RECONVERGENT B0, `(.L_x_28) ;  /* 0x0000027000007945 */ /* 0x000fe20003800200 */
[----:B--2---:R-:W-:-:S13]  /*39f0*/  ISETP.GE.AND P0, PT, R9, R0, PT ;  /* 0x000000000900720c */ /* 0x004fda0003f06270 */
[----:B------:R-:W-:Y:S05]  /*3a00*/  @!P0 BRA P1, `(.L_x_29) ;  /* 0x0000000000908947 */ /* 0x000fea0000800000 */
[----:B01----:R-:W-:Y:S02]  /*3a10*/  IABS R4, R0 ;  /* 0x0000000000047213 */ /* 0x003fe40000000000 */
[----:B------:R-:W-:Y:S02]  /*3a20*/  SHF.R.U32.HI R6, RZ, 0x2, R3 ;  /* 0x00000002ff067819 */ /* 0x000fe40000011603 */
[----:B------:R-:W0:Y:S01]  /*3a30*/  I2F.RP R9, R4 ;  /* 0x0000000400097306 */ /* 0x000e220000209400 */
[----:B------:R-:W-:Y:S02]  /*3a40*/  ISETP.NE.AND P2, PT, R0, RZ, PT ;  /* 0x000000ff0000720c */ /* 0x000fe40003f45270 */
[----:B------:R-:W-:Y:S01]  /*3a50*/  LOP3.LUT R6, R6, R3, RZ, 0x3c, !PT ;  /* 0x0000000306067212 */ /* 0x000fe200078e3cff */
[----:B------:R-:W-:-:S04]  /*3a60*/  IMAD.SHL.U32 R3, R7, 0x10, RZ ;  /* 0x0000001007037824 */ /* 0x000fc800078e00ff */
[----:B------:R-:W-:-:S05]  /*3a70*/  IMAD.SHL.U32 R5, R6, 0x2, RZ ;  /* 0x0000000206057824 */ /* 0x000fca00078e00ff */
[----:B------:R-:W-:Y:S01]  /*3a80*/  LOP3.LUT R6, R6, R5, R3, 0x96, !PT ;  /* 0x0000000506067212 */ /* 0x000fe200078e9603 */
[----:B0-----:R-:W0:Y:S03]  /*3a90*/  MUFU.RCP R9, R9 ;  /* 0x0000000900097308 */ /* 0x001e260000001000 */
[----:B------:R-:W-:Y:S01]  /*3aa0*/  LOP3.LUT R7, R6, R7, RZ, 0x3c, !PT ;  /* 0x0000000706077212 */ /* 0x000fe200078e3cff */
[----:B------:R-:W-:-:S03]  /*3ab0*/  IMAD.MOV.U32 R6, RZ, RZ, 0x2f800000 ;  /* 0x2f800000ff067424 */ /* 0x000fc600078e00ff */
[----:B------:R-:W-:Y:S02]  /*3ac0*/  IADD3 R7, PT, PT, R2, 0x587c5, R7 ;  /* 0x000587c502077810 */ /* 0x000fe40007ffe007 */
[----:B------:R-:W-:Y:S02]  /*3ad0*/  I2FP.F32.S32 R2, R0 ;  /* 0x0000000000027245 */ /* 0x000fe40000201400 */
[----:B------:R-:W-:-:S05]  /*3ae0*/  I2FP.F32.U32 R7, R7 ;  /* 0x0000000700077245 */ /* 0x000fca0000201000 */
[----:B------:R-:W-:Y:S01]  /*3af0*/  FFMA R7, R7, R6, 1.1641532182693481445e-10 ;  /* 0x2f00000007077423 */ /* 0x000fe20000000006 */
[----:B0-----:R-:W-:-:S03]  /*3b00*/  VIADD R3, R9, 0xffffffe ;  /* 0x0ffffffe09037836 */ /* 0x001fc60000000000 */
[----:B------:R-:W-:-:S03]  /*3b10*/  FMUL R2, R7, R2 ;  /* 0x0000000207027220 */ /* 0x000fc60000400000 */
[----:B------:R-:W0:Y:S08]  /*3b20*/  F2I.FTZ.U32.TRUNC.NTZ R3, R3 ;  /* 0x0000000300037305 */ /* 0x000e30000021f000 */
[----:B------:R1:W2:Y:S01]  /*3b30*/  F2I.TRUNC.NTZ R5, R2 ;  /* 0x0000000200057305 */ /* 0x0002a2000020f100 */
[----:B0-----:R-:W-:Y:S02]  /*3b40*/  IMAD.MOV R7, RZ, RZ, -R3 ;  /* 0x000000ffff077224 */ /* 0x001fe400078e0a03 */
[----:B-1----:R-:W-:-:S02]  /*3b50*/  IMAD.MOV.U32 R2, RZ, RZ, RZ ;  /* 0x000000ffff027224 */ /* 0x002fc400078e00ff */
[----:B------:R-:W-:Y:S01]  /*3b60*/  IMAD R7, R7, R4, RZ ;  /* 0x0000000407077224 */ /* 0x000fe200078e02ff */
[----:B--2---:R-:W-:-:S03]  /*3b70*/  IABS R9, R5 ;  /* 0x0000000500097213 */ /* 0x004fc60000000000 */
[----:B------:R-:W-:Y:S01]  /*3b80*/  IMAD.HI.U32 R6, R3, R7, R2 ;  /* 0x0000000703067227 */ /* 0x000fe200078e0002 */
[----:B------:R-:W-:-:S03]  /*3b90*/  ISETP.GE.AND P1, PT, R5, RZ, PT ;  /* 0x000000ff0500720c */ /* 0x000fc60003f26270 */
[----:B------:R-:W-:-:S04]  /*3ba0*/  IMAD.MOV.U32 R7, RZ, RZ, R9 ;  /* 0x000000ffff077224 */ /* 0x000fc800078e0009 */
[----:B------:R-:W-:-:S04]  /*3bb0*/  IMAD.HI.U32 R3, R6, R7, RZ ;  /* 0x0000000706037227 */ /* 0x000fc800078e00ff */
[----:B------:R-:W-:-:S04]  /*3bc0*/  IMAD.MOV R3, RZ, RZ, -R3 ;  /* 0x000000ffff037224 */ /* 0x000fc800078e0a03 */
[----:B------:R-:W-:-:S05]  /*3bd0*/  IMAD R3, R4, R3, R7 ;  /* 0x0000000304037224 */ /* 0x000fca00078e0207 */
[----:B------:R-:W-:-:S13]  /*3be0*/  ISETP.GT.U32.AND P0, PT, R4, R3, PT ;  /* 0x000000030400720c */ /* 0x000fda0003f04070 */
[----:B------:R-:W-:-:S05]  /*3bf0*/  @!P0 IMAD.IADD R3, R3, 0x1, -R4 ;  /* 0x0000000103038824 */ /* 0x000fca00078e0a04 */
[----:B------:R-:W-:-:S13]  /*3c00*/  ISETP.GT.U32.AND P0, PT, R4, R3, PT ;  /* 0x000000030400720c */ /* 0x000fda0003f04070 */
[----:B------:R-:W-:-:S04]  /*3c10*/  @!P0 IMAD.IADD R3, R3, 0x1, -R4 ;  /* 0x0000000103038824 */ /* 0x000fc800078e0a04 */
[----:B------:R-:W-:Y:S01]  /*3c20*/  @!P1 IMAD.MOV R3, RZ, RZ, -R3 ;  /* 0x000000ffff039224 */ /* 0x000fe200078e0a03 */
[----:B------:R-:W-:-:S05]  /*3c30*/  @!P2 LOP3.LUT R3, RZ, R0, RZ, 0x33, !PT ;  /* 0x00000000ff03a212 */ /* 0x000fca00078e33ff */
[----:B------:R-:W-:-:S07]  /*3c40*/  IMAD.MOV.U32 R9, RZ, RZ, R3 ;  /* 0x000000ffff097224 */ /* 0x000fce00078e0003 */
.L_x_29:
[----:B------:R-:W-:Y:S05]  /*3c50*/  BSYNC.RECONVERGENT B0 ;  /* 0x0000000000007941 */ /* 0x000fea0003800200 */
.L_x_28:
[----:B------:R-:W2:Y:S01]  /*3c60*/  LDCU.64 UR4, c[0x0][0x398] ;  /* 0x00007300ff0477ac */ /* 0x000ea20008000a00 */
[----:B01----:R-:W-:Y:S02]  /*3c70*/  SHF.R.S32.HI R3, RZ, 0x1f, R8 ;  /* 0x0000001fff037819 */ /* 0x003fe40000011408 */
[----:B--2---:R-:W-:-:S04]  /*3c80*/  LEA R2, P0, R8, UR4, 0x2 ;  /* 0x0000000408027c11 */ /* 0x004fc8000f8010ff */
[----:B------:R-:W-:-:S05]  /*3c90*/  LEA.HI.X R3, R8, UR5, R3, 0x2, P0 ;  /* 0x0000000508037c11 */ /* 0x000fca00080f1403 */
[----:B------:R-:W-:Y:S01]  /*3ca0*/  STG.E desc[UR10][R2.64], R9 ;  /* 0x0000000902007986 */ /* 0x000fe2000c10190a */
[----:B------:R-:W-:Y:S05]  /*3cb0*/  EXIT ;  /* 0x000000000000794d */ /* 0x000fea0003800000 */
        .weak           $__internal_0_$__cuda_sm20_sqrt_rn_f32_slowpath
        .type           $__internal_0_$__cuda_sm20_sqrt_rn_f32_slowpath,@function
        .size           $__internal_0_$__cuda_sm20_sqrt_rn_f32_slowpath,(.L_x_448 - $__internal_0_$__cuda_sm20_sqrt_rn_f32_slowpath)
$__internal_0_$__cuda_sm20_sqrt_rn_f32_slowpath:
[----:B------:R-:W-:-:S13]  /*3cc0*/  LOP3.LUT P0, RZ, R0, 0x7fffffff, RZ, 0xc0, !PT ;  /* 0x7fffffff00ff7812 */ /* 0x000fda000780c0ff */
[----:B------:R-:W-:Y:S01]  /*3cd0*/  @!P0 IMAD.MOV.U32 R21, RZ, RZ, R0 ;  /* 0x000000ffff158224 */ /* 0x000fe200078e0000 */
[----:B------:R-:W-:Y:S06]  /*3ce0*/  @!P0 BRA `(.L_x_30) ;  /* 0x0000000000408947 */ /* 0x000fec0003800000 */
[----:B------:R-:W-:-:S13]  /*3cf0*/  FSETP.GEU.FTZ.AND P0, PT, R0, RZ, PT ;  /* 0x000000ff0000720b */ /* 0x000fda0003f1e000 */
[----:B------:R-:W-:Y:S01]  /*3d00*/  @!P0 IMAD.MOV.U32 R21, RZ, RZ, 0x7fffffff ;  /* 0x7fffffffff158424 */ /* 0x000fe200078e00ff */
[----:B------:R-:W-:Y:S06]  /*3d10*/  @!P0 BRA `(.L_x_30) ;  /* 0x0000000000348947 */ /* 0x000fec0003800000 */
[----:B------:R-:W-:-:S13]  /*3d20*/  FSETP.GTU.FTZ.AND P0, PT, |R0|, +INF , PT ;  /* 0x7f8000000000780b */ /* 0x000fda0003f1c200 */
[----:B------:R-:W-:Y:S01]  /*3d30*/  @P0 FADD.FTZ R21, R0, 1 ;  /* 0x3f80000000150421 */ /* 0x000fe20000010000 */
[----:B------:R-:W-:Y:S06]  /*3d40*/  @P0 BRA `(.L_x_30) ;  /* 0x0000000000280947 */ /* 0x000fec0003800000 */
[----:B------:R-:W-:-:S13]  /*3d50*/  FSETP.NEU.FTZ.AND P0, PT, |R0|, +INF , PT ;  /* 0x7f8000000000780b */ /* 0x000fda0003f1d200 */
[----:B------:R-:W-:-:S04]  /*3d60*/  @P0 FFMA R22, R0, 1.84467440737095516160e+19, RZ ;  /* 0x5f80000000160823 */ /* 0x000fc800000000ff */
[----:B------:R-:W0:Y:S02]  /*3d70*/  @P0 MUFU.RSQ R23, R22 ;  /* 0x0000001600170308 */ /* 0x000e240000001400 */
[----:B0-----:R-:W-:Y:S01]  /*3d80*/  @P0 FMUL.FTZ R3, R22, R23 ;  /* 0x0000001716030220 */ /* 0x001fe20000410000 */
[----:B------:R-:W-:-:S03]  /*3d90*/  @P0 FMUL.FTZ R20, R23, 0.5 ;  /* 0x3f00000017140820 */ /* 0x000fc60000410000 */
[----:B------:R-:W-:-:S04]  /*3da0*/  @P0 FADD.FTZ R21, -R3, -RZ ;  /* 0x800000ff03150221 */ /* 0x000fc80000010100 */
[----:B------:R-:W-:Y:S01]  /*3db0*/  @P0 FFMA R24, R3, R21, R22 ;  /* 0x0000001503180223 */ /* 0x000fe20000000016 */
[----:B------:R-:W-:-:S03]  /*3dc0*/  @!P0 IMAD.MOV.U32 R21, RZ, RZ, R0 ;  /* 0x000000ffff158224 */ /* 0x000fc600078e0000 */
[----:B------:R-:W-:-:S04]  /*3dd0*/  @P0 FFMA R20, R24, R20, R3 ;  /* 0x0000001418140223 */ /* 0x000fc80000000003 */
[----:B------:R-:W-:-:S07]  /*3de0*/  @P0 FMUL.FTZ R21, R20, 2.3283064365386962891e-10 ;  /* 0x2f80000014150820 */ /* 0x000fce0000410000 */
.L_x_30:
[----:B------:R-:W-:Y:S02]  /*3df0*/  IMAD.MOV.U32 R22, RZ, RZ, R4 ;  /* 0x000000ffff167224 */ /* 0x000fe400078e0004 */
[----:B------:R-:W-:-:S04]  /*3e00*/  IMAD.MOV.U32 R23, RZ, RZ, 0x0 ;  /* 0x00000000ff177424 */ /* 0x000fc800078e00ff */
[----:B------:R-:W-:Y:S05]  /*3e10*/  RET.REL.NODEC R22 `(_Z33sample_from_semantic_space_kernelPKfPKiS0_Piiiiy) ;  /* 0xffffffc016787950 */ /* 0x000fea0003c3ffff */
.L_x_31:
[----:B------:R-:W-:-:S00]  /*3e20*/  BRA `(.L_x_31) ;  /* 0xfffffffc00fc7947 */ /* 0x000fc0000383ffff */
[----:B------:R-:W-:-:S00]  /*3e30*/  NOP ;  /* 0x0000000000007918 */ /* 0x000fc00000000000 */
        /* <DEDUP_REMOVED lines=12> */
.L_x_448:


//--------------------- .text._Z29update_cluster_centers_kernelPKfS0_Pfiif --------------------------
	.section	.text._Z29update_cluster_centers_kernelPKfS0_Pfiif,"ax",@progbits
	.align	128
        .global         _Z29update_cluster_centers_kernelPKfS0_Pfiif
        .type           _Z29update_cluster_centers_kernelPKfS0_Pfiif,@function
        .size           _Z29update_cluster_centers_kernelPKfS0_Pfiif,(.L_x_449 - _Z29update_cluster_centers_kernelPKfS0_Pfiif)
        .other          _Z29update_cluster_centers_kernelPKfS0_Pfiif,@"STO_CUDA_ENTRY STV_DEFAULT"
_Z29update_cluster_centers_kernelPKfS0_Pfiif:
.text._Z29update_cluster_centers_kernelPKfS0_Pfiif:
[----:B------:R-:W-:Y:S01]  /*0000*/  LDC R1, c[0x0][0x37c] ;  /* 0x0000df00ff017b82 */ /* 0x000fe20000000800 */
[----:B------:R-:W0:Y:S01]  /*0010*/  S2R R0, SR_TID.X ;  /* 0x0000000000007919 */ /* 0x000e220000002100 */
[----:B------:R-:W0:Y:S01]  /*0020*/  LDCU.64 UR6, c[0x0][0x398] ;  /* 0x00007300ff0677ac */ /* 0x000e220008000a00 */
[----:B------:R-:W1:Y:S01]  /*0030*/  S2R R7, SR_CTAID.X ;  /* 0x0000000000077919 */ /* 0x000e620000002500 */
[----:B0-----:R-:W-:-:S04]  /*0040*/  ISETP.GE.AND P0, PT, R0, UR7, PT ;  /* 0x0000000700007c0c */ /* 0x001fc8000bf06270 */
[----:B-1----:R-:W-:-:S13]  /*0050*/  ISETP.GE.OR P0, PT, R7, UR6, P0 ;  /* 0x0000000607007c0c */ /* 0x002fda0008706670 */
[----:B------:R-:W-:Y:S05]  /*0060*/  @P0 EXIT ;  /* 0x000000000000094d */ /* 0x000fea0003800000 */
[----:B------:R-:W0:Y:S01]  /*0070*/  LDC.64 R2, c[0x0][0x388] ;  /* 0x0000e200ff027b82 */ /* 0x000e220000000a00 */
[----:B------:R-:W1:Y:S01]  /*0080*/  LDCU.64 UR4, c[0x0][0x358] ;  /* 0x00006b00ff0477ac */ /* 0x000e620008000a00 */
[----:B0-----:R-:W-:-:S06]  /*0090*/  IMAD.WIDE.U32 R2, R7, 0x4, R2 ;  /* 0x0000000407027825 */ /* 0x001fcc00078e0002 */
[----:B-1----:R-:W2:Y:S02]  /*00a0*/  LDG.E R3, desc[UR4][R2.64] ;  /* 0x0000000402037981 */ /* 0x002ea4000c1e1900 */
[----:B--2---:R-:W-:-:S13]  /*00b0*/  FSETP.GT.AND P0, PT, R3, 9.9999999747524270788e-07, PT ;  /* 0x358637bd0300780b */ /* 0x004fda0003f04000 */
[----:B------:R-:W-:Y:S05]  /*00c0*/  @!P0 EXIT ;  /* 0x000000000000894d */ /* 0x000fea0003800000 */
[----:B------:R-:W0:Y:S01]  /*00d0*/  LDC.64 R4, c[0x0][0x380] ;  /* 0x0000e000ff047b82 */ /* 0x000e220000000a00 */
[----:B------:R-:W-:-:S04]  /*00e0*/  IMAD R2, R7, UR7, R0 ;  /* 0x0000000707027c24 */ /* 0x000fc8000f8e0200 */
[----:B0-----:R-:W-:-:S05]  /*00f0*/  IMAD.WIDE.U32 R4, R2, 0x4, R4 ;  /* 0x0000000402047825 */ /* 0x001fca00078e0004 */
[----:B------:R-:W2:Y:S01]  /*0100*/  LDG.E R0, desc[UR4][R4.64] ;  /* 0x0000000404007981 */ /* 0x000ea2000c1e1900 */
[----:B------:R-:W0:Y:S01]  /*0110*/  MUFU.RCP R6, R3 ;  /* 0x0000000300067308 */ /* 0x000e220000001000 */
[----:B------:R-:W-:Y:S01]  /*0120*/  BSSY.RECONVERGENT B0, `(.L_x_32) ;  /* 0x000000b000007945 */ /* 0x000fe20003800200 */
[----:B0-----:R-:W-:-:S04]  /*0130*/  FFMA R7, -R3, R6, 1 ;  /* 0x3f80000003077423 */ /* 0x001fc80000000106 */
[----:B------:R-:W-:Y:S02]  /*0140*/  FFMA R7, R6, R7, R6 ;  /* 0x0000000706077223 */ /* 0x000fe40000000006 */
[----:B--2---:R-:W0:Y:S02]  /*0150*/  FCHK P0, R0, R3 ;  /* 0x0000000300007302 */ /* 0x004e240000000000 */
[----:B------:R-:W-:-:S04]  /*0160*/  FFMA R6, R0, R7, RZ ;  /* 0x0000000700067223 */ /* 0x000fc800000000ff */
[----:B------:R-:W-:-:S04]  /*0170*/  FFMA R8, -R3, R6, R0 ;  /* 0x0000000603087223 */ /* 0x000fc80000000100 */
[----:B------:R-:W-:Y:S01]  /*0180*/  FFMA R6, R7, R8, R6 ;  /* 0x0000000807067223 */ /* 0x000fe20000000006 */
[----:B0-----:R-:W-:Y:S06]  /*0190*/  @!P0 BRA `(.L_x_33) ;  /* 0x00000000000c8947 */ /* 0x001fec0003800000 */
[----:B------:R-:W-:-:S07]  /*01a0*/  MOV R4, 0x1c0 ;  /* 0x000001c000047802 */ /* 0x000fce0000000f00 */
[----:B------:R-:W-:Y:S05]  /*01b0*/  CALL.REL.NOINC `($__internal_1_$__cuda_sm3x_div_rn_noftz_f32_slowpath) ;  /* 0x00000000002c7944 */ /* 0x000fea0003c00000 */
[----:B------:R-:W-:-:S07]  /*01c0*/  IMAD.MOV.U32 R6, RZ, RZ, R0 ;  /* 0x000000ffff067224 */ /* 0x000fce00078e0000 */
.L_x_33:
[----:B------:R-:W-:Y:S05]  /*01d0*/  BSYNC.RECONVERGENT B0 ;  /* 0x0000000000007941 */ /* 0x000fea0003800200 */
.L_x_32:
[----:B------:R-:W0:Y:S02]  /*01e0*/  LDC.64 R4, c[0x0][0x390] ;  /* 0x0000e400ff047b82 */ /* 0x000e240000000a00 */
[----:B0-----:R-:W-:-:S06]  /*01f0*/  IMAD.WIDE.U32 R2, R2, 0x4, R4 ;  /* 0x0000000402027825 */ /* 0x001fcc00078e0004 */
[----:B------:R-:W0:Y:S01]  /*0200*/  LDC R5, c[0x0][0x3a0] ;  /* 0x0000e800ff057b82 */ /* 0x000e220000000800 */
[----:B------:R-:W2:Y:S01]  /*0210*/  LDG.E R0, desc[UR4][R2.64] ;  /* 0x0000000402007981 */ /* 0x000ea2000c1e1900 */
[----:B0-----:R-:W-:Y:S01]  /*0220*/  FMUL R7, R6, R5 ;  /* 0x0000000506077220 */ /* 0x001fe20000400000 */
[----:B------:R-:W-:-:S04]  /*0230*/  FADD R5, -R5, 1 ;  /* 0x3f80000005057421 */ /* 0x000fc80000000100 */
[----:B--2---:R-:W-:-:S05]  /*0240*/  FFMA R5, R0, R5, R7 ;  /* 0x0000000500057223 */ /* 0x004fca0000000007 */
[----:B------:R-:W-:Y:S01]  /*0250*/  STG.E desc[UR4][R2.64], R5 ;  /* 0x0000000502007986 */ /* 0x000fe2000c101904 */
[----:B------:R-:W-:Y:S05]  /*0260*/  EXIT ;  /* 0x000000000000794d */ /* 0x000fea0003800000 */
        .weak           $__internal_1_$__cuda_sm3x_div_rn_noftz_f32_slowpath
        .type           $__internal_1_$__cuda_sm3x_div_rn_noftz_f32_slowpath,@function
        .size           $__internal_1_$__cuda_sm3x_div_rn_noftz_f32_slowpath,(.L_x_449 - $__internal_1_$__cuda_sm3x_div_rn_noftz_f32_slowpath)
$__internal_1_$__cuda_sm3x_div_rn_noftz_f32_slowpath:
[--C-:B------:R-:W-:Y:S01]  /*0270*/  SHF.R.U32.HI R6, RZ, 0x17, R3.reuse ;  /* 0x00000017ff067819 */ /* 0x100fe20000011603 */
[----:B------:R-:W-:Y:S01]  /*0280*/  BSSY.RECONVERGENT B1, `(.L_x_34) ;  /* 0x0000064000017945 */ /* 0x000fe20003800200 */
[--C-:B------:R-:W-:Y:S01]  /*0290*/  SHF.R.U32.HI R5, RZ, 0x17, R0.reuse ;  /* 0x00000017ff057819 */ /* 0x100fe20000011600 */
[----:B------:R-:W-:Y:S01]  /*02a0*/  IMAD.MOV.U32 R7, RZ, RZ, R0 ;  /* 0x000000ffff077224 */ /* 0x000fe200078e0000 */
[----:B------:R-:W-:Y:S01]  /*02b0*/  LOP3.LUT R6, R6, 0xff, RZ, 0xc0, !PT ;  /* 0x000000ff06067812 */ /* 0x000fe200078ec0ff */
[----:B------:R-:W-:Y:S01]  /*02c0*/  IMAD.MOV.U32 R8, RZ, RZ, R3 ;  /* 0x000000ffff087224 */ /* 0x000fe200078e0003 */
[----:B------:R-:W-:-:S03]  /*02d0*/  LOP3.LUT R5, R5, 0xff, RZ, 0xc0, !PT ;  /* 0x000000ff05057812 */ /* 0x000fc600078ec0ff */
[----:B------:R-:W-:Y:S02]  /*02e0*/  VIADD R11, R6, 0xffffffff ;  /* 0xffffffff060b7836 */ /* 0x000fe40000000000 */
[----:B------:R-:W-:-:S03]  /*02f0*/  VIADD R10, R5, 0xffffffff ;  /* 0xffffffff050a7836 */ /* 0x000fc60000000000 */
[----:B------:R-:W-:-:S04]  /*0300*/  ISETP.GT.U32.AND P0, PT, R11, 0xfd, PT ;  /* 0x000000fd0b00780c */ /* 0x000fc80003f04070 */
[----:B------:R-:W-:-:S13]  /*0310*/  ISETP.GT.U32.OR P0, PT, R10, 0xfd, P0 ;  /* 0x000000fd0a00780c */ /* 0x000fda0000704470 */
[----:B------:R-:W-:Y:S01]  /*0320*/  @!P0 IMAD.MOV.U32 R9, RZ, RZ, RZ ;  /* 0x000000ffff098224 */ /* 0x000fe200078e00ff */
[----:B------:R-:W-:Y:S06]  /*0330*/  @!P0 BRA `(.L_x_35) ;  /* 0x00000000005c8947 */ /* 0x000fec0003800000 */
[----:B------:R-:W-:Y:S02]  /*0340*/  FSETP.GTU.FTZ.AND P0, PT, |R0|, +INF , PT ;  /* 0x7f8000000000780b */ /* 0x000fe40003f1c200 */
[----:B------:R-:W-:-:S04]  /*0350*/  FSETP.GTU.FTZ.AND P1, PT, |R3|, +INF , PT ;  /* 0x7f8000000300780b */ /* 0x000fc80003f3c200 */
[----:B------:R-:W-:-:S13]  /*0360*/  PLOP3.LUT P0, PT, P0, P1, PT, 0xf8, 0x8f ;  /* 0x00000000008f781c */ /* 0x000fda0000703f70 */
[----:B------:R-:W-:Y:S05]  /*0370*/  @P0 BRA `(.L_x_36) ;  /* 0x00000004004c0947 */ /* 0x000fea0003800000 */
[----:B------:R-:W-:-:S13]  /*0380*/  LOP3.LUT P0, RZ, R8, 0x7fffffff, R7, 0xc8, !PT ;  /* 0x7fffffff08ff7812 */ /* 0x000fda000780c807 */
[----:B------:R-:W-:Y:S05]  /*0390*/  @!P0 BRA `(.L_x_37) ;  /* 0x00000004003c8947 */ /* 0x000fea0003800000 */
[C---:B------:R-:W-:Y:S02]  /*03a0*/  FSETP.NEU.FTZ.AND P2, PT, |R0|.reuse, +INF , PT ;  /* 0x7f8000000000780b */ /* 0x040fe40003f5d200 */
[----:B------:R-:W-:Y:S02]  /*03b0*/  FSETP.NEU.FTZ.AND P1, PT, |R3|, +INF , PT ;  /* 0x7f8000000300780b */ /* 0x000fe40003f3d200 */
[----:B------:R-:W-:-:S11]  /*03c0*/  FSETP.NEU.FTZ.AND P0, PT, |R0|, +INF , PT ;  /* 0x7f8000000000780b */ /* 0x000fd60003f1d200 */
[----:B------:R-:W-:Y:S05]  /*03d0*/  @!P1 BRA !P2, `(.L_x_37) ;  /* 0x00000004002c9947 */ /* 0x000fea0005000000 */
[----:B------:R-:W-:-:S04]  /*03e0*/  LOP3.LUT P2, RZ, R7, 0x7fffffff, RZ, 0xc0, !PT ;  /* 0x7fffffff07ff7812 */ /* 0x000fc8000784c0ff */
[----:B------:R-:W-:-:S13]  /*03f0*/  PLOP3.LUT P1, PT, P1, P2, PT, 0x2f, 0xf2 ;  /* 0x0000000000f2781c */ /* 0x000fda0000f24577 */
[----:B------:R-:W-:Y:S05]  /*0400*/  @P1 BRA `(.L_x_38) ;  /* 0x0000000400181947 */ /* 0x000fea0003800000 */
[----:B------:R-:W-:-:S04]  /*0410*/  LOP3.LUT P1, RZ, R8, 0x7fffffff, RZ, 0xc0, !PT ;  /* 0x7fffffff08ff7812 */ /* 0x000fc8000782c0ff */
[----:B------:R-:W-:-:S13]  /*0420*/  PLOP3.LUT P0, PT, P0, P1, PT, 0x2f, 0xf2 ;  /* 0x0000000000f2781c */ /* 0x000fda0000702577 */
[----:B------:R-:W-:Y:S05]  /*0430*/  @P0 BRA `(.L_x_39) ;  /* 0x0000000400000947 */ /* 0x000fea0003800000 */
[----:B------:R-:W-:Y:S02]  /*0440*/  ISETP.GE.AND P0, PT, R10, RZ, PT ;  /* 0x000000ff0a00720c */ /* 0x000fe40003f06270 */
[----:B------:R-:W-:-:S11]  /*0450*/  ISETP.GE.AND P1, PT, R11, RZ, PT ;  /* 0x000000ff0b00720c */ /* 0x000fd60003f26270 */
[----:B------:R-:W-:Y:S02]  /*0460*/  @P0 IMAD.MOV.U32 R9, RZ, RZ, RZ ;  /* 0x000000ffff090224 */ /* 0x000fe400078e00ff */
[----:B------:R-:W-:Y:S01]  /*0470*/  @!P0 FFMA R7, R0, 1.84467440737095516160e+19, RZ ;  /* 0x5f80000000078823 */ /* 0x000fe200000000ff */
[----:B------:R-:W-:Y:S02]  /*0480*/  @!P0 IMAD.MOV.U32 R9, RZ, RZ, -0x40 ;  /* 0xffffffc0ff098424 */ /* 0x000fe400078e00ff */
[----:B------:R-:W-:Y:S02]  /*0490*/  @!P1 FFMA R8, R3, 1.84467440737095516160e+19, RZ ;  /* 0x5f80000003089823 */ /* 0x000fe400000000ff */
[----:B------:R-:W-:-:S07]  /*04a0*/  @!P1 VIADD R9, R9, 0x40 ;  /* 0x0000004009099836 */ /* 0x000fce0000000000 */
.L_x_35:
[----:B------:R-:W-:Y:S01]  /*04b0*/  LEA R3, R6, 0xc0800000, 0x17 ;  /* 0xc080000006037811 */ /* 0x000fe200078eb8ff */
[----:B------:R-:W-:Y:S01]  /*04c0*/  VIADD R5, R5, 0xffffff81 ;  /* 0xffffff8105057836 */ /* 0x000fe20000000000 */
[----:B------:R-:W-:Y:S03]  /*04d0*/  BSSY.RECONVERGENT B2, `(.L_x_40) ;  /* 0x0000035000027945 */ /* 0x000fe60003800200 */
[----:B------:R-:W-:Y:S01]  /*04e0*/  IMAD.IADD R3, R8, 0x1, -R3 ;  /* 0x0000000108037824 */ /* 0x000fe200078e0a03 */
[C---:B------:R-:W-:Y:S01]  /*04f0*/  IADD3 R6, PT, PT, R5.reuse, 0x7f, -R6 ;  /* 0x0000007f05067810 */ /* 0x040fe20007ffe806 */
[----:B------:R-:W-:Y:S02]  /*0500*/  IMAD R0, R5, -0x800000, R7 ;  /* 0xff80000005007824 */ /* 0x000fe400078e0207 */
[----:B------:R-:W0:Y:S01]  /*0510*/  MUFU.RCP R8, R3 ;  /* 0x0000000300087308 */ /* 0x000e220000001000 */
[----:B------:R-:W-:Y:S01]  /*0520*/  FADD.FTZ R11, -R3, -RZ ;  /* 0x800000ff030b7221 */ /* 0x000fe20000010100 */
[----:B------:R-:W-:-:S03]  /*0530*/  IMAD.IADD R6, R6, 0x1, R9 ;  /* 0x0000000106067824 */ /* 0x000fc600078e0209 */
[----:B0-----:R-:W-:-:S04]  /*0540*/  FFMA R13, R8, R11, 1 ;  /* 0x3f800000080d7423 */ /* 0x001fc8000000000b */
[----:B------:R-:W-:-:S04]  /*0550*/  FFMA R10, R8, R13, R8 ;  /* 0x0000000d080a7223 */ /* 0x000fc80000000008 */
[----:B------:R-:W-:-:S04]  /*0560*/  FFMA R7, R0, R10, RZ ;  /* 0x0000000a00077223 */ /* 0x000fc800000000ff */
[----:B------:R-:W-:-:S04]  /*0570*/  FFMA R8, R11, R7, R0 ;  /* 0x000000070b087223 */ /* 0x000fc80000000000 */
[----:B------:R-:W-:-:S04]  /*0580*/  FFMA R7, R10, R8, R7 ;  /* 0x000000080a077223 */ /* 0x000fc80000000007 */
[----:B------:R-:W-:-:S04]  /*0590*/  FFMA R8, R11, R7, R0 ;  /* 0x000000070b087223 */ /* 0x000fc80000000000 */
[----:B------:R-:W-:-:S05]  /*05a0*/  FFMA R0, R10, R8, R7 ;  /* 0x000000080a007223 */ /* 0x000fca0000000007 */
[----:B------:R-:W-:-:S04]  /*05b0*/  SHF.R.U32.HI R3, RZ, 0x17, R0 ;  /* 0x00000017ff037819 */ /* 0x000fc80000011600 */
[----:B------:R-:W-:-:S05]  /*05c0*/  LOP3.LUT R3, R3, 0xff, RZ, 0xc0, !PT ;  /* 0x000000ff03037812 */ /* 0x000fca00078ec0ff */
[----:B------:R-:W-:-:S04]  /*05d0*/  IMAD.IADD R9, R3, 0x1, R6 ;  /* 0x0000000103097824 */ /* 0x000fc800078e0206 */
[----:B------:R-:W-:-:S05]  /*05e0*/  VIADD R3, R9, 0xffffffff ;  /* 0xffffffff09037836 */ /* 0x000fca0000000000 */
[----:B------:R-:W-:-:S13]  /*05f0*/  ISETP.GE.U32.AND P0, PT, R3, 0xfe, PT ;  /* 0x000000fe0300780c */ /* 0x000fda0003f06070 */
[----:B------:R-:W-:Y:S05]  /*0600*/  @!P0 BRA `(.L_x_41) ;  /* 0x0000000000808947 */ /* 0x000fea0003800000 */
[----:B------:R-:W-:-:S13]  /*0610*/  ISETP.GT.AND P0, PT, R9, 0xfe, PT ;  /* 0x000000fe0900780c */ /* 0x000fda0003f04270 */
[----:B------:R-:W-:Y:S05]  /*0620*/  @P0 BRA `(.L_x_42) ;  /* 0x00000000006c0947 */ /* 0x000fea0003800000 */
[----:B------:R-:W-:-:S13]  /*0630*/  ISETP.GE.AND P0, PT, R9, 0x1, PT ;  /* 0x000000010900780c */ /* 0x000fda0003f06270 */
[----:B------:R-:W-:Y:S05]  /*0640*/  @P0 BRA `(.L_x_43) ;  /* 0x0000000000740947 */ /* 0x000fea0003800000 */
[----:B------:R-:W-:Y:S02]  /*0650*/  ISETP.GE.AND P0, PT, R9, -0x18, PT ;  /* 0xffffffe80900780c */ /* 0x000fe40003f06270 */
[----:B------:R-:W-:-:S11]  /*0660*/  LOP3.LUT R0, R0, 0x80000000, RZ, 0xc0, !PT ;  /* 0x8000000000007812 */ /* 0x000fd600078ec0ff */
[----:B------:R-:W-:Y:S05]  /*0670*/  @!P0 BRA `(.L_x_43) ;  /* 0x0000000000688947 */ /* 0x000fea0003800000 */
[CCC-:B------:R-:W-:Y:S01]  /*0680*/  FFMA.RZ R3, R10.reuse, R8.reuse, R7.reuse ;  /* 0x000000080a037223 */ /* 0x1c0fe2000000c007 */
[CCC-:B------:R-:W-:Y:S01]  /*0690*/  FFMA.RM R6, R10.reuse, R8.reuse, R7.reuse ;  /* 0x000000080a067223 */ /* 0x1c0fe20000004007 */
[C---:B------:R-:W-:Y:S02]  /*06a0*/  ISETP.NE.AND P2, PT, R9.reuse, RZ, PT ;  /* 0x000000ff0900720c */ /* 0x040fe40003f45270 */
[----:B------:R-:W-:Y:S02]  /*06b0*/  ISETP.NE.AND P1, PT, R9, RZ, PT ;  /* 0x000000ff0900720c */ /* 0x000fe40003f25270 */
[----:B------:R-:W-:Y:S01]  /*06c0*/  LOP3.LUT R5, R3, 0x7fffff, RZ, 0xc0, !PT ;  /* 0x007fffff03057812 */ /* 0x000fe200078ec0ff */
[----:B------:R-:W-:Y:S01]  /*06d0*/  FFMA.RP R3, R10, R8, R7 ;  /* 0x000000080a037223 */ /* 0x000fe20000008007 */
[----:B------:R-:W-:Y:S02]  /*06e0*/  VIADD R8, R9, 0x20 ;  /* 0x0000002009087836 */ /* 0x000fe40000000000 */
[----:B------:R-:W-:Y:S01]  /*06f0*/  LOP3.LUT R5, R5, 0x800000, RZ, 0xfc, !PT ;  /* 0x0080000005057812 */ /* 0x000fe200078efcff */
[----:B------:R-:W-:Y:S01]  /*0700*/  IMAD.MOV R7, RZ, RZ, -R9 ;  /* 0x000000ffff077224 */ /* 0x000fe200078e0a09 */
[----:B------:R-:W-:-:S02]  /*0710*/  FSETP.NEU.FTZ.AND P0, PT, R3, R6, PT ;  /* 0x000000060300720b */ /* 0x000fc40003f1d000 */
[----:B------:R-:W-:Y:S02]  /*0720*/  SHF.L.U32 R8, R5, R8, RZ ;  /* 0x0000000805087219 */ /* 0x000fe400000006ff */
[----:B------:R-:W-:Y:S02]  /*0730*/  SEL R6, R7, RZ, P2 ;  /* 0x000000ff07067207 */ /* 0x000fe40001000000 */
[----:B------:R-:W-:Y:S02]  /*0740*/  ISETP.NE.AND P1, PT, R8, RZ, P1 ;  /* 0x000000ff0800720c */ /* 0x000fe40000f25270 */
[----:B------:R-:W-:Y:S02]  /*0750*/  SHF.R.U32.HI R6, RZ, R6, R5 ;  /* 0x00000006ff067219 */ /* 0x000fe40000011605 */
[----:B------:R-:W-:Y:S02]  /*0760*/  PLOP3.LUT P0, PT, P0, P1, PT, 0xf8, 0x8f ;  /* 0x00000000008f781c */ /* 0x000fe40000703f70 */
[----:B------:R-:W-:-:S02]  /*0770*/  SHF.R.U32.HI R8, RZ, 0x1, R6 ;  /* 0x00000001ff087819 */ /* 0x000fc40000011606 */
[----:B------:R-:W-:-:S04]  /*0780*/  SEL R3, RZ, 0x1, !P0 ;  /* 0x00000001ff037807 */ /* 0x000fc80004000000 */
[----:B------:R-:W-:-:S04]  /*0790*/  LOP3.LUT R3, R3, 0x1, R8, 0xf8, !PT ;  /* 0x0000000103037812 */ /* 0x000fc800078ef808 */
[----:B------:R-:W-:-:S05]  /*07a0*/  LOP3.LUT R3, R3, R6, RZ, 0xc0, !PT ;  /* 0x0000000603037212 */ /* 0x000fca00078ec0ff */
[----:B------:R-:W-:-:S05]  /*07b0*/  IMAD.IADD R3, R8, 0x1, R3 ;  /* 0x0000000108037824 */ /* 0x000fca00078e0203 */
[----:B------:R-:W-:Y:S01]  /*07c0*/  LOP3.LUT R0, R3, R0, RZ, 0xfc, !PT ;  /* 0x0000000003007212 */ /* 0x000fe200078efcff */
[----:B------:R-:W-:Y:S06]  /*07d0*/  BRA `(.L_x_43) ;  /* 0x0000000000107947 */ /* 0x000fec0003800000 */
.L_x_42:
[----:B------:R-:W-:-:S04]  /*07e0*/  LOP3.LUT R0, R0, 0x80000000, RZ, 0xc0, !PT ;  /* 0x8000000000007812 */ /* 0x000fc800078ec0ff */
[----:B------:R-:W-:Y:S01]  /*07f0*/  LOP3.LUT R0, R0, 0x7f800000, RZ, 0xfc, !PT ;  /* 0x7f80000000007812 */ /* 0x000fe200078efcff */
[----:B------:R-:W-:Y:S06]  /*0800*/  BRA `(.L_x_43) ;  /* 0x0000000000047947 */ /* 0x000fec0003800000 */
.L_x_41:
[----:B------:R-:W-:-:S07]  /*0810*/  IMAD R0, R6, 0x800000, R0 ;  /* 0x0080000006007824 */ /* 0x000fce00078e0200 */
.L_x_43:
[----:B------:R-:W-:Y:S05]  /*0820*/  BSYNC.RECONVERGENT B2 ;  /* 0x0000000000027941 */ /* 0x000fea0003800200 */
.L_x_40:
[----:B------:R-:W-:Y:S05]  /*0830*/  BRA `(.L_x_44) ;  /* 0x0000000000207947 */ /* 0x000fea0003800000 */
.L_x_39:
[----:B------:R-:W-:-:S04]  /*0840*/  LOP3.LUT R0, R8, 0x80000000, R7, 0x48, !PT ;  /* 0x8000000008007812 */ /* 0x000fc800078e4807 */
[----:B------:R-:W-:Y:S01]  /*0850*/  LOP3.LUT R0, R0, 0x7f800000, RZ, 0xfc, !PT ;  /* 0x7f80000000007812 */ /* 0x000fe200078efcff */
[----:B------:R-:W-:Y:S06]  /*0860*/  BRA `(.L_x_44) ;  /* 0x0000000000147947 */ /* 0x000fec0003800000 */
.L_x_38:
[----:B------:R-:W-:Y:S01]  /*0870*/  LOP3.LUT R0, R8, 0x80000000, R7, 0x48, !PT ;  /* 0x8000000008007812 */ /* 0x000fe200078e4807 */
[----:B------:R-:W-:Y:S06]  /*0880*/  BRA `(.L_x_44) ;  /* 0x00000000000c7947 */ /* 0x000fec0003800000 */
.L_x_37:
[----:B------:R-:W0:Y:S01]  /*0890*/  MUFU.RSQ R0, -QNAN ;  /* 0xffc0000000007908 */ /* 0x000e220000001400 */
[----:B------:R-:W-:Y:S05]  /*08a0*/  BRA `(.L_x_44) ;  /* 0x0000000000047947 */ /* 0x000fea0003800000 */
.L_x_36:
[----:B------:R-:W-:-:S07]  /*08b0*/  FADD.FTZ R0, R0, R3 ;  /* 0x0000000300007221 */ /* 0x000fce0000010000 */
.L_x_44:
[----:B------:R-:W-:Y:S05]  /*08c0*/  BSYNC.RECONVERGENT B1 ;  /* 0x0000000000017941 */ /* 0x000fea0003800200 */
.L_x_34:
[----:B------:R-:W-:-:S04]  /*08d0*/  IMAD.MOV.U32 R5, RZ, RZ, 0x0 ;  /* 0x00000000ff057424 */ /* 0x000fc800078e00ff */
[----:B0-----:R-:W-:Y:S05]  /*08e0*/  RET.REL.NODEC R4 `(_Z29update_cluster_centers_kernelPKfS0_Pfiif) ;  /* 0xfffffff404c47950 */ /* 0x001fea0003c3ffff */
.L_x_45:
        /* <DEDUP_REMOVED lines=9> */
.L_x_449:


//--------------------- .text._Z33accumulate_cluster_updates_kernelPKfPKiS0_PfS3_iii --------------------------
	.section	.text._Z33accumulate_cluster_updates_kernelPKfPKiS0_PfS3_iii,"ax",@progbits
	.align	128
        .global         _Z33accumulate_cluster_updates_kernelPKfPKiS0_PfS3_iii
        .type           _Z33accumulate_cluster_updates_kernelPKfPKiS0_PfS3_iii,@function
        .size           _Z33accumulate_cluster_updates_kernelPKfPKiS0_PfS3_iii,(.L_x_463 - _Z33accumulate_cluster_updates_kernelPKfPKiS0_PfS3_iii)
        .other          _Z33accumulate_cluster_updates_kernelPKfPKiS0_PfS3_iii,@"STO_CUDA_ENTRY STV_DEFAULT"
_Z33accumulate_cluster_updates_kernelPKfPKiS0_PfS3_iii:
.text._Z33accumulate_cluster_updates_kernelPKfPKiS0_PfS3_iii:
[----:B------:R-:W-:Y:S01]  /*0000*/  LDC R1, c[0x0][0x37c] ;  /* 0x0000df00ff017b82 */ /* 0x000fe20000000800 */
[----:B------:R-:W0:Y:S07]  /*0010*/  S2R R3, SR_TID.X ;  /* 0x0000000000037919 */ /* 0x000e2e0000002100 */
[----:B------:R-:W0:Y:S01]  /*0020*/  S2UR UR4, SR_CTAID.X ;  /* 0x00000000000479c3 */ /* 0x000e220000002500 */
[----:B------:R-:W1:Y:S07]  /*0030*/  LDCU UR5, c[0x0][0x3a8] ;  /* 0x00007500ff0577ac */ /* 0x000e6e0008000800 */
[----:B------:R-:W0:Y:S02]  /*0040*/  LDC R2, c[0x0][0x360] ;  /* 0x0000d800ff027b82 */ /* 0x000e240000000800 */
[----:B0-----:R-:W-:-:S05]  /*0050*/  IMAD R2, R2, UR4, R3 ;  /* 0x0000000402027c24 */ /* 0x001fca000f8e0203 */
[----:B-1----:R-:W-:-:S13]  /*0060*/  ISETP.GE.AND P0, PT, R2, UR5, PT ;  /* 0x0000000502007c0c */ /* 0x002fda000bf06270 */
[----:B------:R-:W-:Y:S05]  /*0070*/  @P0 EXIT ;  /* 0x000000000000094d */ /* 0x000fea0003800000 */
[----:B------:R-:W0:Y:S01]  /*0080*/  LDCU UR4, c[0x0][0x3ac] ;  /* 0x00007580ff0477ac */ /* 0x000e220008000800 */
[----:B------:R-:W-:Y:S01]  /*0090*/  SHF.L.U32 R0, R2, 0x1, RZ ;  /* 0x0000000102007819 */ /* 0x000fe200000006ff */
[----:B------:R-:W1:Y:S01]  /*00a0*/  LDCU.64 UR14, c[0x0][0x358] ;  /* 0x00006b00ff0e77ac */ /* 0x000e620008000a00 */
[----:B0-----:R-:W-:-:S09]  /*00b0*/  UISETP.GE.AND UP0, UPT, UR4, 0x1, UPT ;  /* 0x000000010400788c */ /* 0x001fd2000bf06270 */
[----:B-1----:R-:W-:Y:S05]  /*00c0*/  BRA.U !UP0, `(.L_x_46) ;  /* 0x0000000d081c7547 */ /* 0x002fea000b800000 */
[----:B------:R-:W0:Y:S01]  /*00d0*/  LDCU.64 UR6, c[0x0][0x380] ;  /* 0x00007000ff0677ac */ /* 0x000e220008000a00 */
[----:B------:R-:W-:Y:S01]  /*00e0*/  IMAD R2, R2, UR4, RZ ;  /* 0x0000000402027c24 */ /* 0x000fe2000f8e02ff */
[----:B------:R-:W-:Y:S02]  /*00f0*/  ULOP3.LUT UR5, UR4, 0x7ffffff0, URZ, 0xc0, !UPT ;  /* 0x7ffffff004057892 */ /* 0x000fe4000f8ec0ff */
[----:B------:R-:W-:Y:S02]  /*0100*/  ULOP3.LUT UR9, UR4, 0xf, URZ, 0xc0, !UPT ;  /* 0x0000000f04097892 */ /* 0x000fe4000f8ec0ff */
[----:B------:R-:W-:Y:S02]  /*0110*/  ULOP3.LUT UR10, UR4, 0x7, URZ, 0xc0, !UPT ;  /* 0x00000007040a7892 */ /* 0x000fe4000f8ec0ff */
[----:B------:R-:W-:Y:S02]  /*0120*/  ULOP3.LUT UR11, UR4, 0x3, URZ, 0xc0, !UPT ;  /* 0x00000003040b7892 */ /* 0x000fe4000f8ec0ff */
[----:B------:R-:W-:Y:S01]  /*0130*/  UIADD3 UR8, UPT, UPT, -UR5, URZ, URZ ;  /* 0x000000ff05087290 */ /* 0x000fe2000fffe1ff */
[----:B------:R-:W-:Y:S01]  /*0140*/  UMOV UR4, URZ ;  /* 0x000000ff00047c82 */ /* 0x000fe20008000000 */
[----:B0-----:R-:W-:-:S04]  /*0150*/  UIADD3 UR6, UP0, UPT, UR6, 0x20, URZ ;  /* 0x0000002006067890 */ /* 0x001fc8000ff1e0ff */
[----:B------:R-:W-:Y:S02]  /*0160*/  UIADD3.X UR7, UPT, UPT, URZ, UR7, URZ, UP0, !UPT ;  /* 0x00000007ff077290 */ /* 0x000fe400087fe4ff */
[----:B------:R-:W-:-:S11]  /*0170*/  UPLOP3.LUT UP0, UPT, UPT, UPT, UPT, 0x80, 0x8 ;  /* 0x000000000008789c */ /* 0x000fd60003f0f070 */
.L_x_54:
[----:B01----:R-:W0:Y:S01]  /*0180*/  LDC.64 R4, c[0x0][0x388] ;  /* 0x0000e200ff047b82 */ /* 0x003e220000000a00 */
[----:B--234-:R-:W-:Y:S01]  /*0190*/  IADD3 R9, PT, PT, R0, UR4, RZ ;  /* 0x0000000400097c10 */ /* 0x01cfe2000fffe0ff */
[----:B------:R-:W1:Y:S04]  /*01a0*/  LDCU UR4, c[0x0][0x3b0] ;  /* 0x00007600ff0477ac */ /* 0x000e680008000800 */
[----:B0-----:R-:W-:-:S05]  /*01b0*/  IMAD.WIDE R4, R9, 0x4, R4 ;  /* 0x0000000409047825 */ /* 0x001fca00078e0204 */
[----:B------:R-:W1:Y:S01]  /*01c0*/  LDG.E R3, desc[UR14][R4.64] ;  /* 0x0000000e04037981 */ /* 0x000e62000c1e1900 */
[----:B------:R-:W-:Y:S01]  /*01d0*/  UPLOP3.LUT UP1, UPT, UPT, UPT, UP0, 0x80, 0x8 ;  /* 0x000000000008789c */ /* 0x000fe20003f2f000 */
[----:B------:R-:W-:Y:S01]  /*01e0*/  BSSY.RECONVERGENT B0, `(.L_x_47) ;  /* 0x00000b1000007945 */ /* 0x000fe20003800200 */
[----:B-1----:R-:W-:-:S04]  /*01f0*/  ISETP.GE.AND P0, PT, R3, UR4, PT ;  /* 0x0000000403007c0c */ /* 0x002fc8000bf06270 */
[----:B------:R-:W-:-:S13]  /*0200*/  ISETP.LT.OR P0, PT, R3, RZ, P0 ;  /* 0x000000ff0300720c */ /* 0x000fda0000701670 */
[----:B------:R-:W-:Y:S05]  /*0210*/  @P0 BRA `(.L_x_48) ;  /* 0x0000000800b40947 */ /* 0x000fea0003800000 */
[----:B------:R-:W0:Y:S01]  /*0220*/  LDC.64 R6, c[0x0][0x390] ;  /* 0x0000e400ff067b82 */ /* 0x000e220000000a00 */
[----:B------:R-:W1:Y:S01]  /*0230*/  LDCU UR4, c[0x0][0x3ac] ;  /* 0x00007580ff0477ac */ /* 0x000e620008000800 */
[----:B0-----:R-:W-:-:S05]  /*0240*/  IMAD.WIDE R6, R9, 0x4, R6 ;  /* 0x0000000409067825 */ /* 0x001fca00078e0206 */
[----:B------:R0:W5:Y:S01]  /*0250*/  LDG.E R4, desc[UR14][R6.64] ;  /* 0x0000000e06047981 */ /* 0x000162000c1e1900 */
[----:B-1----:R-:W-:Y:S02]  /*0260*/  UISETP.GE.U32.AND UP0, UPT, UR4, 0x10, UPT ;  /* 0x000000100400788c */ /* 0x002fe4000bf06070 */
[----:B------:R-:W-:Y:S01]  /*0270*/  IMAD R5, R3, UR4, RZ ;  /* 0x0000000403057c24 */ /* 0x000fe2000f8e02ff */
[----:B------:R-:W-:-:S06]  /*0280*/  UMOV UR4, URZ ;  /* 0x000000ff00047c82 */ /* 0x000fcc0008000000 */
[----:B0-----:R-:W-:Y:S05]  /*0290*/  BRA.U !UP0, `(.L_x_49) ;  /* 0x0000000508087547 */ /* 0x001fea000b800000 */
[----:B------:R-:W0:Y:S01]  /*02a0*/  LDC.64 R6, c[0x0][0x398] ;  /* 0x0000e600ff067b82 */ /* 0x000e220000000a00 */
[----:B------:R-:W-:Y:S01]  /*02b0*/  MOV R10, R2 ;  /* 0x00000002000a7202 */ /* 0x000fe20000000f00 */
[----:B------:R-:W-:Y:S01]  /*02c0*/  UMOV UR4, UR8 ;  /* 0x0000000800047c82 */ /* 0x000fe20008000000 */
[----:B0-----:R-:W-:-:S03]  /*02d0*/  IMAD.WIDE.U32 R6, R5, 0x4, R6 ;  /* 0x0000000405067825 */ /* 0x001fc600078e0006 */
[----:B------:R-:W-:-:S04]  /*02e0*/  IADD3 R12, P0, PT, R6, 0x20, RZ ;  /* 0x00000020060c7810 */ /* 0x000fc80007f1e0ff */
[----:B------:R-:W-:-:S09]  /*02f0*/  IADD3.X R13, PT, PT, RZ, R7, RZ, P0, !PT ;  /* 0x00000007ff0d7210 */ /* 0x000fd200007fe4ff */
.L_x_50:
[----:B------:R-:W-:Y:S02]  /*0300*/  MOV R6, UR6 ;  /* 0x0000000600067c02 */ /* 0x000fe40008000f00 */
[----:B------:R-:W-:-:S03]  /*0310*/  MOV R7, UR7 ;  /* 0x0000000700077c02 */ /* 0x000fc60008000f00 */
[----:B------:R-:W-:-:S05]  /*0320*/  IMAD.WIDE R6, R10, 0x4, R6 ;  /* 0x000000040a067825 */ /* 0x000fca00078e0206 */
[----:B--2---:R-:W2:Y:S01]  /*0330*/  LDG.E R9, desc[UR14][R6.64+-0x20] ;  /* 0xffffe00e06097981 */ /* 0x004ea2000c1e1900 */
[----:B------:R-:W-:Y:S01]  /*0340*/  MOV R8, R12 ;  /* 0x0000000c00087202 */ /* 0x000fe20000000f00 */
[----:B--2--5:R-:W-:Y:S01]  /*0350*/  FMUL R11, R4, R9 ;  /* 0x00000009040b7220 */ /* 0x024fe20000400000 */
[----:B------:R-:W-:-:S05]  /*0360*/  MOV R9, R13 ;  /* 0x0000000d00097202 */ /* 0x000fca0000000f00 */
[----:B------:R0:W-:Y:S04]  /*0370*/  REDG.E.ADD.F32.FTZ.RN.STRONG.GPU desc[UR14][R8.64+-0x20], R11 ;  /* 0xffffe00b080079a6 */ /* 0x0001e8000c12f30e */
[----:B------:R-:W2:Y:S02]  /*0380*/  LDG.E R13, desc[UR14][R6.64+-0x1c] ;  /* 0xffffe40e060d7981 */ /* 0x000ea4000c1e1900 */
[----:B--2---:R-:W-:-:S05]  /*0390*/  FMUL R13, R4, R13 ;  /* 0x0000000d040d7220 */ /* 0x004fca0000400000 */
[----:B------:R1:W-:Y:S04]  /*03a0*/  REDG.E.ADD.F32.FTZ.RN.STRONG.GPU desc[UR14][R8.64+-0x1c], R13 ;  /* 0xffffe40d080079a6 */ /* 0x0003e8000c12f30e */
[----:B------:R-:W2:Y:S02]  /*03b0*/  LDG.E R15, desc[UR14][R6.64+-0x18] ;  /* 0xffffe80e060f7981 */ /* 0x000ea4000c1e1900 */
[----:B--2---:R-:W-:-:S05]  /*03c0*/  FMUL R15, R4, R15 ;  /* 0x0000000f040f7220 */ /* 0x004fca0000400000 */
[----:B------:R2:W-:Y:S04]  /*03d0*/  REDG.E.ADD.F32.FTZ.RN.STRONG.GPU desc[UR14][R8.64+-0x18], R15 ;  /* 0xffffe80f080079a6 */ /* 0x0005e8000c12f30e */
[----:B------:R-:W3:Y:S02]  /*03e0*/  LDG.E R17, desc[UR14][R6.64+-0x14] ;  /* 0xffffec0e06117981 */ /* 0x000ee4000c1e1900 */
[----:B---3--:R-:W-:-:S05]  /*03f0*/  FMUL R17, R4, R17 ;  /* 0x0000001104117220 */ /* 0x008fca0000400000 */
[----:B------:R3:W-:Y:S04]  /*0400*/  REDG.E.ADD.F32.FTZ.RN.STRONG.GPU desc[UR14][R8.64+-0x14], R17 ;  /* 0xffffec11080079a6 */ /* 0x0007e8000c12f30e */
[----:B------:R-:W4:Y:S02]  /*0410*/  LDG.E R19, desc[UR14][R6.64+-0x10] ;  /* 0xfffff00e06137981 */ /* 0x000f24000c1e1900 */
[----:B----4-:R-:W-:-:S05]  /*0420*/  FMUL R19, R4, R19 ;  /* 0x0000001304137220 */ /* 0x010fca0000400000 */
[----:B------:R4:W-:Y:S04]  /*0430*/  REDG.E.ADD.F32.FTZ.RN.STRONG.GPU desc[UR14][R8.64+-0x10], R19 ;  /* 0xfffff013080079a6 */ /* 0x0009e8000c12f30e */
[----:B0-----:R-:W2:Y:S02]  /*0440*/  LDG.E R11, desc[UR14][R6.64+-0xc] ;  /* 0xfffff40e060b7981 */ /* 0x001ea4000c1e1900 */
[----:B--2---:R-:W-:-:S05]  /*0450*/  FMUL R11, R4, R11 ;  /* 0x0000000b040b7220 */ /* 0x004fca0000400000 */
[----:B------:R0:W-:Y:S04]  /*0460*/  REDG.E.ADD.F32.FTZ.RN.STRONG.GPU desc[UR14][R8.64+-0xc], R11 ;  /* 0xfffff40b080079a6 */ /* 0x0001e8000c12f30e */
[----:B-1----:R-:W2:Y:S02]  /*0470*/  LDG.E R13, desc[UR14][R6.64+-0x8] ;  /* 0xfffff80e060d7981 */ /* 0x002ea4000c1e1900 */
[----:B--2---:R-:W-:-:S05]  /*0480*/  FMUL R13, R4, R13 ;  /* 0x0000000d040d7220 */ /* 0x004fca0000400000 */
[----:B------:R1:W-:Y:S04]  /*0490*/  REDG.E.ADD.F32.FTZ.RN.STRONG.GPU desc[UR14][R8.64+-0x8], R13 ;  /* 0xfffff80d080079a6 */ /* 0x0003e8000c12f30e */
[----:B------:R-:W2:Y:S02]  /*04a0*/  LDG.E R15, desc[UR14][R6.64+-0x4] ;  /* 0xfffffc0e060f7981 */ /* 0x000ea4000c1e1900 */
[----:B--2---:R-:W-:-:S05]  /*04b0*/  FMUL R15, R4, R15 ;  /* 0x0000000f040f7220 */ /* 0x004fca0000400000 */
[----:B------:R2:W-:Y:S04]  /*04c0*/  REDG.E.ADD.F32.FTZ.RN.STRONG.GPU desc[UR14][R8.64+-0x4], R15 ;  /* 0xfffffc0f080079a6 */ /* 0x0005e8000c12f30e */
[----:B---3--:R-:W3:Y:S02]  /*04d0*/  LDG.E R17, desc[UR14][R6.64] ;  /* 0x0000000e06117981 */ /* 0x008ee4000c1e1900 */
[----:B---3--:R-:W-:-:S05]  /*04e0*/  FMUL R17, R4, R17 ;  /* 0x0000001104117220 */ /* 0x008fca0000400000 */
[----:B------:R3:W-:Y:S04]  /*04f0*/  REDG.E.ADD.F32.FTZ.RN.STRONG.GPU desc[UR14][R8.64], R17 ;  /* 0x00000011080079a6 */ /* 0x0007e8000c12f30e */
[----:B----4-:R-:W4:Y:S02]  /*0500*/  LDG.E R19, desc[UR14][R6.64+0x4] ;  /* 0x0000040e06137981 */ /* 0x010f24000c1e1900 */
        /* <DEDUP_REMOVED lines=14> */
[----:B----4-:R-:W3:Y:S02]  /*05f0*/  LDG.E R19, desc[UR14][R6.64+0x18] ;  /* 0x0000180e06137981 */ /* 0x010ee4000c1e1900 */
[----:B---3--:R-:W-:-:S05]  /*0600*/  FMUL R19, R4, R19 ;  /* 0x0000001304137220 */ /* 0x008fca0000400000 */
[----:B------:R2:W-:Y:S04]  /*0610*/  REDG.E.ADD.F32.FTZ.RN.STRONG.GPU desc[UR14][R8.64+0x18], R19 ;  /* 0x00001813080079a6 */ /* 0x0005e8000c12f30e */
[----:B0-----:R-:W3:Y:S01]  /*0620*/  LDG.E R11, desc[UR14][R6.64+0x1c] ;  /* 0x00001c0e060b7981 */ /* 0x001ee2000c1e1900 */
[----:B------:R-:W-:-:S04]  /*0630*/  UIADD3 UR4, UPT, UPT, UR4, 0x10, URZ ;  /* 0x0000001004047890 */ /* 0x000fc8000fffe0ff */
[----:B------:R-:W-:Y:S01]  /*0640*/  UISETP.NE.AND UP0, UPT, UR4, URZ, UPT ;  /* 0x000000ff0400728c */ /* 0x000fe2000bf05270 */
[----:B---3--:R-:W-:-:S05]  /*0650*/  FMUL R11, R4, R11 ;  /* 0x0000000b040b7220 */ /* 0x008fca0000400000 */
[----:B------:R2:W-:Y:S01]  /*0660*/  REDG.E.ADD.F32.FTZ.RN.STRONG.GPU desc[UR14][R8.64+0x1c], R11 ;  /* 0x00001c0b080079a6 */ /* 0x0005e2000c12f30e */
[----:B------:R-:W-:Y:S02]  /*0670*/  IADD3 R12, P0, PT, R8, 0x40, RZ ;  /* 0x00000040080c7810 */ /* 0x000fe40007f1e0ff */
[----:B------:R-:W-:Y:S02]  /*0680*/  IADD3 R10, PT, PT, R10, 0x10, RZ ;  /* 0x000000100a0a7810 */ /* 0x000fe40007ffe0ff */
[----:B-1----:R-:W-:Y:S01]  /*0690*/  IADD3.X R13, PT, PT, RZ, R9, RZ, P0, !PT ;  /* 0x00000009ff0d7210 */ /* 0x002fe200007fe4ff */
[----:B------:R-:W-:Y:S08]  /*06a0*/  BRA.U UP0, `(.L_x_50) ;  /* 0xfffffffd00147547 */ /* 0x000ff0000b83ffff */
[----:B------:R-:W-:-:S05]  /*06b0*/  UMOV UR4, UR5 ;  /* 0x0000000500047c82 */ /* 0x000fca0008000000 */
.L_x_49:
[----:B------:R-:W-:-:S09]  /*06c0*/  UISETP.NE.AND UP0, UPT, UR9, URZ, UPT ;  /* 0x000000ff0900728c */ /* 0x000fd2000bf05270 */
[----:B------:R-:W-:Y:S05]  /*06d0*/  BRA.U !UP0, `(.L_x_51) ;  /* 0x0000000508787547 */ /* 0x000fea000b800000 */
[----:B------:R-:W-:Y:S02]  /*06e0*/  UIADD3 UR12, UPT, UPT, UR9, -0x1, URZ ;  /* 0xffffffff090c7890 */ /* 0x000fe4000fffe0ff */
[----:B------:R-:W-:Y:S02]  /*06f0*/  UISETP.NE.AND UP2, UPT, UR10, URZ, UPT ;  /* 0x000000ff0a00728c */ /* 0x000fe4000bf45270 */
[----:B------:R-:W-:-:S09]  /*0700*/  UISETP.GE.U32.AND UP0, UPT, UR12, 0x7, UPT ;  /* 0x000000070c00788c */ /* 0x000fd2000bf06070 */
[----:B------:R-:W-:Y:S05]  /*0710*/  BRA.U !UP0, `(.L_x_52) ;  /* 0x0000000108907547 */ /* 0x000fea000b800000 */
[----:B------:R-:W0:Y:S01]  /*0720*/  LDC.64 R6, c[0x0][0x380] ;  /* 0x0000e000ff067b82 */ /* 0x000e220000000a00 */
[----:B--2---:R-:W-:Y:S01]  /*0730*/  IADD3 R9, PT, PT, R2, UR4, RZ ;  /* 0x0000000402097c10 */ /* 0x004fe2000fffe0ff */
[----:B------:R-:W1:Y:S06]  /*0740*/  LDCU.64 UR12, c[0x0][0x398] ;  /* 0x00007300ff0c77ac */ /* 0x000e6c0008000a00 */
[----:B------:R-:W2:Y:S01]  /*0750*/  LDC.64 R10, c[0x0][0x398] ;  /* 0x0000e600ff0a7b82 */ /* 0x000ea20000000a00 */
[----:B0-----:R-:W-:-:S05]  /*0760*/  IMAD.WIDE R6, R9, 0x4, R6 ;  /* 0x0000000409067825 */ /* 0x001fca00078e0206 */
[----:B------:R-:W3:Y:S01]  /*0770*/  LDG.E R9, desc[UR14][R6.64] ;  /* 0x0000000e06097981 */ /* 0x000ee2000c1e1900 */
[----:B------:R-:W-:-:S05]  /*0780*/  IADD3 R13, PT, PT, R5, UR4, RZ ;  /* 0x00000004050d7c10 */ /* 0x000fca000fffe0ff */
[----:B--2---:R-:W-:-:S04]  /*0790*/  IMAD.WIDE.U32 R10, R13, 0x4, R10 ;  /* 0x000000040d0a7825 */ /* 0x004fc800078e000a */
[----:B---3-5:R-:W-:-:S05]  /*07a0*/  FMUL R13, R4, R9 ;  /* 0x00000009040d7220 */ /* 0x028fca0000400000 */
[----:B------:R0:W-:Y:S04]  /*07b0*/  REDG.E.ADD.F32.FTZ.RN.STRONG.GPU desc[UR14][R10.64], R13 ;  /* 0x0000000d0a0079a6 */ /* 0x0001e8000c12f30e */
[----:B------:R-:W2:Y:S01]  /*07c0*/  LDG.E R15, desc[UR14][R6.64+0x4] ;  /* 0x0000040e060f7981 */ /* 0x000ea2000c1e1900 */
[----:B------:R-:W-:-:S04]  /*07d0*/  IADD3 R9, P0, PT, R5, UR4, RZ ;  /* 0x0000000405097c10 */ /* 0x000fc8000ff1e0ff */
[----:B------:R-:W-:Y:S02]  /*07e0*/  IADD3.X R12, PT, PT, RZ, RZ, RZ, P0, !PT ;  /* 0x000000ffff0c7210 */ /* 0x000fe400007fe4ff */
[----:B-1----:R-:W-:-:S04]  /*07f0*/  LEA R8, P0, R9, UR12, 0x2 ;  /* 0x0000000c09087c11 */ /* 0x002fc8000f8010ff */
[----:B------:R-:W-:Y:S01]  /*0800*/  LEA.HI.X R9, R9, UR13, R12, 0x2, P0 ;  /* 0x0000000d09097c11 */ /* 0x000fe200080f140c */
[----:B--2---:R-:W-:-:S05]  /*0810*/  FMUL R15, R4, R15 ;  /* 0x0000000f040f7220 */ /* 0x004fca0000400000 */
[----:B------:R1:W-:Y:S04]  /*0820*/  REDG.E.ADD.F32.FTZ.RN.STRONG.GPU desc[UR14][R8.64+0x4], R15 ;  /* 0x0000040f080079a6 */ /* 0x0003e8000c12f30e */
[----:B------:R-:W2:Y:S02]  /*0830*/  LDG.E R17, desc[UR14][R6.64+0x8] ;  /* 0x0000080e06117981 */ /* 0x000ea4000c1e1900 */
[----:B--2---:R-:W-:-:S05]  /*0840*/  FMUL R17, R4, R17 ;  /* 0x0000001104117220 */ /* 0x004fca0000400000 */
[----:B------:R2:W-:Y:S04]  /*0850*/  REDG.E.ADD.F32.FTZ.RN.STRONG.GPU desc[UR14][R8.64+0x8], R17 ;  /* 0x00000811080079a6 */ /* 0x0005e8000c12f30e */
[----:B0-----:R-:W3:Y:S02]  /*0860*/  LDG.E R11, desc[UR14][R6.64+0xc] ;  /* 0x00000c0e060b7981 */ /* 0x001ee4000c1e1900 */
[----:B---3--:R-:W-:-:S05]  /*0870*/  FMUL R11, R4, R11 ;  /* 0x0000000b040b7220 */ /* 0x008fca0000400000 */
[----:B------:R0:W-:Y:S04]  /*0880*/  REDG.E.ADD.F32.FTZ.RN.STRONG.GPU desc[UR14][R8.64+0xc], R11 ;  /* 0x00000c0b080079a6 */ /* 0x0001e8000c12f30e */
[----:B------:R-:W3:Y:S02]  /*0890*/  LDG.E R13, desc[UR14][R6.64+0x10] ;  /* 0x0000100e060d7981 */ /* 0x000ee4000c1e1900 */
[----:B---3--:R-:W-:-:S05]  /*08a0*/  FMUL R13, R4, R13 ;  /* 0x0000000d040d7220 */ /* 0x008fca0000400000 */
[----:B------:R0:W-:Y:S04]  /*08b0*/  REDG.E.ADD.F32.FTZ.RN.STRONG.GPU desc[UR14][R8.64+0x10], R13 ;  /* 0x0000100d080079a6 */ /* 0x0001e8000c12f30e */
[----:B------:R-:W3:Y:S02]  /*08c0*/  LDG.E R19, desc[UR14][R6.64+0x14] ;  /* 0x0000140e06137981 */ /* 0x000ee4000c1e1900 */
[----:B---3--:R-:W-:-:S05]  /*08d0*/  FMUL R19, R4, R19 ;  /* 0x0000001304137220 */ /* 0x008fca0000400000 */
[----:B------:R0:W-:Y:S04]  /*08e0*/  REDG.E.ADD.F32.FTZ.RN.STRONG.GPU desc[UR14][R8.64+0x14], R19 ;  /* 0x00001413080079a6 */ /* 0x0001e8000c12f30e */
[----:B-1----:R-:W3:Y:S02]  /*08f0*/  LDG.E R15, desc[UR14][R6.64+0x18] ;  /* 0x0000180e060f7981 */ /* 0x002ee4000c1e1900 */
[----:B---3--:R-:W-:-:S05]  /*0900*/  FMUL R15, R4, R15 ;  /* 0x0000000f040f7220 */ /* 0x008fca0000400000 */
[----:B------:R0:W-:Y:S04]  /*0910*/  REDG.E.ADD.F32.FTZ.RN.STRONG.GPU desc[UR14][R8.64+0x18], R15 ;  /* 0x0000180f080079a6 */ /* 0x0001e8000c12f30e */
[----:B--2---:R-:W2:Y:S02]  /*0920*/  LDG.E R17, desc[UR14][R6.64+0x1c] ;  /* 0x00001c0e06117981 */ /* 0x004ea4000c1e1900 */
[----:B--2---:R-:W-:-:S05]  /*0930*/  FMUL R17, R4, R17 ;  /* 0x0000001104117220 */ /* 0x004fca0000400000 */
[----:B------:R0:W-:Y:S01]  /*0940*/  REDG.E.ADD.F32.FTZ.RN.STRONG.GPU desc[UR14][R8.64+0x1c], R17 ;  /* 0x00001c11080079a6 */ /* 0x0001e2000c12f30e */
[----:B------:R-:W-:-:S12]  /*0950*/  UIADD3 UR4, UPT, UPT, UR4, 0x8, URZ ;  /* 0x0000000804047890 */ /* 0x000fd8000fffe0ff */
.L_x_52:
[----:B------:R-:W-:Y:S05]  /*0960*/  BRA.U !UP2, `(.L_x_51) ;  /* 0x000000010ad47547 */ /* 0x000fea000b800000 */
[----:B------:R-:W-:Y:S02]  /*0970*/  UIADD3 UR12, UPT, UPT, UR10, -0x1, URZ ;  /* 0xffffffff0a0c7890 */ /* 0x000fe4000fffe0ff */
[----:B------:R-:W-:Y:S02]  /*0980*/  UISETP.NE.AND UP2, UPT, UR11, URZ, UPT ;  /* 0x000000ff0b00728c */ /* 0x000fe4000bf45270 */
[----:B------:R-:W-:-:S09]  /*0990*/  UISETP.GE.U32.AND UP0, UPT, UR12, 0x3, UPT ;  /* 0x000000030c00788c */ /* 0x000fd2000bf06070 */
[----:B------:R-:W-:Y:S05]  /*09a0*/  BRA.U !UP0, `(.L_x_53) ;  /* 0x0000000108607547 */ /* 0x000fea000b800000 */
[----:B------:R-:W1:Y:S01]  /*09b0*/  LDC.64 R6, c[0x0][0x380] ;  /* 0x0000e000ff067b82 */ /* 0x000e620000000a00 */
[----:B0-2---:R-:W-:Y:S01]  /*09c0*/  IADD3 R9, PT, PT, R2, UR4, RZ ;  /* 0x0000000402097c10 */ /* 0x005fe2000fffe0ff */
[----:B------:R-:W0:Y:S04]  /*09d0*/  LDCU.64 UR12, c[0x0][0x398] ;  /* 0x00007300ff0c77ac */ /* 0x000e280008000a00 */
[----:B-1----:R-:W-:Y:S02]  /*09e0*/  IMAD.WIDE R6, R9, 0x4, R6 ;  /* 0x0000000409067825 */ /* 0x002fe400078e0206 */
[----:B------:R-:W1:Y:S03]  /*09f0*/  LDC.64 R8, c[0x0][0x398] ;  /* 0x0000e600ff087b82 */ /* 0x000e660000000a00 */
[----:B------:R-:W2:Y:S01]  /*0a00*/  LDG.E R13, desc[UR14][R6.64] ;  /* 0x0000000e060d7981 */ /* 0x000ea2000c1e1900 */
[----:B------:R-:W-:-:S05]  /*0a10*/  IADD3 R11, PT, PT, R5, UR4, RZ ;  /* 0x00000004050b7c10 */ /* 0x000fca000fffe0ff */
[----:B-1----:R-:W-:-:S04]  /*0a20*/  IMAD.WIDE.U32 R10, R11, 0x4, R8 ;  /* 0x000000040b0a7825 */ /* 0x002fc800078e0008 */
[----:B--2--5:R-:W-:-:S05]  /*0a30*/  FMUL R13, R4, R13 ;  /* 0x0000000d040d7220 */ /* 0x024fca0000400000 */
[----:B------:R1:W-:Y:S04]  /*0a40*/  REDG.E.ADD.F32.FTZ.RN.STRONG.GPU desc[UR14][R10.64], R13 ;  /* 0x0000000d0a0079a6 */ /* 0x0003e8000c12f30e */
[----:B------:R-:W2:Y:S01]  /*0a50*/  LDG.E R15, desc[UR14][R6.64+0x4] ;  /* 0x0000040e060f7981 */ /* 0x000ea2000c1e1900 */
[----:B------:R-:W-:-:S04]  /*0a60*/  IADD3 R9, P0, PT, R5, UR4, RZ ;  /* 0x0000000405097c10 */ /* 0x000fc8000ff1e0ff */
[----:B------:R-:W-:Y:S02]  /*0a70*/  IADD3.X R12, PT, PT, RZ, RZ, RZ, P0, !PT ;  /* 0x000000ffff0c7210 */ /* 0x000fe400007fe4ff */
[----:B0-----:R-:W-:-:S04]  /*0a80*/  LEA R8, P0, R9, UR12, 0x2 ;  /* 0x0000000c09087c11 */ /* 0x001fc8000f8010ff */
[----:B------:R-:W-:Y:S01]  /*0a90*/  LEA.HI.X R9, R9, UR13, R12, 0x2, P0 ;  /* 0x0000000d09097c11 */ /* 0x000fe200080f140c */
[----:B--2---:R-:W-:-:S05]  /*0aa0*/  FMUL R15, R4, R15 ;  /* 0x0000000f040f7220 */ /* 0x004fca0000400000 */
[----:B------:R3:W-:Y:S04]  /*0ab0*/  REDG.E.ADD.F32.FTZ.RN.STRONG.GPU desc[UR14][R8.64+0x4], R15 ;  /* 0x0000040f080079a6 */ /* 0x0007e8000c12f30e */
[----:B------:R-:W2:Y:S02]  /*0ac0*/  LDG.E R17, desc[UR14][R6.64+0x8] ;  /* 0x0000080e06117981 */ /* 0x000ea4000c1e1900 */
[----:B--2---:R-:W-:-:S05]  /*0ad0*/  FMUL R17, R4, R17 ;  /* 0x0000001104117220 */ /* 0x004fca0000400000 */
[----:B------:R3:W-:Y:S04]  /*0ae0*/  REDG.E.ADD.F32.FTZ.RN.STRONG.GPU desc[UR14][R8.64+0x8], R17 ;  /* 0x00000811080079a6 */ /* 0x0007e8000c12f30e */
[----:B-1----:R-:W2:Y:S02]  /*0af0*/  LDG.E R11, desc[UR14][R6.64+0xc] ;  /* 0x00000c0e060b7981 */ /* 0x002ea4000c1e1900 */
[----:B--2---:R-:W-:-:S05]  /*0b00*/  FMUL R11, R4, R11 ;  /* 0x0000000b040b7220 */ /* 0x004fca0000400000 */
[----:B------:R3:W-:Y:S01]  /*0b10*/  REDG.E.ADD.F32.FTZ.RN.STRONG.GPU desc[UR14][R8.64+0xc], R11 ;  /* 0x00000c0b080079a6 */ /* 0x0007e2000c12f30e */
[----:B------:R-:W-:-:S12]  /*0b20*/  UIADD3 UR4, UPT, UPT, UR4, 0x4, URZ ;  /* 0x0000000404047890 */ /* 0x000fd8000fffe0ff */
.L_x_53:
[----:B------:R-:W-:Y:S05]  /*0b30*/  BRA.U !UP2, `(.L_x_51) ;  /* 0x000000010a607547 */ /* 0x000fea000b800000 */
[----:B------:R-:W1:Y:S01]  /*0b40*/  LDC.64 R6, c[0x0][0x380] ;  /* 0x0000e000ff067b82 */ /* 0x000e620000000a00 */
[----:B0-23--:R-:W-:-:S05]  /*0b50*/  IADD3 R9, PT, PT, R2, UR4, RZ ;  /* 0x0000000402097c10 */ /* 0x00dfca000fffe0ff */
[----:B-1----:R-:W-:Y:S02]  /*0b60*/  IMAD.WIDE R6, R9, 0x4, R6 ;  /* 0x0000000409067825 */ /* 0x002fe400078e0206 */
[----:B------:R-:W0:Y:S03]  /*0b70*/  LDC.64 R8, c[0x0][0x398] ;  /* 0x0000e600ff087b82 */ /* 0x000e260000000a00 */
[----:B------:R-:W2:Y:S01]  /*0b80*/  LDG.E R11, desc[UR14][R6.64] ;  /* 0x0000000e060b7981 */ /* 0x000ea2000c1e1900 */
[----:B------:R-:W-:-:S05]  /*0b90*/  IADD3 R13, PT, PT, R5, UR4, RZ ;  /* 0x00000004050d7c10 */ /* 0x000fca000fffe0ff */
[----:B0-----:R-:W-:-:S04]  /*0ba0*/  IMAD.WIDE.U32 R8, R13, 0x4, R8 ;  /* 0x000000040d087825 */ /* 0x001fc800078e0008 */
[----:B--2--5:R-:W-:-:S05]  /*0bb0*/  FMUL R11, R4, R11 ;  /* 0x0000000b040b7220 */ /* 0x024fca0000400000 */
[----:B------:R1:W-:Y:S01]  /*0bc0*/  REDG.E.ADD.F32.FTZ.RN.STRONG.GPU desc[UR14][R8.64], R11 ;  /* 0x0000000b080079a6 */ /* 0x0003e2000c12f30e */
[----:B------:R-:W-:-:S09]  /*0bd0*/  UISETP.NE.AND UP0, UPT, UR11, 0x1, UPT ;  /* 0x000000010b00788c */ /* 0x000fd2000bf05270 */
[----:B------:R-:W-:Y:S05]  /*0be0*/  BRA.U !UP0, `(.L_x_51) ;  /* 0x0000000108347547 */ /* 0x000fea000b800000 */
[----:B-1----:R-:W2:Y:S01]  /*0bf0*/  LDG.E R11, desc[UR14][R6.64+0x4] ;  /* 0x0000040e060b7981 */ /* 0x002ea2000c1e1900 */
[----:B------:R-:W0:Y:S01]  /*0c00*/  LDCU.64 UR12, c[0x0][0x398] ;  /* 0x00007300ff0c77ac */ /* 0x000e220008000a00 */
[----:B------:R-:W-:-:S04]  /*0c10*/  IADD3 R5, P0, PT, R5, UR4, RZ ;  /* 0x0000000405057c10 */ /* 0x000fc8000ff1e0ff */
[----:B------:R-:W-:Y:S02]  /*0c20*/  IADD3.X R10, PT, PT, RZ, RZ, RZ, P0, !PT ;  /* 0x000000ffff0a7210 */ /* 0x000fe400007fe4ff */
[----:B0-----:R-:W-:-:S04]  /*0c30*/  LEA R8, P0, R5, UR12, 0x2 ;  /* 0x0000000c05087c11 */ /* 0x001fc8000f8010ff */
[----:B------:R-:W-:Y:S01]  /*0c40*/  LEA.HI.X R9, R5, UR13, R10, 0x2, P0 ;  /* 0x0000000d05097c11 */ /* 0x000fe200080f140a */
[----:B--2---:R-:W-:-:S05]  /*0c50*/  FMUL R11, R4, R11 ;  /* 0x0000000b040b7220 */ /* 0x004fca0000400000 */
[----:B------:R4:W-:Y:S01]  /*0c60*/  REDG.E.ADD.F32.FTZ.RN.STRONG.GPU desc[UR14][R8.64+0x4], R11 ;  /* 0x0000040b080079a6 */ /* 0x0009e2000c12f30e */
[----:B------:R-:W-:-:S09]  /*0c70*/  UISETP.NE.AND UP0, UPT, UR11, 0x2, UPT ;  /* 0x000000020b00788c */ /* 0x000fd2000bf05270 */
[----:B------:R-:W-:Y:S05]  /*0c80*/  BRA.U !UP0, `(.L_x_51) ;  /* 0x00000001080c7547 */ /* 0x000fea000b800000 */
[----:B------:R-:W2:Y:S02]  /*0c90*/  LDG.E R7, desc[UR14][R6.64+0x8] ;  /* 0x0000080e06077981 */ /* 0x000ea4000c1e1900 */
[----:B--2---:R-:W-:-:S05]  /*0ca0*/  FMUL R5, R4, R7 ;  /* 0x0000000704057220 */ /* 0x004fca0000400000 */
[----:B------:R0:W-:Y:S02]  /*0cb0*/  REDG.E.ADD.F32.FTZ.RN.STRONG.GPU desc[UR14][R8.64+0x8], R5 ;  /* 0x00000805080079a6 */ /* 0x0001e4000c12f30e */
.L_x_51:
[----:B------:R-:W1:Y:S02]  /*0cc0*/  LDC.64 R6, c[0x0][0x3a0] ;  /* 0x0000e800ff067b82 */ /* 0x000e640000000a00 */
[----:B-1----:R-:W-:-:S05]  /*0cd0*/  IMAD.WIDE.U32 R6, R3, 0x4, R6 ;  /* 0x0000000403067825 */ /* 0x002fca00078e0006 */
[----:B-----5:R1:W-:Y:S02]  /*0ce0*/  REDG.E.ADD.F32.FTZ.RN.STRONG.GPU desc[UR14][R6.64], R4 ;  /* 0x00000004060079a6 */ /* 0x0203e4000c12f30e */
.L_x_48:
[----:B------:R-:W-:Y:S05]  /*0cf0*/  BSYNC.RECONVERGENT B0 ;  /* 0x0000000000007941 */ /* 0x000fea0003800200 */
.L_x_47:
[----:B------:R-:W-:Y:S01]  /*0d00*/  UPLOP3.LUT UP0, UPT, UPT, UPT, UPT, 0x40, 0x4 ;  /* 0x000000000004789c */ /* 0x000fe20003f0e870 */
[----:B------:R-:W-:Y:S01]  /*0d10*/  UMOV UR4, 0x1 ;  /* 0x0000000100047882 */ /* 0x000fe20000000000 */
[----:B------:R-:W-:Y:S09]  /*0d20*/  BRA.U UP1, `(.L_x_54) ;  /* 0xfffffff501147547 */ /* 0x000ff2000b83ffff */
[----:B------:R-:W-:Y:S05]  /*0d30*/  EXIT ;  /* 0x000000000000794d */ /* 0x000fea0003800000 */
.L_x_46:
[----:B------:R-:W0:Y:S01]  /*0d40*/  LDC.64 R2, c[0x0][0x388] ;  /* 0x0000e200ff027b82 */ /* 0x000e220000000a00 */
[----:B------:R-:W1:Y:S07]  /*0d50*/  LDCU UR4, c[0x0][0x3b0] ;  /* 0x00007600ff0477ac */ /* 0x000e6e0008000800 */
[----:B------:R-:W2:Y:S01]  /*0d60*/  LDC.64 R4, c[0x0][0x390] ;  /* 0x0000e400ff047b82 */ /* 0x000ea20000000a00 */
[----:B0-----:R-:W-:-:S05]  /*0d70*/  IMAD.WIDE R2, R0, 0x4, R2 ;  /* 0x0000000400027825 */ /* 0x001fca00078e0202 */
[----:B------:R-:W1:Y:S01]  /*0d80*/  LDG.E R9, desc[UR14][R2.64] ;  /* 0x0000000e02097981 */ /* 0x000e62000c1e1900 */
[----:B------:R-:W-:Y:S01]  /*0d90*/  BSSY.RECONVERGENT B0, `(.L_x_55) ;  /* 0x0000009000007945 */ /* 0x000fe20003800200 */
[----:B--2---:R-:W-:Y:S01]  /*0da0*/  IMAD.WIDE R4, R0, 0x4, R4 ;  /* 0x0000000400047825 */ /* 0x004fe200078e0204 */
[----:B-1----:R-:W-:-:S04]  /*0db0*/  ISETP.GE.AND P0, PT, R9, UR4, PT ;  /* 0x0000000409007c0c */ /* 0x002fc8000bf06270 */
[----:B------:R-:W-:-:S13]  /*0dc0*/  ISETP.LT.OR P0, PT, R9, RZ, P0 ;  /* 0x000000ff0900720c */ /* 0x000fda0000701670 */
[----:B------:R-:W-:Y:S05]  /*0dd0*/  @P0 BRA `(.L_x_56) ;  /* 0x0000000000100947 */ /* 0x000fea0003800000 */
[----:B------:R-:W2:Y:S01]  /*0de0*/  LDG.E R11, desc[UR14][R4.64] ;  /* 0x0000000e040b7981 */ /* 0x000ea2000c1e1900 */
[----:B------:R-:W0:Y:S02]  /*0df0*/  LDC.64 R6, c[0x0][0x3a0] ;  /* 0x0000e800ff067b82 */ /* 0x000e240000000a00 */
[----:B0-----:R-:W-:-:S05]  /*0e00*/  IMAD.WIDE.U32 R6, R9, 0x4, R6 ;  /* 0x0000000409067825 */ /* 0x001fca00078e0006 */
[----:B--2---:R0:W-:Y:S02]  /*0e10*/  REDG.E.ADD.F32.FTZ.RN.STRONG.GPU desc[UR14][R6.64], R11 ;  /* 0x0000000b060079a6 */ /* 0x0041e4000c12f30e */
.L_x_56:
[----:B------:R-:W-:Y:S05]  /*0e20*/  BSYNC.RECONVERGENT B0 ;  /* 0x0000000000007941 */ /* 0x000fea0003800200 */
.L_x_55:
[----:B0-----:R-:W2:Y:S02]  /*0e30*/  LDG.E R7, desc[UR14][R2.64+0x4] ;  /* 0x0000040e02077981 */ /* 0x001ea4000c1e1900 */
[----:B--2---:R-:W-:-:S04]  /*0e40*/  ISETP.GE.AND P0, PT, R7, UR4, PT ;  /* 0x0000000407007c0c */ /* 0x004fc8000bf06270 */
[----:B------:R-:W-:-:S13]  /*0e50*/  ISETP.LT.OR P0, PT, R7, RZ, P0 ;  /* 0x000000ff0700720c */ /* 0x000fda0000701670 */
[----:B------:R-:W-:Y:S05]  /*0e60*/  @P0 EXIT ;  /* 0x000000000000094d */ /* 0x000fea0003800000 */
[----:B------:R-:W2:Y:S01]  /*0e70*/  LDG.E R5, desc[UR14][R4.64+0x4] ;  /* 0x0000040e04057981 */ /* 0x000ea2000c1e1900 */
[----:B------:R-:W0:Y:S02]  /*0e80*/  LDC.64 R2, c[0x0][0x3a0] ;  /* 0x0000e800ff027b82 */ /* 0x000e240000000a00 */
[----:B0-----:R-:W-:-:S05]  /*0e90*/  IMAD.WIDE.U32 R2, R7, 0x4, R2 ;  /* 0x0000000407027825 */ /* 0x001fca00078e0002 */
[----:B--2---:R-:W-:Y:S01]  /*0ea0*/  REDG.E.ADD.F32.FTZ.RN.STRONG.GPU desc[UR14][R2.64], R5 ;  /* 0x00000005020079a6 */ /* 0x004fe2000c12f30e */
[----:B------:R-:W-:Y:S05]  /*0eb0*/  EXIT ;  /* 0x000000000000794d */ /* 0x000fea0003800000 */
.L_x_57:
        /* <DEDUP_REMOVED lines=12> */
.L_x_463:


//--------------------- .text._Z33compute_venn_intersections_kernelPKfPfiif --------------------------
	.section	.text._Z33compute_venn_intersections_kernelPKfPfiif,"ax",@progbits
	.align	128
        .global         _Z33compute_venn_intersections_kernelPKfPfiif
        .type           _Z33compute_venn_intersections_kernelPKfPfiif,@function
        .size           _Z33compute_venn_intersections_kernelPKfPfiif,(.L_x_451 - _Z33compute_venn_intersections_kernelPKfPfiif)
        .other          _Z33compute_venn_intersections_kernelPKfPfiif,@"STO_CUDA_ENTRY STV_DEFAULT"
_Z33compute_venn_intersections_kernelPKfPfiif:
.text._Z33compute_venn_intersections_kernelPKfPfiif:
[----:B------:R-:W-:Y:S01]  /*0000*/  LDC R1, c[0x0][0x37c] ;  /* 0x0000df00ff017b82 */ /* 0x000fe20000000800 */
[----:B------:R-:W0:Y:S07]  /*0010*/  S2R R4, SR_CTAID.X ;  /* 0x0000000000047919 */ /* 0x000e2e0000002500 */
[----:B------:R-:W0:Y:S08]  /*0020*/  S2UR UR8, SR_CTAID.Y ;  /* 0x00000000000879c3 */ /* 0x000e300000002600 */
[----:B------:R-:W1:Y:S01]  /*0030*/  LDC R5, c[0x0][0x390] ;  /* 0x0000e400ff057b82 */ /* 0x000e620000000800 */
[----:B0-----:R-:W-:-:S04]  /*0040*/  VIMNMX R0, PT, PT, R4, UR8, !PT ;  /* 0x0000000804007c48 */ /* 0x001fc8000ffe0100 */
[----:B-1----:R-:W-:-:S13]  /*0050*/  ISETP.GE.AND P0, PT, R0, R5, PT ;  /* 0x000000050000720c */ /* 0x002fda0003f06270 */
[----:B------:R-:W-:Y:S05]  /*0060*/  @P0 EXIT ;  /* 0x000000000000094d */ /* 0x000fea0003800000 */
[----:B------:R-:W0:Y:S01]  /*0070*/  S2R R0, SR_TID.X ;  /* 0x0000000000007919 */ /* 0x000e220000002100 */
[----:B------:R-:W-:Y:S01]  /*0080*/  ISETP.NE.AND P0, PT, R4, UR8, PT ;  /* 0x0000000804007c0c */ /* 0x000fe2000bf05270 */
[----:B------:R-:W1:-:S12]  /*0090*/  LDCU.64 UR10, c[0x0][0x358] ;  /* 0x00006b00ff0a77ac */ /* 0x000e580008000a00 */
[----:B------:R-:W-:Y:S05]  /*00a0*/  @!P0 BRA `(.L_x_58) ;  /* 0x0000000400e08947 */ /* 0x000fea0003800000 */
[----:B------:R-:W0:Y:S01]  /*00b0*/  LDC R14, c[0x0][0x394] ;  /* 0x0000e500ff0e7b82 */ /* 0x000e220000000800 */
[----:B------:R-:W-:Y:S01]  /*00c0*/  BSSY.RECONVERGENT B0, `(.L_x_59) ;  /* 0x0000016000007945 */ /* 0x000fe20003800200 */
[----:B------:R-:W-:Y:S01]  /*00d0*/  IMAD.MOV.U32 R5, RZ, RZ, RZ ;  /* 0x000000ffff057224 */ /* 0x000fe200078e00ff */
[----:B------:R-:W-:Y:S02]  /*00e0*/  CS2R R10, SRZ ;  /* 0x00000000000a7805 */ /* 0x000fe4000001ff00 */
[----:B0-----:R-:W-:-:S13]  /*00f0*/  ISETP.GE.AND P0, PT, R0, R14, PT ;  /* 0x0000000e0000720c */ /* 0x001fda0003f06270 */
[----:B------:R-:W-:Y:S05]  /*0100*/  @P0 BRA `(.L_x_60) ;  /* 0x0000000000440947 */ /* 0x000fea0003800000 */
[----:B------:R-:W0:Y:S01]  /*0110*/  LDC R12, c[0x0][0x360] ;  /* 0x0000d800ff0c7b82 */ /* 0x000e220000000800 */
[----:B------:R-:W-:Y:S01]  /*0120*/  CS2R R10, SRZ ;  /* 0x00000000000a7805 */ /* 0x000fe2000001ff00 */
[----:B------:R-:W-:Y:S02]  /*0130*/  IMAD.MOV.U32 R13, RZ, RZ, R0 ;  /* 0x000000ffff0d7224 */ /* 0x000fe400078e0000 */
[----:B------:R-:W-:-:S04]  /*0140*/  IMAD.MOV.U32 R5, RZ, RZ, RZ ;  /* 0x000000ffff057224 */ /* 0x000fc800078e00ff */
[----:B------:R-:W2:Y:S03]  /*0150*/  LDC.64 R2, c[0x0][0x380] ;  /* 0x0000e000ff027b82 */ /* 0x000ea60000000a00 */
.L_x_61:
[--C-:B------:R-:W-:Y:S02]  /*0160*/  IMAD R7, R4, R14, R13.reuse ;  /* 0x0000000e04077224 */ /* 0x100fe400078e020d */
[----:B------:R-:W-:Y:S02]  /*0170*/  IMAD R9, R14, UR8, R13 ;  /* 0x000000080e097c24 */ /* 0x000fe4000f8e020d */
[----:B--2---:R-:W-:-:S04]  /*0180*/  IMAD.WIDE R6, R7, 0x4, R2 ;  /* 0x0000000407067825 */ /* 0x004fc800078e0202 */
[----:B------:R-:W-:Y:S02]  /*0190*/  IMAD.WIDE R8, R9, 0x4, R2 ;  /* 0x0000000409087825 */ /* 0x000fe400078e0202 */
[----:B-1----:R-:W2:Y:S04]  /*01a0*/  LDG.E R7, desc[UR10][R6.64] ;  /* 0x0000000a06077981 */ /* 0x002ea8000c1e1900 */
[----:B------:R-:W3:Y:S01]  /*01b0*/  LDG.E R8, desc[UR10][R8.64] ;  /* 0x0000000a08087981 */ /* 0x000ee2000c1e1900 */
[----:B0-----:R-:W-:-:S05]  /*01c0*/  IMAD.IADD R13, R12, 0x1, R13 ;  /* 0x000000010c0d7824 */ /* 0x001fca00078e020d */
[----:B------:R-:W-:Y:S01]  /*01d0*/  ISETP.GE.AND P0, PT, R13, R14, PT ;  /* 0x0000000e0d00720c */ /* 0x000fe20003f06270 */
[C---:B--2---:R-:W-:Y:S01]  /*01e0*/  FFMA R10, R7.reuse, R7, R10 ;  /* 0x00000007070a7223 */ /* 0x044fe2000000000a */
[-C--:B---3--:R-:W-:Y:S01]  /*01f0*/  FFMA R5, R7, R8.reuse, R5 ;  /* 0x0000000807057223 */ /* 0x088fe20000000005 */
[----:B------:R-:W-:-:S10]  /*0200*/  FFMA R11, R8, R8, R11 ;  /* 0x00000008080b7223 */ /* 0x000fd4000000000b */
[----:B------:R-:W-:Y:S05]  /*0210*/  @!P0 BRA `(.L_x_61) ;  /* 0xfffffffc00d08947 */ /* 0x000fea000383ffff */
.L_x_60:
[----:B-1----:R-:W-:Y:S05]  /*0220*/  BSYNC.RECONVERGENT B0 ;  /* 0x0000000000007941 */ /* 0x002fea0003800200 */
.L_x_59:
[----:B------:R-:W0:Y:S01]  /*0230*/  S2UR UR7, SR_CgaCtaId ;  /* 0x00000000000779c3 */ /* 0x000e220000008800 */
[----:B------:R-:W-:Y:S02]  /*0240*/  UMOV UR4, 0x400 ;  /* 0x0000040000047882 */ /* 0x000fe40000000000 */
[----:B------:R-:W-:Y:S02]  /*0250*/  UIADD3 UR5, UPT, UPT, UR4, 0x400, URZ ;  /* 0x0000040004057890 */ /* 0x000fe4000fffe0ff */
[----:B------:R-:W-:Y:S02]  /*0260*/  UIADD3 UR6, UPT, UPT, UR4, 0x800, URZ ;  /* 0x0000080004067890 */ /* 0x000fe4000fffe0ff */
[----:B0-----:R-:W-:Y:S02]  /*0270*/  ULEA UR4, UR7, UR4, 0x18 ;  /* 0x0000000407047291 */ /* 0x001fe4000f8ec0ff */
[----:B------:R-:W-:Y:S02]  /*0280*/  ULEA UR5, UR7, UR5, 0x18 ;  /* 0x0000000507057291 */ /* 0x000fe4000f8ec0ff */
[----:B------:R-:W-:-:S02]  /*0290*/  ULEA UR6, UR7, UR6, 0x18 ;  /* 0x0000000607067291 */ /* 0x000fc4000f8ec0ff */
[C---:B------:R-:W-:Y:S02]  /*02a0*/  LEA R2, R0.reuse, UR4, 0x2 ;  /* 0x0000000400027c11 */ /* 0x040fe4000f8e10ff */
[C---:B------:R-:W-:Y:S02]  /*02b0*/  LEA R3, R0.reuse, UR5, 0x2 ;  /* 0x0000000500037c11 */ /* 0x040fe4000f8e10ff */
[----:B------:R-:W-:Y:S01]  /*02c0*/  LEA R6, R0, UR6, 0x2 ;  /* 0x0000000600067c11 */ /* 0x000fe2000f8e10ff */
[----:B------:R-:W0:Y:S01]  /*02d0*/  LDCU UR4, c[0x0][0x360] ;  /* 0x00006c00ff0477ac */ /* 0x000e220008000800 */
[----:B------:R1:W-:Y:S04]  /*02e0*/  STS [R2], R5 ;  /* 0x0000000502007388 */ /* 0x0003e80000000800 */
[----:B------:R1:W-:Y:S04]  /*02f0*/  STS [R3], R10 ;  /* 0x0000000a03007388 */ /* 0x0003e80000000800 */
[----:B------:R1:W-:Y:S01]  /*0300*/  STS [R6], R11 ;  /* 0x0000000b06007388 */ /* 0x0003e20000000800 */
[----:B0-----:R-:W-:Y:S01]  /*0310*/  UISETP.GE.U32.AND UP0, UPT, UR4, 0x2, UPT ;  /* 0x000000020400788c */ /* 0x001fe2000bf06070 */
[----:B------:R-:W-:Y:S08]  /*0320*/  BAR.SYNC.DEFER_BLOCKING 0x0 ;  /* 0x0000000000007b1d */ /* 0x000ff00000010000 */
[----:B-1----:R-:W-:Y:S05]  /*0330*/  BRA.U !UP0, `(.L_x_62) ;  /* 0x0000000108647547 */ /* 0x002fea000b800000 */
[----:B------:R-:W-:-:S07]  /*0340*/  MOV R5, UR4 ;  /* 0x0000000400057c02 */ /* 0x000fce0008000f00 */
.L_x_65:
[----:B------:R-:W-:Y:S01]  /*0350*/  SHF.R.U32.HI R13, RZ, 0x1, R5 ;  /* 0x00000001ff0d7819 */ /* 0x000fe20000011605 */
[----:B------:R-:W-:Y:S03]  /*0360*/  BSSY.RECONVERGENT B0, `(.L_x_63) ;  /* 0x0000012000007945 */ /* 0x000fe60003800200 */
[----:B------:R-:W-:-:S13]  /*0370*/  ISETP.GE.U32.AND P0, PT, R0, R13, PT ;  /* 0x0000000d0000720c */ /* 0x000fda0003f06070 */
[----:B0-----:R-:W-:Y:S05]  /*0380*/  @P0 BRA `(.L_x_64) ;  /* 0x00000000003c0947 */ /* 0x001fea0003800000 */
[----:B------:R-:W-:Y:S01]  /*0390*/  IMAD R7, R13, 0x4, R2 ;  /* 0x000000040d077824 */ /* 0x000fe200078e0202 */
[----:B------:R-:W-:Y:S05]  /*03a0*/  LDS R8, [R2] ;  /* 0x0000000002087984 */ /* 0x000fea0000000800 */
[----:B------:R-:W0:Y:S02]  /*03b0*/  LDS R7, [R7] ;  /* 0x0000000007077984 */ /* 0x000e240000000800 */
[----:B0-----:R-:W-:Y:S01]  /*03c0*/  FADD R9, R7, R8 ;  /* 0x0000000807097221 */ /* 0x001fe20000000000 */
[----:B------:R-:W-:-:S04]  /*03d0*/  IMAD R8, R13, 0x4, R3 ;  /* 0x000000040d087824 */ /* 0x000fc800078e0203 */
[----:B------:R-:W-:Y:S04]  /*03e0*/  STS [R2], R9 ;  /* 0x0000000902007388 */ /* 0x000fe80000000800 */
[----:B------:R-:W-:Y:S04]  /*03f0*/  LDS R8, [R8] ;  /* 0x0000000008087984 */ /* 0x000fe80000000800 */
[----:B------:R-:W0:Y:S02]  /*0400*/  LDS R11, [R3] ;  /* 0x00000000030b7984 */ /* 0x000e240000000800 */
[----:B0-----:R-:W-:Y:S01]  /*0410*/  FADD R10, R8, R11 ;  /* 0x0000000b080a7221 */ /* 0x001fe20000000000 */
[----:B------:R-:W-:-:S04]  /*0420*/  IMAD R11, R13, 0x4, R6 ;  /* 0x000000040d0b7824 */ /* 0x000fc800078e0206 */
[----:B------:R-:W-:Y:S04]  /*0430*/  STS [R3], R10 ;  /* 0x0000000a03007388 */ /* 0x000fe80000000800 */
[----:B------:R-:W-:Y:S04]  /*0440*/  LDS R11, [R11] ;  /* 0x000000000b0b7984 */ /* 0x000fe80000000800 */
[----:B------:R-:W0:Y:S02]  /*0450*/  LDS R12, [R6] ;  /* 0x00000000060c7984 */ /* 0x000e240000000800 */
[----:B0-----:R-:W-:-:S05]  /*0460*/  FADD R7, R11, R12 ;  /* 0x0000000c0b077221 */ /* 0x001fca0000000000 */
[----:B------:R0:W-:Y:S02]  /*0470*/  STS [R6], R7 ;  /* 0x0000000706007388 */ /* 0x0001e40000000800 */
.L_x_64:
[----:B------:R-:W-:Y:S05]  /*0480*/  BSYNC.RECONVERGENT B0 ;  /* 0x0000000000007941 */ /* 0x000fea0003800200 */
.L_x_63:
[----:B------:R-:W-:Y:S01]  /*0490*/  BAR.SYNC.DEFER_BLOCKING 0x0 ;  /* 0x0000000000007b1d */ /* 0x000fe20000010000 */
[----:B------:R-:W-:Y:S02]  /*04a0*/  ISETP.GT.U32.AND P0, PT, R5, 0x3, PT ;  /* 0x000000030500780c */ /* 0x000fe40003f04070 */
[----:B------:R-:W-:-:S11]  /*04b0*/  MOV R5, R13 ;  /* 0x0000000d00057202 */ /* 0x000fd60000000f00 */
[----:B------:R-:W-:Y:S05]  /*04c0*/  @P0 BRA `(.L_x_65) ;  /* 0xfffffffc00a00947 */ /* 0x000fea000383ffff */
.L_x_62:
[----:B------:R-:W-:-:S13]  /*04d0*/  ISETP.NE.AND P0, PT, R0, RZ, PT ;  /* 0x000000ff0000720c */ /* 0x000fda0003f05270 */
[----:B------:R-:W-:Y:S05]  /*04e0*/  @P0 EXIT ;  /* 0x000000000000094d */ /* 0x000fea0003800000 */
[----:B------:R-:W1:Y:S01]  /*04f0*/  S2UR UR5, SR_CgaCtaId ;  /* 0x00000000000579c3 */ /* 0x000e620000008800 */
[----:B------:R-:W-:Y:S02]  /*0500*/  UMOV UR4, 0x400 ;  /* 0x0000040000047882 */ /* 0x000fe40000000000 */
[----:B-1----:R-:W-:-:S09]  /*0510*/  ULEA UR4, UR5, UR4, 0x18 ;  /* 0x0000000405047291 */ /* 0x002fd2000f8ec0ff */
[----:B------:R-:W0:Y:S04]  /*0520*/  LDS R2, [UR4+0x400] ;  /* 0x00040004ff027984 */ /* 0x000e280008000800 */
[----:B------:R-:W1:Y:S04]  /*0530*/  LDS R0, [UR4] ;  /* 0x00000004ff007984 */ /* 0x000e680008000800 */
[----:B------:R-:W2:Y:S01]  /*0540*/  LDS R5, [UR4+0x800] ;  /* 0x00080004ff057984 */ /* 0x000ea20008000800 */
[----:B0-----:R-:W-:Y:S01]  /*0550*/  VIADD R6, R2, 0xf3000000 ;  /* 0xf300000002067836 */ /* 0x001fe20000000000 */
[----:B------:R0:W3:Y:S04]  /*0560*/  MUFU.RSQ R3, R2 ;  /* 0x0000000200037308 */ /* 0x0000e80000001400 */
[----:B------:R-:W-:-:S13]  /*0570*/  ISETP.GT.U32.AND P0, PT, R6, 0x727fffff, PT ;  /* 0x727fffff0600780c */ /* 0x000fda0003f04070 */
[----:B0123--:R-:W-:Y:S05]  /*0580*/  @!P0 BRA `(.L_x_66) ;  /* 0x0000000000108947 */ /* 0x00ffea0003800000 */
[----:B------:R-:W-:-:S07]  /*0590*/  MOV R9, 0x5b0 ;  /* 0x000005b000097802 */ /* 0x000fce0000000f00 */
[----:B------:R-:W-:Y:S05]  /*05a0*/  CALL.REL.NOINC `($__internal_2_$__cuda_sm20_sqrt_rn_f32_slowpath) ;  /* 0x0000000000c07944 */ /* 0x000fea0003c00000 */
[----:B------:R-:W-:Y:S01]  /*05b0*/  IMAD.MOV.U32 R6, RZ, RZ, R7 ;  /* 0x000000ffff067224 */ /* 0x000fe200078e0007 */
[----:B------:R-:W-:Y:S06]  /*05c0*/  BRA `(.L_x_67) ;  /* 0x0000000000107947 */ /* 0x000fec0003800000 */
.L_x_66:
[----:B------:R-:W-:Y:S01]  /*05d0*/  FMUL.FTZ R7, R2, R3 ;  /* 0x0000000302077220 */ /* 0x000fe20000410000 */
[----:B------:R-:W-:-:S03]  /*05e0*/  FMUL.FTZ R3, R3, 0.5 ;  /* 0x3f00000003037820 */ /* 0x000fc60000410000 */
[----:B------:R-:W-:-:S04]  /*05f0*/  FFMA R2, -R7, R7, R2 ;  /* 0x0000000707027223 */ /* 0x000fc80000000102 */
[----:B------:R-:W-:-:S07]  /*0600*/  FFMA R6, R2, R3, R7 ;  /* 0x0000000302067223 */ /* 0x000fce0000000007 */
.L_x_67:
[----:B------:R-:W-:Y:S01]  /*0610*/  VIADD R3, R5, 0xf3000000 ;  /* 0xf300000005037836 */ /* 0x000fe20000000000 */
[----:B------:R0:W1:Y:S04]  /*0620*/  MUFU.RSQ R2, R5 ;  /* 0x0000000500027308 */ /* 0x0000680000001400 */
[----:B------:R-:W-:-:S13]  /*0630*/  ISETP.GT.U32.AND P0, PT, R3, 0x727fffff, PT ;  /* 0x727fffff0300780c */ /* 0x000fda0003f04070 */
[----:B01----:R-:W-:Y:S05]  /*0640*/  @!P0 BRA `(.L_x_68) ;  /* 0x0000000000148947 */ /* 0x003fea0003800000 */
[----:B------:R-:W-:Y:S02]  /*0650*/  MOV R2, R5 ;  /* 0x0000000500027202 */ /* 0x000fe40000000f00 */
[----:B------:R-:W-:-:S07]  /*0660*/  MOV R9, 0x680 ;  /* 0x0000068000097802 */ /* 0x000fce0000000f00 */
[----:B------:R-:W-:Y:S05]  /*0670*/  CALL.REL.NOINC `($__internal_2_$__cuda_sm20_sqrt_rn_f32_slowpath) ;  /* 0x00000000008c7944 */ /* 0x000fea0003c00000 */
[----:B------:R-:W-:Y:S01]  /*0680*/  IMAD.MOV.U32 R3, RZ, RZ, R7 ;  /* 0x000000ffff037224 */ /* 0x000fe200078e0007 */
[----:B------:R-:W-:Y:S06]  /*0690*/  BRA `(.L_x_69) ;  /* 0x0000000000107947 */ /* 0x000fec0003800000 */
.L_x_68:
[----:B------:R-:W-:Y:S01]  /*06a0*/  FMUL.FTZ R8, R5, R2 ;  /* 0x0000000205087220 */ /* 0x000fe20000410000 */
[----:B------:R-:W-:-:S03]  /*06b0*/  FMUL.FTZ R2, R2, 0.5 ;  /* 0x3f00000002027820 */ /* 0x000fc60000410000 */
[----:B------:R-:W-:-:S04]  /*06c0*/  FFMA R3, -R8, R8, R5 ;  /* 0x0000000808037223 */ /* 0x000fc80000000105 */
[----:B------:R-:W-:-:S07]  /*06d0*/  FFMA R3, R3, R2, R8 ;  /* 0x0000000203037223 */ /* 0x000fce0000000008 */
.L_x_69:
[----:B------:R-:W-:-:S04]  /*06e0*/  FFMA R7, R3, R6, 9.9999997171806853657e-10 ;  /* 0x3089705f03077423 */ /* 0x000fc80000000006 */
[----:B------:R-:W0:Y:S08]  /*06f0*/  MUFU.RCP R2, R7 ;  /* 0x0000000700027308 */ /* 0x000e300000001000 */
[----:B------:R-:W1:Y:S01]  /*0700*/  FCHK P0, R0, R7 ;  /* 0x0000000700007302 */ /* 0x000e620000000000 */
[----:B0-----:R-:W-:-:S04]  /*0710*/  FFMA R3, -R7, R2, 1 ;  /* 0x3f80000007037423 */ /* 0x001fc80000000102 */
[----:B------:R-:W-:-:S04]  /*0720*/  FFMA R3, R2, R3, R2 ;  /* 0x0000000302037223 */ /* 0x000fc80000000002 */
[----:B------:R-:W-:-:S04]  /*0730*/  FFMA R2, R0, R3, RZ ;  /* 0x0000000300027223 */ /* 0x000fc800000000ff */
[----:B------:R-:W-:-:S04]  /*0740*/  FFMA R5, -R7, R2, R0 ;  /* 0x0000000207057223 */ /* 0x000fc80000000100 */
[----:B------:R-:W-:Y:S01]  /*0750*/  FFMA R5, R3, R5, R2 ;  /* 0x0000000503057223 */ /* 0x000fe20000000002 */
[----:B-1----:R-:W-:Y:S06]  /*0760*/  @!P0 BRA `(.L_x_70) ;  /* 0x00000000000c8947 */ /* 0x002fec0003800000 */
[----:B------:R-:W-:-:S07]  /*0770*/  MOV R2, 0x790 ;  /* 0x0000079000027802 */ /* 0x000fce0000000f00 */
[----:B------:R-:W-:Y:S05]  /*0780*/  CALL.REL.NOINC `($__internal_3_$__cuda_sm3x_div_rn_noftz_f32_slowpath) ;  /* 0x0000000000a87944 */ /* 0x000fea0003c00000 */
[----:B------:R-:W-:-:S07]  /*0790*/  IMAD.MOV.U32 R5, RZ, RZ, R0 ;  /* 0x000000ffff057224 */ /* 0x000fce00078e0000 */
.L_x_70:
[----:B------:R-:W0:Y:S01]  /*07a0*/  LDC R7, c[0x0][0x390] ;  /* 0x0000e400ff077b82 */ /* 0x000e220000000800 */
[----:B------:R-:W1:Y:S07]  /*07b0*/  LDCU UR4, c[0x0][0x398] ;  /* 0x00007300ff0477ac */ /* 0x000e6e0008000800 */
[----:B------:R-:W2:Y:S01]  /*07c0*/  LDC.64 R2, c[0x0][0x388] ;  /* 0x0000e200ff027b82 */ /* 0x000ea20000000a00 */
[----:B-1----:R-:W-:-:S04]  /*07d0*/  FSETP.GT.AND P0, PT, R5, UR4, PT ;  /* 0x0000000405007c0b */ /* 0x002fc8000bf04000 */
[----:B------:R-:W-:Y:S01]  /*07e0*/  FSEL R5, R5, RZ, P0 ;  /* 0x000000ff05057208 */ /* 0x000fe20000000000 */
[----:B0-----:R-:W-:-:S04]  /*07f0*/  IMAD R7, R4, R7, UR8 ;  /* 0x0000000804077e24 */ /* 0x001fc8000f8e0207 */
[----:B--2---:R-:W-:-:S05]  /*0800*/  IMAD.WIDE.U32 R2, R7, 0x4, R2 ;  /* 0x0000000407027825 */ /* 0x004fca00078e0002 */
[----:B------:R-:W-:Y:S01]  /*0810*/  STG.E desc[UR10][R2.64], R5 ;  /* 0x0000000502007986 */ /* 0x000fe2000c10190a */
[----:B------:R-:W-:Y:S05]  /*0820*/  EXIT ;  /* 0x000000000000794d */ /* 0x000fea0003800000 */
.L_x_58:
[----:B0-----:R-:W-:-:S13]  /*0830*/  ISETP.NE.AND P0, PT, R0, RZ, PT ;  /* 0x000000ff0000720c */ /* 0x001fda0003f05270 */
[----:B-1----:R-:W-:Y:S05]  /*0840*/  @P0 EXIT ;  /* 0x000000000000094d */ /* 0x002fea0003800000 */
[----:B------:R-:W0:Y:S01]  /*0850*/  LDC.64 R2, c[0x0][0x388] ;  /* 0x0000e200ff027b82 */ /* 0x000e220000000a00 */
[----:B------:R-:W-:Y:S02]  /*0860*/  IMAD R5, R4, R5, R4 ;  /* 0x0000000504057224 */ /* 0x000fe400078e0204 */
[----:B------:R-:W-:Y:S02]  /*0870*/  IMAD.MOV.U32 R7, RZ, RZ, 0x3f800000 ;  /* 0x3f800000ff077424 */ /* 0x000fe400078e00ff */
[----:B0-----:R-:W-:-:S05]  /*0880*/  IMAD.WIDE.U32 R2, R5, 0x4, R2 ;  /* 0x0000000405027825 */ /* 0x001fca00078e0002 */
[----:B------:R-:W-:Y:S01]  /*0890*/  STG.E desc[UR10][R2.64], R7 ;  /* 0x0000000702007986 */ /* 0x000fe2000c10190a */
[----:B------:R-:W-:Y:S05]  /*08a0*/  EXIT ;  /* 0x000000000000794d */ /* 0x000fea0003800000 */
        .weak           $__internal_2_$__cuda_sm20_sqrt_rn_f32_slowpath
        .type           $__internal_2_$__cuda_sm20_sqrt_rn_f32_slowpath,@function
        .size           $__internal_2_$__cuda_sm20_sqrt_rn_f32_slowpath,($__internal_3_$__cuda_sm3x_div_rn_noftz_f32_slowpath - $__internal_2_$__cuda_sm20_sqrt_rn_f32_slowpath)
$__internal_2_$__cuda_sm20_sqrt_rn_f32_slowpath:
[----:B------:R-:W-:-:S13]  /*08b0*/  LOP3.LUT P0, RZ, R2, 0x7fffffff, RZ, 0xc0, !PT ;  /* 0x7fffffff02ff7812 */ /* 0x000fda000780c0ff */
[----:B------:R-:W-:Y:S01]  /*08c0*/  @!P0 MOV R3, R2 ;  /* 0x0000000200038202 */ /* 0x000fe20000000f00 */
        /* <DEDUP_REMOVED lines=8> */
[----:B------:R-:W-:Y:S01]  /*0950*/  @!P0 IMAD.MOV.U32 R3, RZ, RZ, R2 ;  /* 0x000000ffff038224 */ /* 0x000fe200078e0002 */
[----:B------:R-:W-:Y:S06]  /*0960*/  @!P0 BRA `(.L_x_71) ;  /* 0x0000000000208947 */ /* 0x000fec0003800000 */
[----:B------:R-:W-:-:S04]  /*0970*/  FFMA R2, R2, 1.84467440737095516160e+19, RZ ;  /* 0x5f80000002027823 */ /* 0x000fc800000000ff */
[----:B------:R-:W0:Y:S02]  /*0980*/  MUFU.RSQ R3, R2 ;  /* 0x0000000200037308 */ /* 0x000e240000001400 */
[----:B0-----:R-:W-:Y:S01]  /*0990*/  FMUL.FTZ R7, R2, R3 ;  /* 0x0000000302077220 */ /* 0x001fe20000410000 */
[----:B------:R-:W-:-:S03]  /*09a0*/  FMUL.FTZ R3, R3, 0.5 ;  /* 0x3f00000003037820 */ /* 0x000fc60000410000 */
[----:B------:R-:W-:-:S04]  /*09b0*/  FADD.FTZ R8, -R7, -RZ ;  /* 0x800000ff07087221 */ /* 0x000fc80000010100 */
[----:B------:R-:W-:-:S04]  /*09c0*/  FFMA R8, R7, R8, R2 ;  /* 0x0000000807087223 */ /* 0x000fc80000000002 */
[----:B------:R-:W-:-:S04]  /*09d0*/  FFMA R3, R8, R3, R7 ;  /* 0x0000000308037223 */ /* 0x000fc80000000007 */
[----:B------:R-:W-:-:S07]  /*09e0*/  FMUL.FTZ R3, R3, 2.3283064365386962891e-10 ;  /* 0x2f80000003037820 */ /* 0x000fce0000410000 */
.L_x_71:
[----:B------:R-:W-:Y:S01]  /*09f0*/  IMAD.MOV.U32 R7, RZ, RZ, R3 ;  /* 0x000000ffff077224 */ /* 0x000fe200078e0003 */
[----:B------:R-:W-:Y:S01]  /*0a00*/  MOV R2, R9 ;  /* 0x0000000900027202 */ /* 0x000fe20000000f00 */
[----:B------:R-:W-:-:S04]  /*0a10*/  IMAD.MOV.U32 R3, RZ, RZ, 0x0 ;  /* 0x00000000ff037424 */ /* 0x000fc800078e00ff */
[----:B------:R-:W-:Y:S05]  /*0a20*/  RET.REL.NODEC R2 `(_Z33compute_venn_intersections_kernelPKfPfiif) ;  /* 0xfffffff402747950 */ /* 0x000fea0003c3ffff */
        .weak           $__internal_3_$__cuda_sm3x_div_rn_noftz_f32_slowpath
        .type           $__internal_3_$__cuda_sm3x_div_rn_noftz_f32_slowpath,@function
        .size           $__internal_3_$__cuda_sm3x_div_rn_noftz_f32_slowpath,(.L_x_451 - $__internal_3_$__cuda_sm3x_div_rn_noftz_f32_slowpath)
$__internal_3_$__cuda_sm3x_div_rn_noftz_f32_slowpath:
[----:B------:R-:W-:Y:S02]  /*0a30*/  SHF.R.U32.HI R5, RZ, 0x17, R7 ;  /* 0x00000017ff057819 */ /* 0x000fe40000011607 */
[----:B------:R-:W-:Y:S02]  /*0a40*/  SHF.R.U32.HI R3, RZ, 0x17, R0 ;  /* 0x00000017ff037819 */ /* 0x000fe40000011600 */
[----:B------:R-:W-:Y:S02]  /*0a50*/  LOP3.LUT R12, R5, 0xff, RZ, 0xc0, !PT ;  /* 0x000000ff050c7812 */ /* 0x000fe400078ec0ff */
[----:B------:R-:W-:Y:S02]  /*0a60*/  LOP3.LUT R5, R3, 0xff, RZ, 0xc0, !PT ;  /* 0x000000ff03057812 */ /* 0x000fe400078ec0ff */
[----:B------:R-:W-:Y:S01]  /*0a70*/  MOV R6, R0 ;  /* 0x0000000000067202 */ /* 0x000fe20000000f00 */
[----:B------:R-:W-:Y:S02]  /*0a80*/  VIADD R10, R12, 0xffffffff ;  /* 0xffffffff0c0a7836 */ /* 0x000fe40000000000 */
[----:B------:R-:W-:-:S03]  /*0a90*/  VIADD R9, R5, 0xffffffff ;  /* 0xffffffff05097836 */ /* 0x000fc60000000000 */
[----:B------:R-:W-:-:S04]  /*0aa0*/  ISETP.GT.U32.AND P0, PT, R10, 0xfd, PT ;  /* 0x000000fd0a00780c */ /* 0x000fc80003f04070 */
[----:B------:R-:W-:-:S13]  /*0ab0*/  ISETP.GT.U32.OR P0, PT, R9, 0xfd, P0 ;  /* 0x000000fd0900780c */ /* 0x000fda0000704470 */
[----:B------:R-:W-:Y:S01]  /*0ac0*/  @!P0 IMAD.MOV.U32 R8, RZ, RZ, RZ ;  /* 0x000000ffff088224 */ /* 0x000fe200078e00ff */
[----:B------:R-:W-:Y:S06]  /*0ad0*/  @!P0 BRA `(.L_x_72) ;  /* 0x0000000000608947 */ /* 0x000fec0003800000 */
[----:B------:R-:W-:Y:S01]  /*0ae0*/  FSETP.GTU.FTZ.AND P0, PT, |R0|, +INF , PT ;  /* 0x7f8000000000780b */ /* 0x000fe20003f1c200 */
[----:B------:R-:W-:Y:S01]  /*0af0*/  IMAD.MOV.U32 R3, RZ, RZ, R7 ;  /* 0x000000ffff037224 */ /* 0x000fe200078e0007 */
        /* <DEDUP_REMOVED lines=17> */
[----:B------:R-:W-:Y:S01]  /*0c10*/  @P0 IMAD.MOV.U32 R8, RZ, RZ, RZ ;  /* 0x000000ffff080224 */ /* 0x000fe200078e00ff */
[----:B------:R-:W-:Y:S01]  /*0c20*/  @!P0 MOV R8, 0xffffffc0 ;  /* 0xffffffc000088802 */ /* 0x000fe20000000f00 */
[----:B------:R-:W-:Y:S01]  /*0c30*/  @!P0 FFMA R6, R0, 1.84467440737095516160e+19, RZ ;  /* 0x5f80000000068823 */ /* 0x000fe200000000ff */
[----:B------:R-:W-:-:S03]  /*0c40*/  @!P1 FFMA R7, R3, 1.84467440737095516160e+19, RZ ;  /* 0x5f80000003079823 */ /* 0x000fc600000000ff */
[----:B------:R-:W-:-:S07]  /*0c50*/  @!P1 VIADD R8, R8, 0x40 ;  /* 0x0000004008089836 */ /* 0x000fce0000000000 */
.L_x_72:
[----:B------:R-:W-:Y:S01]  /*0c60*/  LEA R0, R12, 0xc0800000, 0x17 ;  /* 0xc08000000c007811 */ /* 0x000fe200078eb8ff */
[----:B------:R-:W-:-:S04]  /*0c70*/  VIADD R5, R5, 0xffffff81 ;  /* 0xffffff8105057836 */ /* 0x000fc80000000000 */
[----:B------:R-:W-:Y:S02]  /*0c80*/  IMAD.IADD R7, R7, 0x1, -R0 ;  /* 0x0000000107077824 */ /* 0x000fe400078e0a00 */
[C---:B------:R-:W-:Y:S01]  /*0c90*/  IMAD R0, R5.reuse, -0x800000, R6 ;  /* 0xff80000005007824 */ /* 0x040fe200078e0206 */
[----:B------:R-:W-:Y:S01]  /*0ca0*/  IADD3 R5, PT, PT, R5, 0x7f, -R12 ;  /* 0x0000007f05057810 */ /* 0x000fe20007ffe80c */
[----:B------:R-:W0:Y:S01]  /*0cb0*/  MUFU.RCP R3, R7 ;  /* 0x0000000700037308 */ /* 0x000e220000001000 */
[----:B------:R-:W-:Y:S02]  /*0cc0*/  FADD.FTZ R9, -R7, -RZ ;  /* 0x800000ff07097221 */ /* 0x000fe40000010100 */
[----:B------:R-:W-:Y:S02]  /*0cd0*/  IADD3 R5, PT, PT, R5, R8, RZ ;  /* 0x0000000805057210 */ /* 0x000fe40007ffe0ff */
        /* <DEDUP_REMOVED lines=21> */
[C---:B------:R-:W-:Y:S02]  /*0e30*/  IADD3 R8, PT, PT, R7.reuse, 0x20, RZ ;  /* 0x0000002007087810 */ /* 0x040fe40007ffe0ff */
[----:B------:R-:W-:Y:S02]  /*0e40*/  ISETP.NE.AND P2, PT, R7, RZ, PT ;  /* 0x000000ff0700720c */ /* 0x000fe40003f45270 */
[----:B------:R-:W-:Y:S01]  /*0e50*/  LOP3.LUT R5, R3, 0x7fffff, RZ, 0xc0, !PT ;  /* 0x007fffff03057812 */ /* 0x000fe200078ec0ff */
[CCC-:B------:R-:W-:Y:S01]  /*0e60*/  FFMA.RP R3, R10.reuse, R6.reuse, R11.reuse ;  /* 0x000000060a037223 */ /* 0x1c0fe2000000800b */
[----:B------:R-:W-:Y:S01]  /*0e70*/  FFMA.RM R6, R10, R6, R11 ;  /* 0x000000060a067223 */ /* 0x000fe2000000400b */
[----:B------:R-:W-:Y:S01]  /*0e80*/  ISETP.NE.AND P1, PT, R7, RZ, PT ;  /* 0x000000ff0700720c */ /* 0x000fe20003f25270 */
[----:B------:R-:W-:Y:S01]  /*0e90*/  IMAD.MOV R7, RZ, RZ, -R7 ;  /* 0x000000ffff077224 */ /* 0x000fe200078e0a07 */
[----:B------:R-:W-:-:S02]  /*0ea0*/  LOP3.LUT R5, R5, 0x800000, RZ, 0xfc, !PT ;  /* 0x0080000005057812 */ /* 0x000fc400078efcff */
[----:B------:R-:W-:Y:S02]  /*0eb0*/  FSETP.NEU.FTZ.AND P0, PT, R3, R6, PT ;  /* 0x000000060300720b */ /* 0x000fe40003f1d000 */
[----:B------:R-:W-:Y:S02]  /*0ec0*/  SHF.L.U32 R8, R5, R8, RZ ;  /* 0x0000000805087219 */ /* 0x000fe400000006ff */
[----:B------:R-:W-:Y:S02]  /*0ed0*/  SEL R6, R7, RZ, P2 ;  /* 0x000000ff07067207 */ /* 0x000fe40001000000 */
[----:B------:R-:W-:Y:S02]  /*0ee0*/  ISETP.NE.AND P1, PT, R8, RZ, P1 ;  /* 0x000000ff0800720c */ /* 0x000fe40000f25270 */
[----:B------:R-:W-:Y:S02]  /*0ef0*/  SHF.R.U32.HI R6, RZ, R6, R5 ;  /* 0x00000006ff067219 */ /* 0x000fe40000011605 */
[----:B------:R-:W-:-:S02]  /*0f00*/  PLOP3.LUT P0, PT, P0, P1, PT, 0xf8, 0x8f ;  /* 0x00000000008f781c */ /* 0x000fc40000703f70 */
[----:B------:R-:W-:Y:S02]  /*0f10*/  SHF.R.U32.HI R8, RZ, 0x1, R6 ;  /* 0x00000001ff087819 */ /* 0x000fe40000011606 */
[----:B------:R-:W-:-:S04]  /*0f20*/  SEL R3, RZ, 0x1, !P0 ;  /* 0x00000001ff037807 */ /* 0x000fc80004000000 */
[----:B------:R-:W-:-:S04]  /*0f30*/  LOP3.LUT R3, R3, 0x1, R8, 0xf8, !PT ;  /* 0x0000000103037812 */ /* 0x000fc800078ef808 */
[----:B------:R-:W-:-:S05]  /*0f40*/  LOP3.LUT R3, R3, R6, RZ, 0xc0, !PT ;  /* 0x0000000603037212 */ /* 0x000fca00078ec0ff */
[----:B------:R-:W-:-:S05]  /*0f50*/  IMAD.IADD R3, R8, 0x1, R3 ;  /* 0x0000000108037824 */ /* 0x000fca00078e0203 */
[----:B------:R-:W-:Y:S01]  /*0f60*/  LOP3.LUT R0, R3, R0, RZ, 0xfc, !PT ;  /* 0x0000000003007212 */ /* 0x000fe200078efcff */
[----:B------:R-:W-:Y:S06]  /*0f70*/  BRA `(.L_x_79) ;  /* 0x0000000000347947 */ /* 0x000fec0003800000 */
.L_x_78:
[----:B------:R-:W-:-:S04]  /*0f80*/  LOP3.LUT R0, R0, 0x80000000, RZ, 0xc0, !PT ;  /* 0x8000000000007812 */ /* 0x000fc800078ec0ff */
[----:B------:R-:W-:Y:S01]  /*0f90*/  LOP3.LUT R0, R0, 0x7f800000, RZ, 0xfc, !PT ;  /* 0x7f80000000007812 */ /* 0x000fe200078efcff */
[----:B------:R-:W-:Y:S06]  /*0fa0*/  BRA `(.L_x_79) ;  /* 0x0000000000287947 */ /* 0x000fec0003800000 */
.L_x_77:
[----:B------:R-:W-:Y:S01]  /*0fb0*/  LEA R0, R5, R0, 0x17 ;  /* 0x0000000005007211 */ /* 0x000fe200078eb8ff */
[----:B------:R-:W-:Y:S06]  /*0fc0*/  BRA `(.L_x_79) ;  /* 0x0000000000207947 */ /* 0x000fec0003800000 */
.L_x_76:
[----:B------:R-:W-:-:S04]  /*0fd0*/  LOP3.LUT R0, R7, 0x80000000, R6, 0x48, !PT ;  /* 0x8000000007007812 */ /* 0x000fc800078e4806 */
[----:B------:R-:W-:Y:S01]  /*0fe0*/  LOP3.LUT R0, R0, 0x7f800000, RZ, 0xfc, !PT ;  /* 0x7f80000000007812 */ /* 0x000fe200078efcff */
[----:B------:R-:W-:Y:S06]  /*0ff0*/  BRA `(.L_x_79) ;  /* 0x0000000000147947 */ /* 0x000fec0003800000 */
.L_x_75:
[----:B------:R-:W-:Y:S01]  /*1000*/  LOP3.LUT R0, R7, 0x80000000, R6, 0x48, !PT ;  /* 0x8000000007007812 */ /* 0x000fe200078e4806 */
[----:B------:R-:W-:Y:S06]  /*1010*/  BRA `(.L_x_79) ;  /* 0x00000000000c7947 */ /* 0x000fec0003800000 */
.L_x_74:
[----:B------:R-:W0:Y:S01]  /*1020*/  MUFU.RSQ R0, -QNAN ;  /* 0xffc0000000007908 */ /* 0x000e220000001400 */
[----:B------:R-:W-:Y:S05]  /*1030*/  BRA `(.L_x_79) ;  /* 0x0000000000047947 */ /* 0x000fea0003800000 */
.L_x_73:
[----:B------:R-:W-:-:S07]  /*1040*/  FADD.FTZ R0, R0, R3 ;  /* 0x0000000300007221 */ /* 0x000fce0000010000 */
.L_x_79:
[----:B------:R-:W-:-:S04]  /*1050*/  IMAD.MOV.U32 R3, RZ, RZ, 0x0 ;  /* 0x00000000ff037424 */ /* 0x000fc800078e00ff */
[----:B0-----:R-:W-:Y:S05]  /*1060*/  RET.REL.NODEC R2 `(_Z33compute_venn_intersections_kernelPKfPfiif) ;  /* 0xffffffec02e47950 */ /* 0x001fea0003c3ffff */
.L_x_80:
        /* <DEDUP_REMOVED lines=9> */
.L_x_451:


//--------------------- .text._Z27update_venn_clusters_kernelPKfPfPiS1_iii --------------------------
	.section	.text._Z27update_venn_clusters_kernelPKfPfPiS1_iii,"ax",@progbits
	.align	128
        .global         _Z27update_venn_clusters_kernelPKfPfPiS1_iii
        .type           _Z27update_venn_clusters_kernelPKfPfPiS1_iii,@function
        .size           _Z27update_venn_clusters_kernelPKfPfPiS1_iii,(.L_x_453 - _Z27update_venn_clusters_kernelPKfPfPiS1_iii)
        .other          _Z27update_venn_clusters_kernelPKfPfPiS1_iii,@"STO_CUDA_ENTRY STV_DEFAULT"
_Z27update_venn_clusters_kernelPKfPfPiS1_iii:
.text._Z27update_venn_clusters_kernelPKfPfPiS1_iii:
        /* <DEDUP_REMOVED lines=9> */
[----:B------:R-:W-:Y:S01]  /*0090*/  IMAD.MOV.U32 R10, RZ, RZ, -0x1 ;  /* 0xffffffffff0a7424 */ /* 0x000fe200078e00ff */
[----:B------:R-:W-:Y:S01]  /*00a0*/  MOV R2, 0xffffffff ;  /* 0xffffffff00027802 */ /* 0x000fe20000000f00 */
[----:B------:R-:W-:Y:S01]  /*00b0*/  IMAD.MOV.U32 R22, RZ, RZ, 0x4e6e6b28 ;  /* 0x4e6e6b28ff167424 */ /* 0x000fe200078e00ff */
[----:B------:R-:W1:Y:S01]  /*00c0*/  LDCU.64 UR6, c[0x0][0x358] ;  /* 0x00006b00ff0677ac */ /* 0x000e620008000a00 */
[----:B------:R-:W-:Y:S01]  /*00d0*/  IMAD.MOV.U32 R7, RZ, RZ, 0x4e6e6b28 ;  /* 0x4e6e6b28ff077424 */ /* 0x000fe200078e00ff */
[----:B0-----:R-:W-:-:S09]  /*00e0*/  UISETP.GE.AND UP0, UPT, UR4, 0x1, UPT ;  /* 0x000000010400788c */ /* 0x001fd2000bf06270 */
[----:B-1----:R-:W-:Y:S05]  /*00f0*/  BRA.U !UP0, `(.L_x_81) ;  /* 0x0000001108f07547 */ /* 0x002fea000b800000 */
[----:B------:R-:W0:Y:S02]  /*0100*/  LDC R7, c[0x0][0x3a4] ;  /* 0x0000e900ff077b82 */ /* 0x000e240000000800 */
[----:B0-----:R-:W-:-:S13]  /*0110*/  ISETP.GE.AND P0, PT, R7, 0x1, PT ;  /* 0x000000010700780c */ /* 0x001fda0003f06270 */
[----:B------:R-:W-:Y:S05]  /*0120*/  @!P0 BRA `(.L_x_82) ;  /* 0x0000000800588947 */ /* 0x000fea0003800000 */
[C---:B------:R-:W-:Y:S01]  /*0130*/  LOP3.LUT R6, R7.reuse, 0x7ffffff8, RZ, 0xc0, !PT ;  /* 0x7ffffff807067812 */ /* 0x040fe200078ec0ff */
[----:B------:R-:W-:Y:S01]  /*0140*/  IMAD R3, R0, R7, RZ ;  /* 0x0000000700037224 */ /* 0x000fe200078e02ff */
[C---:B------:R-:W-:Y:S01]  /*0150*/  LOP3.LUT R4, R7.reuse, 0x7, RZ, 0xc0, !PT ;  /* 0x0000000707047812 */ /* 0x040fe200078ec0ff */
[----:B------:R-:W-:Y:S01]  /*0160*/  IMAD.MOV.U32 R2, RZ, RZ, -0x1 ;  /* 0xffffffffff027424 */ /* 0x000fe200078e00ff */
[----:B------:R-:W-:Y:S01]  /*0170*/  LOP3.LUT R5, R7, 0x3, RZ, 0xc0, !PT ;  /* 0x0000000307057812 */ /* 0x000fe200078ec0ff */
[----:B------:R-:W-:Y:S01]  /*0180*/  IMAD.MOV.U32 R7, RZ, RZ, 0x4e6e6b28 ;  /* 0x4e6e6b28ff077424 */ /* 0x000fe200078e00ff */
[----:B------:R-:W-:Y:S01]  /*0190*/  MOV R8, 0xffffffff ;  /* 0xffffffff00087802 */ /* 0x000fe20000000f00 */
[----:B------:R-:W-:Y:S02]  /*01a0*/  IMAD.MOV.U32 R9, RZ, RZ, RZ ;  /* 0x000000ffff097224 */ /* 0x000fe400078e00ff */
[----:B------:R-:W-:Y:S02]  /*01b0*/  IMAD.MOV.U32 R20, RZ, RZ, 0x4e6e6b28 ;  /* 0x4e6e6b28ff147424 */ /* 0x000fe400078e00ff */
[----:B------:R-:W-:-:S07]  /*01c0*/  IMAD.MOV R21, RZ, RZ, -R6 ;  /* 0x000000ffff157224 */ /* 0x000fce00078e0a06 */
.L_x_88:
[----:B------:R-:W0:Y:S01]  /*01d0*/  LDC R16, c[0x0][0x3a4] ;  /* 0x0000e900ff107b82 */ /* 0x000e220000000800 */
[----:B------:R-:W-:Y:S02]  /*01e0*/  HFMA2 R24, -RZ, RZ, 0, 0 ;  /* 0x00000000ff187431 */ /* 0x000fe400000001ff */
[----:B------:R-:W-:Y:S01]  /*01f0*/  IMAD.MOV.U32 R22, RZ, RZ, RZ ;  /* 0x000000ffff167224 */ /* 0x000fe200078e00ff */
[----:B0-----:R-:W-:Y:S01]  /*0200*/  ISETP.GE.U32.AND P0, PT, R16, 0x8, PT ;  /* 0x000000081000780c */ /* 0x001fe20003f06070 */
[----:B------:R-:W-:-:S12]  /*0210*/  IMAD R23, R9, R16, RZ ;  /* 0x0000001009177224 */ /* 0x000fd800078e02ff */
[----:B------:R-:W-:Y:S05]  /*0220*/  @!P0 BRA `(.L_x_83) ;  /* 0x0000000000c08947 */ /* 0x000fea0003800000 */
[----:B------:R-:W0:Y:S01]  /*0230*/  LDC.64 R10, c[0x0][0x388] ;  /* 0x0000e200ff0a7b82 */ /* 0x000e220000000a00 */
[----:B------:R-:W-:Y:S01]  /*0240*/  IMAD.MOV.U32 R22, RZ, RZ, RZ ;  /* 0x000000ffff167224 */ /* 0x000fe200078e00ff */
[----:B------:R-:W-:Y:S01]  /*0250*/  MOV R14, R21 ;  /* 0x00000015000e7202 */ /* 0x000fe20000000f00 */
[----:B------:R-:W-:Y:S02]  /*0260*/  IMAD.MOV.U32 R15, RZ, RZ, R3 ;  /* 0x000000ffff0f7224 */ /* 0x000fe400078e0003 */
[----:B0-----:R-:W-:-:S03]  /*0270*/  IMAD.WIDE.U32 R10, R23, 0x4, R10 ;  /* 0x00000004170a7825 */ /* 0x001fc600078e000a */
[----:B------:R-:W-:-:S05]  /*0280*/  IADD3 R10, P0, PT, R10, 0x10, RZ ;  /* 0x000000100a0a7810 */ /* 0x000fca0007f1e0ff */
[----:B------:R-:W-:-:S08]  /*0290*/  IMAD.X R11, RZ, RZ, R11, P0 ;  /* 0x000000ffff0b7224 */ /* 0x000fd000000e060b */
.L_x_84:
[----:B------:R-:W0:Y:S01]  /*02a0*/  LDC.64 R12, c[0x0][0x380] ;  /* 0x0000e000ff0c7b82 */ /* 0x000e220000000a00 */
[----:B------:R-:W2:Y:S04]  /*02b0*/  LDG.E R24, desc[UR6][R10.64+-0x10] ;  /* 0xfffff0060a187981 */ /* 0x000ea8000c1e1900 */
[----:B------:R-:W3:Y:S04]  /*02c0*/  LDG.E R17, desc[UR6][R10.64+-0xc] ;  /* 0xfffff4060a117981 */ /* 0x000ee8000c1e1900 */
[----:B------:R-:W4:Y:S01]  /*02d0*/  LDG.E R25, desc[UR6][R10.64+-0x8] ;  /* 0xfffff8060a197981 */ /* 0x000f22000c1e1900 */
[----:B0-----:R-:W-:-:S05]  /*02e0*/  IMAD.WIDE R12, R15, 0x4, R12 ;  /* 0x000000040f0c7825 */ /* 0x001fca00078e020c */
[----:B------:R-:W2:Y:S04]  /*02f0*/  LDG.E R19, desc[UR6][R12.64] ;  /* 0x000000060c137981 */ /* 0x000ea8000c1e1900 */
[----:B------:R-:W3:Y:S04]  /*0300*/  LDG.E R18, desc[UR6][R12.64+0x4] ;  /* 0x000004060c127981 */ /* 0x000ee8000c1e1900 */
[----:B------:R-:W5:Y:S01]  /*0310*/  LDG.E R27, desc[UR6][R12.64+0x1c] ;  /* 0x00001c060c1b7981 */ /* 0x000f62000c1e1900 */
[----:B--2---:R-:W-:-:S03]  /*0320*/  FADD R19, R19, -R24 ;  /* 0x8000001813137221 */ /* 0x004fc60000000000 */
[----:B------:R-:W4:Y:S01]  /*0330*/  LDG.E R24, desc[UR6][R12.64+0x8] ;  /* 0x000008060c187981 */ /* 0x000f22000c1e1900 */
[----:B------:R-:W-:-:S03]  /*0340*/  FFMA R26, R19, R19, R22 ;  /* 0x00000013131a7223 */ /* 0x000fc60000000016 */
[----:B------:R-:W2:Y:S04]  /*0350*/  LDG.E R22, desc[UR6][R10.64+-0x4] ;  /* 0xfffffc060a167981 */ /* 0x000ea8000c1e1900 */
[----:B------:R-:W2:Y:S01]  /*0360*/  LDG.E R19, desc[UR6][R12.64+0xc] ;  /* 0x00000c060c137981 */ /* 0x000ea2000c1e1900 */
[----:B---3--:R-:W-:-:S03]  /*0370*/  FADD R17, R18, -R17 ;  /* 0x8000001112117221 */ /* 0x008fc60000000000 */
[----:B------:R-:W3:Y:S01]  /*0380*/  LDG.E R18, desc[UR6][R12.64+0x10] ;  /* 0x000010060c127981 */ /* 0x000ee2000c1e1900 */
[----:B------:R-:W-:-:S03]  /*0390*/  FFMA R26, R17, R17, R26 ;  /* 0x00000011111a7223 */ /* 0x000fc6000000001a */
[----:B------:R-:W3:Y:S01]  /*03a0*/  LDG.E R17, desc[UR6][R10.64] ;  /* 0x000000060a117981 */ /* 0x000ee2000c1e1900 */
[----:B----4-:R-:W-:-:S03]  /*03b0*/  FADD R25, R24, -R25 ;  /* 0x8000001918197221 */ /* 0x010fc60000000000 */
[----:B------:R-:W4:Y:S01]  /*03c0*/  LDG.E R24, desc[UR6][R10.64+0x8] ;  /* 0x000008060a187981 */ /* 0x000f22000c1e1900 */
[----:B------:R-:W-:Y:S01]  /*03d0*/  FFMA R26, R25, R25, R26 ;  /* 0x00000019191a7223 */ /* 0x000fe2000000001a */
[----:B--2---:R-:W-:Y:S02]  /*03e0*/  FADD R25, R19, -R22 ;  /* 0x8000001613197221 */ /* 0x004fe40000000000 */
[----:B------:R-:W2:Y:S04]  /*03f0*/  LDG.E R19, desc[UR6][R10.64+0x4] ;  /* 0x000004060a137981 */ /* 0x000ea8000c1e1900 */
[----:B------:R-:W2:Y:S01]  /*0400*/  LDG.E R22, desc[UR6][R12.64+0x14] ;  /* 0x000014060c167981 */ /* 0x000ea2000c1e1900 */
[----:B------:R-:W-:-:S03]  /*0410*/  FFMA R28, R25, R25, R26 ;  /* 0x00000019191c7223 */ /* 0x000fc6000000001a */
[----:B------:R-:W4:Y:S04]  /*0420*/  LDG.E R25, desc[UR6][R12.64+0x18] ;  /* 0x000018060c197981 */ /* 0x000f28000c1e1900 */
[----:B------:R0:W5:Y:S01]  /*0430*/  LDG.E R26, desc[UR6][R10.64+0xc] ;  /* 0x00000c060a1a7981 */ /* 0x000162000c1e1900 */
[----:B------:R-:W-:Y:S02]  /*0440*/  VIADD R14, R14, 0x8 ;  /* 0x000000080e0e7836 */ /* 0x000fe40000000000 */
[----:B---3--:R-:W-:-:S03]  /*0450*/  FADD R17, R18, -R17 ;  /* 0x8000001112117221 */ /* 0x008fc60000000000 */
[----:B------:R-:W-:Y:S01]  /*0460*/  ISETP.NE.AND P0, PT, R14, RZ, PT ;  /* 0x000000ff0e00720c */ /* 0x000fe20003f05270 */
[----:B------:R-:W-:Y:S01]  /*0470*/  FFMA R28, R17, R17, R28 ;  /* 0x00000011111c7223 */ /* 0x000fe2000000001c */
[----:B0-----:R-:W-:Y:S01]  /*0480*/  IADD3 R10, P1, PT, R10, 0x20, RZ ;  /* 0x000000200a0a7810 */ /* 0x001fe20007f3e0ff */
[----:B------:R-:W-:-:S04]  /*0490*/  VIADD R15, R15, 0x8 ;  /* 0x000000080f0f7836 */ /* 0x000fc80000000000 */
[----:B------:R-:W-:Y:S02]  /*04a0*/  IMAD.X R11, RZ, RZ, R11, P1 ;  /* 0x000000ffff0b7224 */ /* 0x000fe400008e060b */
[----:B--2---:R-:W-:-:S04]  /*04b0*/  FADD R19, R22, -R19 ;  /* 0x8000001316137221 */ /* 0x004fc80000000000 */
[----:B------:R-:W-:Y:S01]  /*04c0*/  FFMA R28, R19, R19, R28 ;  /* 0x00000013131c7223 */ /* 0x000fe2000000001c */
[----:B----4-:R-:W-:Y:S01]  /*04d0*/  FADD R25, R25, -R24 ;  /* 0x8000001819197221 */ /* 0x010fe20000000000 */
[----:B-----5:R-:W-:-:S03]  /*04e0*/  FADD R27, R27, -R26 ;  /* 0x8000001a1b1b7221 */ /* 0x020fc60000000000 */
[----:B------:R-:W-:-:S04]  /*04f0*/  FFMA R28, R25, R25, R28 ;  /* 0x00000019191c7223 */ /* 0x000fc8000000001c */
[----:B------:R-:W-:Y:S01]  /*0500*/  FFMA R22, R27, R27, R28 ;  /* 0x0000001b1b167223 */ /* 0x000fe2000000001c */
[----:B------:R-:W-:Y:S06]  /*0510*/  @P0 BRA `(.L_x_84) ;  /* 0xfffffffc00600947 */ /* 0x000fec000383ffff */
[----:B------:R-:W-:-:S07]  /*0520*/  MOV R24, R6 ;  /* 0x0000000600187202 */ /* 0x000fce0000000f00 */
.L_x_83:
[----:B------:R-:W-:-:S13]  /*0530*/  ISETP.NE.AND P0, PT, R4, RZ, PT ;  /* 0x000000ff0400720c */ /* 0x000fda0003f05270 */
[----:B------:R-:W-:Y:S05]  /*0540*/  @!P0 BRA `(.L_x_85) ;  /* 0x0000000400048947 */ /* 0x000fea0003800000 */
[----:B------:R-:W-:Y:S01]  /*0550*/  VIADD R10, R4, 0xffffffff ;  /* 0xffffffff040a7836 */ /* 0x000fe20000000000 */
[----:B------:R-:W-:-:S04]  /*0560*/  ISETP.NE.AND P1, PT, R5, RZ, PT ;  /* 0x000000ff0500720c */ /* 0x000fc80003f25270 */
[----:B------:R-:W-:-:S13]  /*0570*/  ISETP.GE.U32.AND P0, PT, R10, 0x3, PT ;  /* 0x000000030a00780c */ /* 0x000fda0003f06070 */
[----:B------:R-:W-:Y:S05]  /*0580*/  @!P0 BRA `(.L_x_86) ;  /* 0x0000000000708947 */ /* 0x000fea0003800000 */
[----:B------:R-:W0:Y:S01]  /*0590*/  LDC.64 R12, c[0x0][0x388] ;  /* 0x0000e200ff0c7b82 */ /* 0x000e220000000a00 */
[C-C-:B------:R-:W-:Y:S01]  /*05a0*/  IMAD.IADD R25, R23.reuse, 0x1, R24.reuse ;  /* 0x0000000117197824 */ /* 0x140fe200078e0218 */
[----:B------:R-:W-:Y:S01]  /*05b0*/  IADD3 R17, P0, PT, R23, R24, RZ ;  /* 0x0000001817117210 */ /* 0x000fe20007f1e0ff */
[----:B------:R-:W-:-:S03]  /*05c0*/  IMAD.IADD R19, R3, 0x1, R24 ;  /* 0x0000000103137824 */ /* 0x000fc600078e0218 */
[----:B------:R-:W-:Y:S02]  /*05d0*/  IADD3.X R18, PT, PT, RZ, RZ, RZ, P0, !PT ;  /* 0x000000ffff127210 */ /* 0x000fe400007fe4ff */
[----:B------:R-:W1:Y:S08]  /*05e0*/  LDC.64 R14, c[0x0][0x380] ;  /* 0x0000e000ff0e7b82 */ /* 0x000e700000000a00 */
[----:B------:R-:W2:Y:S01]  /*05f0*/  LDC.64 R10, c[0x0][0x388] ;  /* 0x0000e200ff0a7b82 */ /* 0x000ea20000000a00 */
[----:B0-----:R-:W-:-:S06]  /*0600*/  IMAD.WIDE.U32 R12, R25, 0x4, R12 ;  /* 0x00000004190c7825 */ /* 0x001fcc00078e000c */
[----:B------:R-:W3:Y:S01]  /*0610*/  LDG.E R12, desc[UR6][R12.64] ;  /* 0x000000060c0c7981 */ /* 0x000ee2000c1e1900 */
[----:B-1----:R-:W-:-:S05]  /*0620*/  IMAD.WIDE R14, R19, 0x4, R14 ;  /* 0x00000004130e7825 */ /* 0x002fca00078e020e */
[----:B------:R-:W3:Y:S01]  /*0630*/  LDG.E R25, desc[UR6][R14.64] ;  /* 0x000000060e197981 */ /* 0x000ee2000c1e1900 */
[----:B--2---:R-:W-:-:S03]  /*0640*/  LEA R10, P0, R17, R10, 0x2 ;  /* 0x0000000a110a7211 */ /* 0x004fc600078010ff */
[----:B------:R-:W2:Y:S01]  /*0650*/  LDG.E R26, desc[UR6][R14.64+0x4] ;  /* 0x000004060e1a7981 */ /* 0x000ea2000c1e1900 */
[----:B------:R-:W-:-:S03]  /*0660*/  LEA.HI.X R11, R17, R11, R18, 0x2, P0 ;  /* 0x0000000b110b7211 */ /* 0x000fc600000f1412 */
[----:B------:R-:W4:Y:S04]  /*0670*/  LDG.E R19, desc[UR6][R14.64+0xc] ;  /* 0x00000c060e137981 */ /* 0x000f28000c1e1900 */
[----:B------:R-:W2:Y:S04]  /*0680*/  LDG.E R27, desc[UR6][R10.64+0x4] ;  /* 0x000004060a1b7981 */ /* 0x000ea8000c1e1900 */
[----:B------:R-:W5:Y:S04]  /*0690*/  LDG.E R17, desc[UR6][R14.64+0x8] ;  /* 0x000008060e117981 */ /* 0x000f68000c1e1900 */
[----:B------:R-:W5:Y:S04]  /*06a0*/  LDG.E R18, desc[UR6][R10.64+0x8] ;  /* 0x000008060a127981 */ /* 0x000f68000c1e1900 */
[----:B------:R-:W4:Y:S01]  /*06b0*/  LDG.E R28, desc[UR6][R10.64+0xc] ;  /* 0x00000c060a1c7981 */ /* 0x000f22000c1e1900 */
[----:B------:R-:W-:-:S02]  /*06c0*/  VIADD R24, R24, 0x4 ;  /* 0x0000000418187836 */ /* 0x000fc40000000000 */
[----:B---3--:R-:W-:-:S04]  /*06d0*/  FADD R25, R25, -R12 ;  /* 0x8000000c19197221 */ /* 0x008fc80000000000 */
[----:B------:R-:W-:Y:S01]  /*06e0*/  FFMA R25, R25, R25, R22 ;  /* 0x0000001919197223 */ /* 0x000fe20000000016 */
[----:B--2---:R-:W-:-:S04]  /*06f0*/  FADD R26, R26, -R27 ;  /* 0x8000001b1a1a7221 */ /* 0x004fc80000000000 */
[----:B------:R-:W-:Y:S01]  /*0700*/  FFMA R25, R26, R26, R25 ;  /* 0x0000001a1a197223 */ /* 0x000fe20000000019 */
[----:B-----5:R-:W-:Y:S01]  /*0710*/  FADD R18, R17, -R18 ;  /* 0x8000001211127221 */ /* 0x020fe20000000000 */
[----:B----4-:R-:W-:-:S03]  /*0720*/  FADD R28, R19, -R28 ;  /* 0x8000001c131c7221 */ /* 0x010fc60000000000 */
[----:B------:R-:W-:-:S04]  /*0730*/  FFMA R25, R18, R18, R25 ;  /* 0x0000001212197223 */ /* 0x000fc80000000019 */
[----:B------:R-:W-:-:S07]  /*0740*/  FFMA R22, R28, R28, R25 ;  /* 0x0000001c1c167223 */ /* 0x000fce0000000019 */
.L_x_86:
[----:B------:R-:W-:Y:S05]  /*0750*/  @!P1 BRA `(.L_x_85) ;  /* 0x0000000000809947 */ /* 0x000fea0003800000 */
[----:B------:R-:W-:Y:S01]  /*0760*/  ISETP.NE.AND P0, PT, R5, 0x1, PT ;  /* 0x000000010500780c */ /* 0x000fe20003f05270 */
[----:B------:R-:W0:Y:S01]  /*0770*/  LDC.64 R12, c[0x0][0x388] ;  /* 0x0000e200ff0c7b82 */ /* 0x000e220000000a00 */
[----:B------:R-:W-:-:S07]  /*0780*/  LOP3.LUT P1, RZ, R16, 0x1, RZ, 0xc0, !PT ;  /* 0x0000000110ff7812 */ /* 0x000fce000782c0ff */
[----:B------:R-:W1:Y:S04]  /*0790*/  LDC.64 R14, c[0x0][0x380] ;  /* 0x0000e000ff0e7b82 */ /* 0x000e680000000a00 */
[C---:B------:R-:W-:Y:S01]  /*07a0*/  @P0 IADD3 R25, P2, PT, R23.reuse, R24, RZ ;  /* 0x0000001817190210 */ /* 0x040fe20007f5e0ff */
[----:B------:R-:W-:-:S03]  /*07b0*/  @P0 IMAD.IADD R27, R23, 0x1, R24 ;  /* 0x00000001171b0824 */ /* 0x000fc600078e0218 */
[----:B------:R-:W2:Y:S01]  /*07c0*/  @P0 LDC.64 R10, c[0x0][0x388] ;  /* 0x0000e200ff0a0b82 */ /* 0x000ea20000000a00 */
[----:B------:R-:W-:-:S07]  /*07d0*/  @P0 IMAD.X R26, RZ, RZ, RZ, P2 ;  /* 0x000000ffff1a0224 */ /* 0x000fce00010e06ff */
[----:B------:R-:W3:Y:S01]  /*07e0*/  LDC.64 R16, c[0x0][0x380] ;  /* 0x0000e000ff107b82 */ /* 0x000ee20000000a00 */
[----:B0-----:R-:W-:-:S06]  /*07f0*/  @P0 IMAD.WIDE.U32 R12, R27, 0x4, R12 ;  /* 0x000000041b0c0825 */ /* 0x001fcc00078e000c */
[----:B------:R-:W4:Y:S01]  /*0800*/  @P0 LDG.E R12, desc[UR6][R12.64] ;  /* 0x000000060c0c0981 */ /* 0x000f22000c1e1900 */
[----:B------:R-:W0:Y:S01]  /*0810*/  LDC.64 R18, c[0x0][0x388] ;  /* 0x0000e200ff127b82 */ /* 0x000e220000000a00 */
[----:B--2---:R-:W-:-:S04]  /*0820*/  @P0 LEA R10, P3, R25, R10, 0x2 ;  /* 0x0000000a190a0211 */ /* 0x004fc800078610ff */
[----:B------:R-:W-:Y:S02]  /*0830*/  @P0 LEA.HI.X R11, R25, R11, R26, 0x2, P3 ;  /* 0x0000000b190b0211 */ /* 0x000fe400018f141a */
[----:B------:R-:W-:Y:S01]  /*0840*/  @P0 IADD3 R25, PT, PT, R3, R24, RZ ;  /* 0x0000001803190210 */ /* 0x000fe20007ffe0ff */
[----:B------:R-:W-:Y:S02]  /*0850*/  @P0 VIADD R24, R24, 0x2 ;  /* 0x0000000218180836 */ /* 0x000fe40000000000 */
[----:B------:R-:W2:Y:S02]  /*0860*/  @P0 LDG.E R10, desc[UR6][R10.64+0x4] ;  /* 0x000004060a0a0981 */ /* 0x000ea4000c1e1900 */
[----:B-1----:R-:W-:-:S04]  /*0870*/  @P0 IMAD.WIDE R14, R25, 0x4, R14 ;  /* 0x00000004190e0825 */ /* 0x002fc800078e020e */
[--C-:B------:R-:W-:Y:S01]  /*0880*/  @P1 IMAD.IADD R23, R23, 0x1, R24.reuse ;  /* 0x0000000117171824 */ /* 0x100fe200078e0218 */
[----:B------:R-:W4:Y:S01]  /*0890*/  @P0 LDG.E R25, desc[UR6][R14.64] ;  /* 0x000000060e190981 */ /* 0x000f22000c1e1900 */
[----:B------:R-:W-:Y:S02]  /*08a0*/  @P1 IMAD.IADD R27, R3, 0x1, R24 ;  /* 0x00000001031b1824 */ /* 0x000fe400078e0218 */
[----:B0-----:R-:W-:Y:S02]  /*08b0*/  @P1 IMAD.WIDE.U32 R18, R23, 0x4, R18 ;  /* 0x0000000417121825 */ /* 0x001fe400078e0012 */
[----:B------:R-:W2:Y:S02]  /*08c0*/  @P0 LDG.E R23, desc[UR6][R14.64+0x4] ;  /* 0x000004060e170981 */ /* 0x000ea4000c1e1900 */
[----:B---3--:R-:W-:Y:S02]  /*08d0*/  @P1 IMAD.WIDE R16, R27, 0x4, R16 ;  /* 0x000000041b101825 */ /* 0x008fe400078e0210 */
[----:B------:R-:W3:Y:S04]  /*08e0*/  @P1 LDG.E R19, desc[UR6][R18.64] ;  /* 0x0000000612131981 */ /* 0x000ee8000c1e1900 */
[----:B------:R-:W3:Y:S01]  /*08f0*/  @P1 LDG.E R16, desc[UR6][R16.64] ;  /* 0x0000000610101981 */ /* 0x000ee2000c1e1900 */
[----:B----4-:R-:W-:-:S04]  /*0900*/  @P0 FADD R25, R25, -R12 ;  /* 0x8000000c19190221 */ /* 0x010fc80000000000 */
[----:B------:R-:W-:Y:S01]  /*0910*/  @P0 FFMA R25, R25, R25, R22 ;  /* 0x0000001919190223 */ /* 0x000fe20000000016 */
[----:B--2---:R-:W-:-:S04]  /*0920*/  @P0 FADD R24, R23, -R10 ;  /* 0x8000000a17180221 */ /* 0x004fc80000000000 */
[----:B------:R-:W-:Y:S01]  /*0930*/  @P0 FFMA R22, R24, R24, R25 ;  /* 0x0000001818160223 */ /* 0x000fe20000000019 */
[----:B---3--:R-:W-:-:S04]  /*0940*/  @P1 FADD R11, R16, -R19 ;  /* 0x80000013100b1221 */ /* 0x008fc80000000000 */
[----:B------:R-:W-:-:S07]  /*0950*/  @P1 FFMA R22, R11, R11, R22 ;  /* 0x0000000b0b161223 */ /* 0x000fce0000000016 */
.L_x_85:
[----:B------:R-:W-:Y:S01]  /*0960*/  FSETP.GEU.AND P0, PT, R22, R20, PT ;  /* 0x000000141600720b */ /* 0x000fe20003f0e000 */
[----:B------:R-:W0:Y:S01]  /*0970*/  LDCU UR4, c[0x0][0x3a8] ;  /* 0x00007500ff0477ac */ /* 0x000e220008000800 */
[----:B------:R-:W-:Y:S01]  /*0980*/  VIADD R11, R9, 0x1 ;  /* 0x00000001090b7836 */ /* 0x000fe20000000000 */
[----:B------:R-:W-:-:S10]  /*0990*/  MOV R10, R9 ;  /* 0x00000009000a7202 */ /* 0x000fd40000000f00 */
[----:B------:R-:W-:Y:S01]  /*09a0*/  @P0 FSETP.GEU.AND P1, PT, R22, R7, PT ;  /* 0x000000071600020b */ /* 0x000fe20003f2e000 */
[----:B------:R-:W-:-:S03]  /*09b0*/  @P0 IMAD.MOV.U32 R10, RZ, RZ, R8 ;  /* 0x000000ffff0a0224 */ /* 0x000fc600078e0008 */
[----:B------:R-:W-:Y:S02]  /*09c0*/  @P0 SEL R9, R9, R2, !P1 ;  /* 0x0000000209090207 */ /* 0x000fe40004800000 */
[----:B------:R-:W-:Y:S02]  /*09d0*/  @P0 FSEL R2, R22, R7, !P1 ;  /* 0x0000000716020208 */ /* 0x000fe40004800000 */
[----:B0-----:R-:W-:Y:S01]  /*09e0*/  ISETP.NE.AND P1, PT, R11, UR4, PT ;  /* 0x000000040b007c0c */ /* 0x001fe2000bf25270 */
[----:B------:R-:W-:Y:S01]  /*09f0*/  @P0 IMAD.MOV.U32 R8, RZ, RZ, R9 ;  /* 0x000000ffff080224 */ /* 0x000fe200078e0009 */
[----:B------:R-:W-:Y:S01]  /*0a00*/  @P0 MOV R22, R20 ;  /* 0x0000001400160202 */ /* 0x000fe20000000f00 */
[----:B------:R-:W-:Y:S02]  /*0a10*/  @P0 IMAD.MOV.U32 R20, RZ, RZ, R2 ;  /* 0x000000ffff140224 */ /* 0x000fe400078e0002 */
[----:B------:R-:W-:Y:S02]  /*0a20*/  IMAD.MOV.U32 R2, RZ, RZ, R8 ;  /* 0x000000ffff027224 */ /* 0x000fe400078e0008 */
[----:B------:R-:W-:-:S06]  /*0a30*/  IMAD.MOV.U32 R7, RZ, RZ, R20 ;  /* 0x000000ffff077224 */ /* 0x000fcc00078e0014 */
[----:B------:R-:W-:Y:S05]  /*0a40*/  @!P1 BRA `(.L_x_87) ;  /* 0x0000000800949947 */ /* 0x000fea0003800000 */
[----:B------:R-:W-:Y:S01]  /*0a50*/  MOV R9, R11 ;  /* 0x0000000b00097202 */ /* 0x000fe20000000f00 */
[----:B------:R-:W-:Y:S02]  /*0a60*/  IMAD.MOV.U32 R8, RZ, RZ, R10 ;  /* 0x000000ffff087224 */ /* 0x000fe400078e000a */
[----:B------:R-:W-:Y:S01]  /*0a70*/  IMAD.MOV.U32 R20, RZ, RZ, R22 ;  /* 0x000000ffff147224 */ /* 0x000fe200078e0016 */
[----:B------:R-:W-:Y:S06]  /*0a80*/  BRA `(.L_x_88) ;  /* 0xfffffff400d07947 */ /* 0x000fec000383ffff */
.L_x_82:
[----:B------:R-:W-:Y:S01]  /*0a90*/  UISETP.GE.U32.AND UP0, UPT, UR4, 0x4, UPT ;  /* 0x000000040400788c */ /* 0x000fe2000bf06070 */
[----:B------:R-:W-:Y:S01]  /*0aa0*/  IMAD.MOV.U32 R7, RZ, RZ, 0x4e6e6b28 ;  /* 0x4e6e6b28ff077424 */ /* 0x000fe200078e00ff */
[----:B------:R-:W-:Y:S01]  /*0ab0*/  MOV R2, 0xffffffff ;  /* 0xffffffff00027802 */ /* 0x000fe20000000f00 */
[----:B------:R-:W-:Y:S01]  /*0ac0*/  IMAD.MOV.U32 R3, RZ, RZ, RZ ;  /* 0x000000ffff037224 */ /* 0x000fe200078e00ff */
[----:B------:R-:W-:Y:S01]  /*0ad0*/  ULOP3.LUT UR5, UR4, 0x3, URZ, 0xc0, !UPT ;  /* 0x0000000304057892 */ /* 0x000fe2000f8ec0ff */
[----:B------:R-:W-:Y:S02]  /*0ae0*/  IMAD.MOV.U32 R10, RZ, RZ, -0x1 ;  /* 0xffffffffff0a7424 */ /* 0x000fe400078e00ff */
[----:B------:R-:W-:Y:S02]  /*0af0*/  IMAD.MOV.U32 R22, RZ, RZ, 0x4e6e6b28 ;  /* 0x4e6e6b28ff167424 */ /* 0x000fe400078e00ff */
[----:B------:R-:W-:Y:S07]  /*0b00*/  BRA.U !UP0, `(.L_x_89) ;  /* 0x0000000908087547 */ /* 0x000fee000b800000 */
[----:B------:R-:W-:Y:S01]  /*0b10*/  ULOP3.LUT UR4, UR4, 0x7ffffffc, URZ, 0xc0, !UPT ;  /* 0x7ffffffc04047892 */ /* 0x000fe2000f8ec0ff */
[----:B------:R-:W-:Y:S02]  /*0b20*/  HFMA2 R7, -RZ, RZ, 25.71875, 3664 ;  /* 0x4e6e6b28ff077431 */ /* 0x000fe400000001ff */
[----:B------:R-:W-:Y:S01]  /*0b30*/  IMAD.MOV.U32 R2, RZ, RZ, -0x1 ;  /* 0xffffffffff027424 */ /* 0x000fe200078e00ff */
[----:B------:R-:W-:Y:S01]  /*0b40*/  MOV R8, 0x4e6e6b28 ;  /* 0x4e6e6b2800087802 */ /* 0x000fe20000000f00 */
[----:B------:R-:W-:Y:S01]  /*0b50*/  UISETP.GT.AND UP0, UPT, UR4, URZ, UPT ;  /* 0x000000ff0400728c */ /* 0x000fe2000bf04270 */
[----:B------:R-:W-:Y:S02]  /*0b60*/  IMAD.MOV.U32 R4, RZ, RZ, RZ ;  /* 0x000000ffff047224 */ /* 0x000fe400078e00ff */
[----:B------:R-:W-:Y:S02]  /*0b70*/  IMAD.MOV.U32 R6, RZ, RZ, -0x1 ;  /* 0xffffffffff067424 */ /* 0x000fe400078e00ff */
[----:B------:R-:W-:-:S04]  /*0b80*/  IMAD.U32 R3, RZ, RZ, UR4 ;  /* 0x00000004ff037e24 */ /* 0x000fc8000f8e00ff */
[----:B------:R-:W-:Y:S05]  /*0b90*/  BRA.U !UP0, `(.L_x_90) ;  /* 0x0000000508987547 */ /* 0x000fea000b800000 */
[----:B------:R-:W-:Y:S01]  /*0ba0*/  IMAD.IADD R5, R3, 0x1, -R4 ;  /* 0x0000000103057824 */ /* 0x000fe200078e0a04 */
[----:B------:R-:W-:-:S04]  /*0bb0*/  PLOP3.LUT P0, PT, PT, PT, PT, 0x80, 0x8 ;  /* 0x000000000008781c */ /* 0x000fc80003f0f070 */
[----:B------:R-:W-:-:S13]  /*0bc0*/  ISETP.GT.AND P1, PT, R5, 0xc, PT ;  /* 0x0000000c0500780c */ /* 0x000fda0003f24270 */
[----:B------:R-:W-:Y:S05]  /*0bd0*/  @!P1 BRA `(.L_x_91) ;  /* 0x0000000000f49947 */ /* 0x000fea0003800000 */
[----:B------:R-:W-:Y:S01]  /*0be0*/  PLOP3.LUT P0, PT, PT, PT, PT, 0x8, 0x80 ;  /* 0x000000000080781c */ /* 0x000fe20003f0e170 */
[----:B------:R-:W-:-:S12]  /*0bf0*/  VIADD R5, R3, 0xfffffff4 ;  /* 0xfffffff403057836 */ /* 0x000fd80000000000 */
.L_x_92:
[----:B------:R-:W-:Y:S01]  /*0c00*/  FSETP.GT.AND P5, PT, R8, RZ, PT ;  /* 0x000000ff0800720b */ /* 0x000fe20003fa4000 */
[----:B------:R-:W-:Y:S02]  /*0c10*/  HFMA2 R9, -RZ, RZ, 0, 0 ;  /* 0x00000000ff097431 */ /* 0x000fe400000001ff */
[----:B------:R-:W-:Y:S02]  /*0c20*/  IMAD.MOV.U32 R10, RZ, RZ, R4 ;  /* 0x000000ffff0a7224 */ /* 0x000fe400078e0004 */
[----:B------:R-:W-:-:S08]  /*0c30*/  IMAD.MOV.U32 R22, RZ, RZ, RZ ;  /* 0x000000ffff167224 */ /* 0x000fd000078e00ff */
[C---:B------:R-:W-:Y:S01]  /*0c40*/  @!P5 FSETP.GT.AND P4, PT, R7.reuse, RZ, PT ;  /* 0x000000ff0700d20b */ /* 0x040fe20003f84000 */
[----:B------:R-:W-:Y:S01]  /*0c50*/  @!P5 IMAD.MOV.U32 R9, RZ, RZ, R8 ;  /* 0x000000ffff09d224 */ /* 0x000fe200078e0008 */
[----:B------:R-:W-:Y:S02]  /*0c60*/  @!P5 MOV R10, R6 ;  /* 0x00000006000ad202 */ /* 0x000fe40000000f00 */
[----:B------:R-:W-:Y:S02]  /*0c70*/  @!P5 FSEL R7, R7, RZ, !P4 ;  /* 0x000000ff0707d208 */ /* 0x000fe40006000000 */
[----:B------:R-:W-:-:S03]  /*0c80*/  FSETP.GT.AND P1, PT, R9, RZ, PT ;  /* 0x000000ff0900720b */ /* 0x000fc60003f24000 */
[----:B------:R-:W-:-:S05]  /*0c90*/  @!P5 IMAD.MOV.U32 R8, RZ, RZ, R7 ;  /* 0x000000ffff08d224 */ /* 0x000fca00078e0007 */
[----:B------:R-:W-:-:S04]  /*0ca0*/  FSETP.GT.AND P6, PT, R8, RZ, PT ;  /* 0x000000ff0800720b */ /* 0x000fc80003fc4000 */
[----:B------:R-:W-:Y:S01]  /*0cb0*/  FSEL R7, R8, RZ, !P6 ;  /* 0x000000ff08077208 */ /* 0x000fe20007000000 */
[----:B------:R-:W-:Y:S01]  /*0cc0*/  IMAD.MOV.U32 R8, RZ, RZ, RZ ;  /* 0x000000ffff087224 */ /* 0x000fe200078e00ff */
[----:B------:R-:W-:Y:S02]  /*0cd0*/  @!P1 MOV R8, R9 ;  /* 0x0000000900089202 */ /* 0x000fe40000000f00 */
[C---:B------:R-:W-:Y:S02]  /*0ce0*/  @!P1 FSETP.GT.AND P2, PT, R7.reuse, RZ, PT ;  /* 0x000000ff0700920b */ /* 0x040fe40003f44000 */
[----:B------:R-:W-:Y:S02]  /*0cf0*/  FSETP.GT.AND P3, PT, R8, RZ, PT ;  /* 0x000000ff0800720b */ /* 0x000fe40003f64000 */
[----:B------:R-:W-:-:S05]  /*0d00*/  @!P1 FSEL R7, R7, RZ, !P2 ;  /* 0x000000ff07079208 */ /* 0x000fca0005000000 */
[----:B------:R-:W-:Y:S01]  /*0d10*/  @!P1 IMAD.MOV.U32 R9, RZ, RZ, R7 ;  /* 0x000000ffff099224 */ /* 0x000fe200078e0007 */
[----:B------:R-:W-:-:S04]  /*0d20*/  @!P5 SEL R7, R4, R2, P4 ;  /* 0x000000020407d207 */ /* 0x000fc80002000000 */
[C---:B------:R-:W-:Y:S01]  /*0d30*/  FSETP.GT.AND P4, PT, R9.reuse, RZ, PT ;  /* 0x000000ff0900720b */ /* 0x040fe20003f84000 */
[----:B------:R-:W-:Y:S02]  /*0d40*/  @!P5 IMAD.MOV.U32 R6, RZ, RZ, R7 ;  /* 0x000000ffff06d224 */ /* 0x000fe400078e0007 */
[----:B------:R-:W-:Y:S01]  /*0d50*/  IMAD.MOV.U32 R7, RZ, RZ, RZ ;  /* 0x000000ffff077224 */ /* 0x000fe200078e00ff */
[----:B------:R-:W-:Y:S01]  /*0d60*/  FSEL R2, R9, RZ, !P4 ;  /* 0x000000ff09027208 */ /* 0x000fe20006000000 */
[C---:B------:R-:W-:Y:S01]  /*0d70*/  VIADD R9, R4.reuse, 0x4 ;  /* 0x0000000404097836 */ /* 0x040fe20000000000 */
[----:B------:R-:W-:Y:S01]  /*0d80*/  @!P3 MOV R7, R8 ;  /* 0x000000080007b202 */ /* 0x000fe20000000f00 */
[----:B------:R-:W-:Y:S01]  /*0d90*/  @P6 VIADD R6, R4, 0x1 ;  /* 0x0000000104066836 */ /* 0x000fe20000000000 */
[----:B------:R-:W-:Y:S02]  /*0da0*/  @!P3 FSETP.GT.AND P5, PT, R2, RZ, PT ;  /* 0x000000ff0200b20b */ /* 0x000fe40003fa4000 */
[----:B------:R-:W-:-:S02]  /*0db0*/  FSETP.GT.AND P6, PT, R7, RZ, PT ;  /* 0x000000ff0700720b */ /* 0x000fc40003fc4000 */
[----:B------:R-:W-:-:S04]  /*0dc0*/  @!P3 FSEL R2, R2, RZ, !P5 ;  /* 0x000000ff0202b208 */ /* 0x000fc80006800000 */
[----:B------:R-:W-:Y:S02]  /*0dd0*/  @!P3 MOV R8, R2 ;  /* 0x000000020008b202 */ /* 0x000fe40000000f00 */
[----:B------:R-:W-:Y:S01]  /*0de0*/  @!P1 SEL R2, R9, R6, P2 ;  /* 0x0000000609029207 */ /* 0x000fe20001000000 */
[----:B------:R-:W-:Y:S01]  /*0df0*/  IMAD.MOV.U32 R6, RZ, RZ, R9 ;  /* 0x000000ffff067224 */ /* 0x000fe200078e0009 */
[----:B------:R-:W-:Y:S01]  /*0e00*/  FSETP.GT.AND P2, PT, R8, RZ, PT ;  /* 0x000000ff0800720b */ /* 0x000fe20003f44000 */
[----:B------:R-:W-:Y:S01]  /*0e10*/  @!P1 IMAD.MOV.U32 R6, RZ, RZ, R10 ;  /* 0x000000ffff069224 */ /* 0x000fe200078e000a */
[----:B------:R-:W-:Y:S01]  /*0e20*/  @!P1 MOV R10, R2 ;  /* 0x00000002000a9202 */ /* 0x000fe20000000f00 */
[----:B------:R-:W-:Y:S01]  /*0e30*/  VIADD R9, R4, 0x8 ;  /* 0x0000000804097836 */ /* 0x000fe20000000000 */
[----:B------:R-:W-:Y:S01]  /*0e40*/  FSEL R8, R8, RZ, !P2 ;  /* 0x000000ff08087208 */ /* 0x000fe20005000000 */
[----:B------:R-:W-:Y:S01]  /*0e50*/  @!P6 IMAD.MOV.U32 R22, RZ, RZ, R7 ;  /* 0x000000ffff16e224 */ /* 0x000fe200078e0007 */
[----:B------:R-:W-:-:S02]  /*0e60*/  @P4 IADD3 R10, PT, PT, R4, 0x5, RZ ;  /* 0x00000005040a4810 */ /* 0x000fc40007ffe0ff */
[----:B------:R-:W-:-:S04]  /*0e70*/  @!P6 FSETP.GT.AND P1, PT, R8, RZ, PT ;  /* 0x000000ff0800e20b */ /* 0x000fc80003f24000 */
[----:B------:R-:W-:Y:S02]  /*0e80*/  @!P6 FSEL R2, R8, RZ, !P1 ;  /* 0x000000ff0802e208 */ /* 0x000fe40004800000 */
[----:B------:R-:W-:Y:S01]  /*0e90*/  @!P3 SEL R8, R9, R10, P5 ;  /* 0x0000000a0908b207 */ /* 0x000fe20002800000 */
[----:B------:R-:W-:Y:S01]  /*0ea0*/  @!P3 IMAD.MOV.U32 R9, RZ, RZ, R6 ;  /* 0x000000ffff09b224 */ /* 0x000fe200078e0006 */
[----:B------:R-:W-:Y:S01]  /*0eb0*/  @!P6 MOV R7, R2 ;  /* 0x000000020007e202 */ /* 0x000fe20000000f00 */
[C---:B------:R-:W-:Y:S02]  /*0ec0*/  VIADD R10, R4.reuse, 0xc ;  /* 0x0000000c040a7836 */ /* 0x040fe40000000000 */
[----:B------:R-:W-:Y:S01]  /*0ed0*/  @!P3 IMAD.MOV.U32 R6, RZ, RZ, R8 ;  /* 0x000000ffff06b224 */ /* 0x000fe200078e0008 */
[----:B------:R-:W-:Y:S02]  /*0ee0*/  FSETP.GT.AND P3, PT, R7, RZ, PT ;  /* 0x000000ff0700720b */ /* 0x000fe40003f64000 */
[----:B------:R-:W-:-:S02]  /*0ef0*/  @P2 IADD3 R6, PT, PT, R4, 0x9, RZ ;  /* 0x0000000904062810 */ /* 0x000fc40007ffe0ff */
[----:B------:R-:W-:Y:S02]  /*0f00*/  MOV R8, R22 ;  /* 0x0000001600087202 */ /* 0x000fe40000000f00 */
[----:B------:R-:W-:Y:S01]  /*0f10*/  @!P6 SEL R2, R10, R6, P1 ;  /* 0x000000060a02e207 */ /* 0x000fe20000800000 */
[----:B------:R-:W-:Y:S01]  /*0f20*/  @!P6 IMAD.MOV.U32 R10, RZ, RZ, R9 ;  /* 0x000000ffff0ae224 */ /* 0x000fe200078e0009 */
[----:B------:R-:W-:-:S03]  /*0f30*/  FSEL R7, R7, RZ, !P3 ;  /* 0x000000ff07077208 */ /* 0x000fc60005800000 */
[----:B------:R-:W-:Y:S02]  /*0f40*/  @!P6 IMAD.MOV.U32 R9, RZ, RZ, R2 ;  /* 0x000000ffff09e224 */ /* 0x000fe400078e0002 */
[C---:B------:R-:W-:Y:S01]  /*0f50*/  @P3 IADD3 R9, PT, PT, R4.reuse, 0xd, RZ ;  /* 0x0000000d04093810 */ /* 0x040fe20007ffe0ff */
[----:B------:R-:W-:Y:S02]  /*0f60*/  VIADD R4, R4, 0x10 ;  /* 0x0000001004047836 */ /* 0x000fe40000000000 */
[----:B------:R-:W-:Y:S02]  /*0f70*/  IMAD.MOV.U32 R6, RZ, RZ, R10 ;  /* 0x000000ffff067224 */ /* 0x000fe400078e000a */
[----:B------:R-:W-:Y:S01]  /*0f80*/  IMAD.MOV.U32 R2, RZ, RZ, R9 ;  /* 0x000000ffff027224 */ /* 0x000fe200078e0009 */
[----:B------:R-:W-:-:S13]  /*0f90*/  ISETP.GE.AND P1, PT, R4, R5, PT ;  /* 0x000000050400720c */ /* 0x000fda0003f26270 */
[----:B------:R-:W-:Y:S05]  /*0fa0*/  @!P1 BRA `(.L_x_92) ;  /* 0xfffffffc00149947 */ /* 0x000fea000383ffff */
.L_x_91:
[----:B------:R-:W-:-:S05]  /*0fb0*/  IMAD.IADD R5, R3, 0x1, -R4 ;  /* 0x0000000103057824 */ /* 0x000fca00078e0a04 */
[----:B------:R-:W-:-:S13]  /*0fc0*/  ISETP.GT.AND P1, PT, R5, 0x4, PT ;  /* 0x000000040500780c */ /* 0x000fda0003f24270 */
[----:B------:R-:W-:Y:S05]  /*0fd0*/  @!P1 BRA `(.L_x_93) ;  /* 0x0000000000809947 */ /* 0x000fea0003800000 */
[----:B------:R-:W-:Y:S01]  /*0fe0*/  FSETP.GT.AND P2, PT, R8, RZ, PT ;  /* 0x000000ff0800720b */ /* 0x000fe20003f44000 */
[----:B------:R-:W-:Y:S02]  /*0ff0*/  HFMA2 R9, -RZ, RZ, 0, 0 ;  /* 0x00000000ff097431 */ /* 0x000fe400000001ff */
[----:B------:R-:W-:Y:S01]  /*1000*/  IMAD.MOV.U32 R22, RZ, RZ, RZ ;  /* 0x000000ffff167224 */ /* 0x000fe200078e00ff */
[----:B------:R-:W-:-:S09]  /*1010*/  MOV R5, R4 ;  /* 0x0000000400057202 */ /* 0x000fd20000000f00 */
[C---:B------:R-:W-:Y:S01]  /*1020*/  @!P2 FSETP.GT.AND P0, PT, R7.reuse, RZ, PT ;  /* 0x000000ff0700a20b */ /* 0x040fe20003f04000 */
[----:B------:R-:W-:Y:S02]  /*1030*/  @!P2 IMAD.MOV.U32 R9, RZ, RZ, R8 ;  /* 0x000000ffff09a224 */ /* 0x000fe400078e0008 */
[----:B------:R-:W-:Y:S01]  /*1040*/  @!P2 IMAD.MOV.U32 R5, RZ, RZ, R6 ;  /* 0x000000ffff05a224 */ /* 0x000fe200078e0006 */
[----:B------:R-:W-:Y:S02]  /*1050*/  @!P2 FSEL R7, R7, RZ, !P0 ;  /* 0x000000ff0707a208 */ /* 0x000fe40004000000 */
[----:B------:R-:W-:-:S03]  /*1060*/  FSETP.GT.AND P3, PT, R9, RZ, PT ;  /* 0x000000ff0900720b */ /* 0x000fc60003f64000 */
[----:B------:R-:W-:Y:S01]  /*1070*/  @!P2 IMAD.MOV.U32 R8, RZ, RZ, R7 ;  /* 0x000000ffff08a224 */ /* 0x000fe200078e0007 */
[----:B------:R-:W-:Y:S02]  /*1080*/  @!P2 SEL R7, R4, R2, P0 ;  /* 0x000000020407a207 */ /* 0x000fe40000000000 */
[----:B------:R-:W-:Y:S02]  /*1090*/  PLOP3.LUT P0, PT, PT, PT, PT, 0x8, 0x80 ;  /* 0x000000000080781c */ /* 0x000fe40003f0e170 */
[C---:B------:R-:W-:Y:S02]  /*10a0*/  FSETP.GT.AND P4, PT, R8.reuse, RZ, PT ;  /* 0x000000ff0800720b */ /* 0x040fe40003f84000 */
[----:B------:R-:W-:Y:S02]  /*10b0*/  @!P2 MOV R6, R7 ;  /* 0x000000070006a202 */ /* 0x000fe40000000f00 */
[----:B------:R-:W-:Y:S01]  /*10c0*/  FSEL R8, R8, RZ, !P4 ;  /* 0x000000ff08087208 */ /* 0x000fe20006000000 */
[----:B------:R-:W-:Y:S01]  /*10d0*/  @!P3 IMAD.MOV.U32 R22, RZ, RZ, R9 ;  /* 0x000000ffff16b224 */ /* 0x000fe200078e0009 */
[----:B------:R-:W-:-:S02]  /*10e0*/  IADD3 R7, PT, PT, R4, 0x4, RZ ;  /* 0x0000000404077810 */ /* 0x000fc40007ffe0ff */
[----:B------:R-:W-:-:S03]  /*10f0*/  @!P3 FSETP.GT.AND P1, PT, R8, RZ, PT ;  /* 0x000000ff0800b20b */ /* 0x000fc60003f24000 */
[----:B------:R-:W-:Y:S01]  /*1100*/  IMAD.MOV.U32 R10, RZ, RZ, R7 ;  /* 0x000000ffff0a7224 */ /* 0x000fe200078e0007 */
[----:B------:R-:W-:Y:S01]  /*1110*/  @!P3 FSEL R2, R8, RZ, !P1 ;  /* 0x000000ff0802b208 */ /* 0x000fe20004800000 */
[----:B------:R-:W-:Y:S01]  /*1120*/  @P4 VIADD R6, R4, 0x1 ;  /* 0x0000000104064836 */ /* 0x000fe20000000000 */
[----:B------:R-:W-:Y:S01]  /*1130*/  @!P3 MOV R10, R5 ;  /* 0x00000005000ab202 */ /* 0x000fe20000000f00 */
[C---:B------:R-:W-:Y:S02]  /*1140*/  VIADD R4, R7.reuse, 0x4 ;  /* 0x0000000407047836 */ /* 0x040fe40000000000 */
[----:B------:R-:W-:Y:S01]  /*1150*/  @!P3 IMAD.MOV.U32 R9, RZ, RZ, R2 ;  /* 0x000000ffff09b224 */ /* 0x000fe200078e0002 */
[----:B------:R-:W-:Y:S01]  /*1160*/  @!P3 SEL R2, R7, R6, P1 ;  /* 0x000000060702b207 */ /* 0x000fe20000800000 */
[----:B------:R-:W-:Y:S02]  /*1170*/  IMAD.MOV.U32 R6, RZ, RZ, R10 ;  /* 0x000000ffff067224 */ /* 0x000fe400078e000a */
[----:B------:R-:W-:Y:S01]  /*1180*/  IMAD.MOV.U32 R8, RZ, RZ, R22 ;  /* 0x000000ffff087224 */ /* 0x000fe200078e0016 */
[----:B------:R-:W-:Y:S01]  /*1190*/  FSETP.GT.AND P2, PT, R9, RZ, PT ;  /* 0x000000ff0900720b */ /* 0x000fe20003f44000 */
[----:B------:R-:W-:-:S12]  /*11a0*/  @!P3 IMAD.MOV.U32 R5, RZ, RZ, R2 ;  /* 0x000000ffff05b224 */ /* 0x000fd800078e0002 */
[----:B------:R-:W-:Y:S02]  /*11b0*/  @P2 IADD3 R5, PT, PT, R7, 0x1, RZ ;  /* 0x0000000107052810 */ /* 0x000fe40007ffe0ff */
[----:B------:R-:W-:Y:S02]  /*11c0*/  FSEL R7, R9, RZ, !P2 ;  /* 0x000000ff09077208 */ /* 0x000fe40005000000 */
[----:B------:R-:W-:-:S07]  /*11d0*/  MOV R2, R5 ;  /* 0x0000000500027202 */ /* 0x000fce0000000f00 */
.L_x_93:
[----:B------:R-:W-:-:S13]  /*11e0*/  ISETP.NE.OR P0, PT, R4, R3, P0 ;  /* 0x000000030400720c */ /* 0x000fda0000705670 */
[----:B------:R-:W-:Y:S05]  /*11f0*/  @!P0 BRA `(.L_x_89) ;  /* 0x00000000004c8947 */ /* 0x000fea0003800000 */
.L_x_90:
[----:B------:R-:W-:Y:S01]  /*1200*/  FSETP.GT.AND P1, PT, R8, RZ, PT ;  /* 0x000000ff0800720b */ /* 0x000fe20003f24000 */
[----:B------:R-:W-:Y:S02]  /*1210*/  IMAD.MOV.U32 R22, RZ, RZ, RZ ;  /* 0x000000ffff167224 */ /* 0x000fe400078e00ff */
[----:B------:R-:W-:-:S10]  /*1220*/  IMAD.MOV.U32 R10, RZ, RZ, R4 ;  /* 0x000000ffff0a7224 */ /* 0x000fd400078e0004 */
[C---:B------:R-:W-:Y:S01]  /*1230*/  @!P1 FSETP.GT.AND P0, PT, R7.reuse, RZ, PT ;  /* 0x000000ff0700920b */ /* 0x040fe20003f04000 */
[----:B------:R-:W-:Y:S02]  /*1240*/  @!P1 IMAD.MOV.U32 R22, RZ, RZ, R8 ;  /* 0x000000ffff169224 */ /* 0x000fe400078e0008 */
[----:B------:R-:W-:Y:S01]  /*1250*/  @!P1 IMAD.MOV.U32 R10, RZ, RZ, R6 ;  /* 0x000000ffff0a9224 */ /* 0x000fe200078e0006 */
[----:B------:R-:W-:Y:S02]  /*1260*/  @!P1 FSEL R7, R7, RZ, !P0 ;  /* 0x000000ff07079208 */ /* 0x000fe40004000000 */
[----:B------:R-:W-:Y:S02]  /*1270*/  @!P1 SEL R2, R4, R2, P0 ;  /* 0x0000000204029207 */ /* 0x000fe40000000000 */
[----:B------:R-:W-:Y:S02]  /*1280*/  @!P1 MOV R8, R7 ;  /* 0x0000000700089202 */ /* 0x000fe40000000f00 */
[----:B------:R-:W-:-:S02]  /*1290*/  @!P1 MOV R6, R2 ;  /* 0x0000000200069202 */ /* 0x000fc40000000f00 */
[----:B------:R-:W-:-:S03]  /*12a0*/  FSETP.GT.AND P2, PT, R8, RZ, PT ;  /* 0x000000ff0800720b */ /* 0x000fc60003f44000 */
[----:B------:R-:W-:Y:S01]  /*12b0*/  IMAD.MOV.U32 R2, RZ, RZ, R6 ;  /* 0x000000ffff027224 */ /* 0x000fe200078e0006 */
[----:B------:R-:W-:Y:S01]  /*12c0*/  FSEL R7, R8, RZ, !P2 ;  /* 0x000000ff08077208 */ /* 0x000fe20005000000 */
[----:B------:R-:W-:Y:S02]  /*12d0*/  IMAD.MOV.U32 R6, RZ, RZ, R10 ;  /* 0x000000ffff067224 */ /* 0x000fe400078e000a */
[----:B------:R-:W-:-:S06]  /*12e0*/  IMAD.MOV.U32 R8, RZ, RZ, R22 ;  /* 0x000000ffff087224 */ /* 0x000fcc00078e0016 */
[C---:B------:R-:W-:Y:S01]  /*12f0*/  @P2 VIADD R2, R4.reuse, 0x1 ;  /* 0x0000000104022836 */ /* 0x040fe20000000000 */
[----:B------:R-:W-:-:S04]  /*1300*/  IADD3 R4, PT, PT, R4, 0x4, RZ ;  /* 0x0000000404047810 */ /* 0x000fc80007ffe0ff */
[----:B------:R-:W-:-:S13]  /*1310*/  ISETP.NE.AND P0, PT, R4, R3, PT ;  /* 0x000000030400720c */ /* 0x000fda0003f05270 */
[----:B------:R-:W-:Y:S05]  /*1320*/  @P0 BRA `(.L_x_90) ;  /* 0xfffffffc00b40947 */ /* 0x000fea000383ffff */
.L_x_89:
[----:B------:R-:W-:-:S09]  /*1330*/  UISETP.NE.AND UP0, UPT, UR5, URZ, UPT ;  /* 0x000000ff0500728c */ /* 0x000fd2000bf05270 */
[----:B------:R-:W-:Y:S05]  /*1340*/  BRA.U !UP0, `(.L_x_87) ;  /* 0x0000000108547547 */ /* 0x000fea000b800000 */
[----:B------:R-:W-:Y:S01]  /*1350*/  MOV R4, R10 ;  /* 0x0000000a00047202 */ /* 0x000fe20000000f00 */
[----:B------:R-:W-:Y:S01]  /*1360*/  IMAD.MOV.U32 R5, RZ, RZ, R22 ;  /* 0x000000ffff057224 */ /* 0x000fe200078e0016 */
[----:B------:R-:W-:-:S06]  /*1370*/  UMOV UR4, URZ ;  /* 0x000000ff00047c82 */ /* 0x000fcc0008000000 */
.L_x_94:
[----:B------:R-:W-:Y:S01]  /*1380*/  FSETP.GT.AND P1, PT, R5, RZ, PT ;  /* 0x000000ff0500720b */ /* 0x000fe20003f24000 */
[----:B------:R-:W-:Y:S01]  /*1390*/  UIADD3 UR4, UPT, UPT, UR4, 0x1, URZ ;  /* 0x0000000104047890 */ /* 0x000fe2000fffe0ff */
[----:B------:R-:W-:Y:S01]  /*13a0*/  IMAD.MOV.U32 R22, RZ, RZ, RZ ;  /* 0x000000ffff167224 */ /* 0x000fe200078e00ff */
[----:B------:R-:W-:Y:S02]  /*13b0*/  MOV R10, R3 ;  /* 0x00000003000a7202 */ /* 0x000fe40000000f00 */
[----:B------:R-:W-:-:S08]  /*13c0*/  UISETP.NE.AND UP0, UPT, UR4, UR5, UPT ;  /* 0x000000050400728c */ /* 0x000fd0000bf05270 */
[C---:B------:R-:W-:Y:S01]  /*13d0*/  @!P1 FSETP.GT.AND P0, PT, R7.reuse, RZ, PT ;  /* 0x000000ff0700920b */ /* 0x040fe20003f04000 */
[----:B------:R-:W-:Y:S01]  /*13e0*/  @!P1 IMAD.MOV.U32 R22, RZ, RZ, R5 ;  /* 0x000000ffff169224 */ /* 0x000fe200078e0005 */
[----:B------:R-:W-:Y:S02]  /*13f0*/  @!P1 MOV R10, R4 ;  /* 0x00000004000a9202 */ /* 0x000fe40000000f00 */
[----:B------:R-:W-:Y:S02]  /*1400*/  @!P1 FSEL R6, R7, RZ, !P0 ;  /* 0x000000ff07069208 */ /* 0x000fe40004000000 */
[C---:B------:R-:W-:Y:S01]  /*1410*/  @!P1 SEL R2, R3.reuse, R2, P0 ;  /* 0x0000000203029207 */ /* 0x040fe20000000000 */
[----:B------:R-:W-:Y:S02]  /*1420*/  VIADD R3, R3, 0x1 ;  /* 0x0000000103037836 */ /* 0x000fe40000000000 */
[----:B------:R-:W-:Y:S02]  /*1430*/  @!P1 IMAD.MOV.U32 R5, RZ, RZ, R6 ;  /* 0x000000ffff059224 */ /* 0x000fe400078e0006 */
[----:B------:R-:W-:-:S03]  /*1440*/  @!P1 IMAD.MOV.U32 R4, RZ, RZ, R2 ;  /* 0x000000ffff049224 */ /* 0x000fc600078e0002 */
[----:B------:R-:W-:Y:S01]  /*1450*/  MOV R7, R5 ;  /* 0x0000000500077202 */ /* 0x000fe20000000f00 */
[----:B------:R-:W-:Y:S01]  /*1460*/  IMAD.MOV.U32 R2, RZ, RZ, R4 ;  /* 0x000000ffff027224 */ /* 0x000fe200078e0004 */
[----:B------:R-:W-:Y:S01]  /*1470*/  MOV R5, R22 ;  /* 0x0000001600057202 */ /* 0x000fe20000000f00 */
[----:B------:R-:W-:Y:S01]  /*1480*/  IMAD.MOV.U32 R4, RZ, RZ, R10 ;  /* 0x000000ffff047224 */ /* 0x000fe200078e000a */
[----:B------:R-:W-:Y:S06]  /*1490*/  BRA.U UP0, `(.L_x_94) ;  /* 0xfffffffd00b87547 */ /* 0x000fec000b83ffff */
.L_x_87:
[----:B------:R-:W-:Y:S01]  /*14a0*/  FADD R22, R22, 9.9999999747524270788e-07 ;  /* 0x358637bd16167421 */ /* 0x000fe20000000000 */
[----:B------:R-:W-:-:S07]  /*14b0*/  FADD R7, R7, 9.9999999747524270788e-07 ;  /* 0x358637bd07077421 */ /* 0x000fce0000000000 */
.L_x_81:
[----:B------:R-:W0:Y:S01]  /*14c0*/  LDC.64 R8, c[0x0][0x390] ;  /* 0x0000e400ff087b82 */ /* 0x000e220000000a00 */
[----:B------:R-:W-:Y:S01]  /*14d0*/  IMAD.SHL.U32 R4, R0, 0x2, RZ ;  /* 0x0000000200047824 */ /* 0x000fe200078e00ff */
[----:B------:R-:W-:Y:S01]  /*14e0*/  BSSY.RECONVERGENT B0, `(.L_x_95) ;  /* 0x0000011000007945 */ /* 0x000fe20003800200 */
[----:B------:R-:W-:-:S05]  /*14f0*/  VIADD R0, R22, 0x1800000 ;  /* 0x0180000016007836 */ /* 0x000fca0000000000 */
[----:B------:R-:W-:-:S04]  /*1500*/  LOP3.LUT R0, R0, 0x7f800000, RZ, 0xc0, !PT ;  /* 0x7f80000000007812 */ /* 0x000fc800078ec0ff */
[----:B------:R-:W-:Y:S01]  /*1510*/  ISETP.GT.U32.AND P0, PT, R0, 0x1ffffff, PT ;  /* 0x01ffffff0000780c */ /* 0x000fe20003f04070 */
[----:B0-----:R-:W-:-:S05]  /*1520*/  IMAD.WIDE R8, R4, 0x4, R8 ;  /* 0x0000000404087825 */ /* 0x001fca00078e0208 */
[----:B------:R0:W-:Y:S04]  /*1530*/  STG.E desc[UR6][R8.64], R10 ;  /* 0x0000000a08007986 */ /* 0x0001e8000c101906 */
[----:B------:R0:W-:Y:S03]  /*1540*/  STG.E desc[UR6][R8.64+0x4], R2 ;  /* 0x0000040208007986 */ /* 0x0001e6000c101906 */
[----:B------:R-:W-:Y:S05]  /*1550*/  @P0 BRA `(.L_x_96) ;  /* 0x0000000000140947 */ /* 0x000fea0003800000 */
[----:B------:R-:W-:Y:S02]  /*1560*/  MOV R0, R22 ;  /* 0x0000001600007202 */ /* 0x000fe40000000f00 */
[----:B------:R-:W-:-:S07]  /*1570*/  MOV R6, 0x1590 ;  /* 0x0000159000067802 */ /* 0x000fce0000000f00 */
[----:B0-----:R-:W-:Y:S05]  /*1580*/  CALL.REL.NOINC `($__internal_4_$__cuda_sm20_rcp_rn_f32_slowpath) ;  /* 0x0000000000e87944 */ /* 0x001fea0003c00000 */
[----:B------:R-:W-:Y:S01]  /*1590*/  IMAD.MOV.U32 R3, RZ, RZ, R5 ;  /* 0x000000ffff037224 */ /* 0x000fe200078e0005 */
[----:B------:R-:W-:Y:S06]  /*15a0*/  BRA `(.L_x_97) ;  /* 0x0000000000107947 */ /* 0x000fec0003800000 */
.L_x_96:
[----:B------:R-:W1:Y:S02]  /*15b0*/  MUFU.RCP R3, R22 ;  /* 0x0000001600037308 */ /* 0x000e640000001000 */
[----:B-1----:R-:W-:-:S04]  /*15c0*/  FFMA R0, R3, R22, -1 ;  /* 0xbf80000003007423 */ /* 0x002fc80000000016 */
[----:B------:R-:W-:-:S04]  /*15d0*/  FADD.FTZ R0, -R0, -RZ ;  /* 0x800000ff00007221 */ /* 0x000fc80000010100 */
[----:B------:R-:W-:-:S07]  /*15e0*/  FFMA R3, R3, R0, R3 ;  /* 0x0000000003037223 */ /* 0x000fce0000000003 */
.L_x_97:
[----:B------:R-:W-:Y:S05]  /*15f0*/  BSYNC.RECONVERGENT B0 ;  /* 0x0000000000007941 */ /* 0x000fea0003800200 */
.L_x_95:
[----:B------:R-:W-:Y:S01]  /*1600*/  VIADD R0, R7, 0x1800000 ;  /* 0x0180000007007836 */ /* 0x000fe20000000000 */
[----:B------:R-:W-:Y:S04]  /*1610*/  BSSY.RECONVERGENT B0, `(.L_x_98) ;  /* 0x000000d000007945 */ /* 0x000fe80003800200 */
[----:B------:R-:W-:-:S04]  /*1620*/  LOP3.LUT R0, R0, 0x7f800000, RZ, 0xc0, !PT ;  /* 0x7f80000000007812 */ /* 0x000fc800078ec0ff */
[----:B------:R-:W-:-:S13]  /*1630*/  ISETP.GT.U32.AND P0, PT, R0, 0x1ffffff, PT ;  /* 0x01ffffff0000780c */ /* 0x000fda0003f04070 */
[----:B------:R-:W-:Y:S05]  /*1640*/  @P0 BRA `(.L_x_99) ;  /* 0x0000000000140947 */ /* 0x000fea0003800000 */
[----:B------:R-:W-:Y:S02]  /*1650*/  MOV R0, R7 ;  /* 0x0000000700007202 */ /* 0x000fe40000000f00 */
[----:B------:R-:W-:-:S07]  /*1660*/  MOV R6, 0x1680 ;  /* 0x0000168000067802 */ /* 0x000fce0000000f00 */
[----:B0-----:R-:W-:Y:S05]  /*1670*/  CALL.REL.NOINC `($__internal_4_$__cuda_sm20_rcp_rn_f32_slowpath) ;  /* 0x0000000000ac7944 */ /* 0x001fea0003c00000 */
[----:B------:R-:W-:Y:S01]  /*1680*/  IMAD.MOV.U32 R2, RZ, RZ, R5 ;  /* 0x000000ffff027224 */ /* 0x000fe200078e0005 */
[----:B------:R-:W-:Y:S06]  /*1690*/  BRA `(.L_x_100) ;  /* 0x0000000000107947 */ /* 0x000fec0003800000 */
.L_x_99:
[----:B0-----:R-:W0:Y:S02]  /*16a0*/  MUFU.RCP R2, R7 ;  /* 0x0000000700027308 */ /* 0x001e240000001000 */
[----:B0-----:R-:W-:-:S04]  /*16b0*/  FFMA R0, R2, R7, -1 ;  /* 0xbf80000002007423 */ /* 0x001fc80000000007 */
[----:B------:R-:W-:-:S04]  /*16c0*/  FADD.FTZ R5, -R0, -RZ ;  /* 0x800000ff00057221 */ /* 0x000fc80000010100 */
[----:B------:R-:W-:-:S07]  /*16d0*/  FFMA R2, R2, R5, R2 ;  /* 0x0000000502027223 */ /* 0x000fce0000000002 */
.L_x_100:
[----:B------:R-:W-:Y:S05]  /*16e0*/  BSYNC.RECONVERGENT B0 ;  /* 0x0000000000007941 */ /* 0x000fea0003800200 */
.L_x_98:
[----:B------:R-:W-:Y:S01]  /*16f0*/  FADD R6, R2, R3 ;  /* 0x0000000302067221 */ /* 0x000fe20000000000 */
[----:B------:R-:W-:Y:S03]  /*1700*/  BSSY.RECONVERGENT B0, `(.L_x_101) ;  /* 0x000000e000007945 */ /* 0x000fe60003800200 */
        /* <DEDUP_REMOVED lines=8> */
[----:B------:R-:W-:Y:S01]  /*1790*/  IMAD.MOV.U32 R0, RZ, RZ, R3 ;  /* 0x000000ffff007224 */ /* 0x000fe200078e0003 */
[----:B------:R-:W-:Y:S02]  /*17a0*/  MOV R3, R6 ;  /* 0x0000000600037202 */ /* 0x000fe40000000f00 */
[----:B------:R-:W-:-:S07]  /*17b0*/  MOV R8, 0x17d0 ;  /* 0x000017d000087802 */ /* 0x000fce0000000f00 */
[----:B------:R-:W-:Y:S05]  /*17c0*/  CALL.REL.NOINC `($__internal_5_$__cuda_sm3x_div_rn_noftz_f32_slowpath) ;  /* 0x00000004002c7944 */ /* 0x000fea0003c00000 */
[----:B------:R-:W-:-:S07]  /*17d0*/  IMAD.MOV.U32 R7, RZ, RZ, R0 ;  /* 0x000000ffff077224 */ /* 0x000fce00078e0000 */
.L_x_102:
[----:B------:R-:W-:Y:S05]  /*17e0*/  BSYNC.RECONVERGENT B0 ;  /* 0x0000000000007941 */ /* 0x000fea0003800200 */
.L_x_101:
[----:B------:R-:W0:Y:S01]  /*17f0*/  LDC.64 R8, c[0x0][0x398] ;  /* 0x0000e600ff087b82 */ /* 0x000e220000000a00 */
[----:B------:R-:W1:Y:S01]  /*1800*/  MUFU.RCP R3, R6 ;  /* 0x0000000600037308 */ /* 0x000e620000001000 */
[----:B------:R-:W-:Y:S07]  /*1810*/  BSSY.RECONVERGENT B0, `(.L_x_103) ;  /* 0x000000f000007945 */ /* 0x000fee0003800200 */
[----:B------:R-:W2:Y:S01]  /*1820*/  FCHK P0, R2, R6 ;  /* 0x0000000602007302 */ /* 0x000ea20000000000 */
[----:B-1----:R-:W-:-:S04]  /*1830*/  FFMA R0, -R6, R3, 1 ;  /* 0x3f80000006007423 */ /* 0x002fc80000000103 */
[----:B------:R-:W-:Y:S01]  /*1840*/  FFMA R0, R3, R0, R3 ;  /* 0x0000000003007223 */ /* 0x000fe20000000003 */
[----:B0-----:R-:W-:-:S04]  /*1850*/  IMAD.WIDE R4, R4, 0x4, R8 ;  /* 0x0000000404047825 */ /* 0x001fc800078e0208 */
[----:B------:R-:W-:Y:S01]  /*1860*/  FFMA R3, R0, R2, RZ ;  /* 0x0000000200037223 */ /* 0x000fe200000000ff */
[----:B------:R0:W-:Y:S03]  /*1870*/  STG.E desc[UR6][R4.64], R7 ;  /* 0x0000000704007986 */ /* 0x0001e6000c101906 */
[----:B------:R-:W-:-:S04]  /*1880*/  FFMA R8, -R6, R3, R2 ;  /* 0x0000000306087223 */ /* 0x000fc80000000102 */
[----:B------:R-:W-:Y:S01]  /*1890*/  FFMA R3, R0, R8, R3 ;  /* 0x0000000800037223 */ /* 0x000fe20000000003 */
[----:B--2---:R-:W-:Y:S06]  /*18a0*/  @!P0 BRA `(.L_x_104) ;  /* 0x0000000000148947 */ /* 0x004fec0003800000 */
[----:B------:R-:W-:Y:S01]  /*18b0*/  IMAD.MOV.U32 R0, RZ, RZ, R2 ;  /* 0x000000ffff007224 */ /* 0x000fe200078e0002 */
[----:B------:R-:W-:Y:S02]  /*18c0*/  MOV R3, R6 ;  /* 0x0000000600037202 */ /* 0x000fe40000000f00 */
[----:B------:R-:W-:-:S07]  /*18d0*/  MOV R8, 0x18f0 ;  /* 0x000018f000087802 */ /* 0x000fce0000000f00 */
[----:B0-----:R-:W-:Y:S05]  /*18e0*/  CALL.REL.NOINC `($__internal_5_$__cuda_sm3x_div_rn_noftz_f32_slowpath) ;  /* 0x0000000000e47944 */ /* 0x001fea0003c00000 */
[----:B------:R-:W-:-:S07]  /*18f0*/  IMAD.MOV.U32 R3, RZ, RZ, R0 ;  /* 0x000000ffff037224 */ /* 0x000fce00078e0000 */
.L_x_104:
[----:B------:R-:W-:Y:S05]  /*1900*/  BSYNC.RECONVERGENT B0 ;  /* 0x0000000000007941 */ /* 0x000fea0003800200 */
.L_x_103:
[----:B------:R-:W-:Y:S01]  /*1910*/  STG.E desc[UR6][R4.64+0x4], R3 ;  /* 0x0000040304007986 */ /* 0x000fe2000c101906 */
[----:B------:R-:W-:Y:S05]  /*1920*/  EXIT ;  /* 0x000000000000794d */ /* 0x000fea0003800000 */
        .weak           $__internal_4_$__cuda_sm20_rcp_rn_f32_slowpath
        .type           $__internal_4_$__cuda_sm20_rcp_rn_f32_slowpath,@function
        .size           $__internal_4_$__cuda_sm20_rcp_rn_f32_slowpath,($__internal_5_$__cuda_sm3x_div_rn_noftz_f32_slowpath - $__internal_4_$__cuda_sm20_rcp_rn_f32_slowpath)
$__internal_4_$__cuda_sm20_rcp_rn_f32_slowpath:
[----:B------:R-:W-:Y:S01]  /*1930*/  IMAD.SHL.U32 R2, R0, 0x2, RZ ;  /* 0x0000000200027824 */ /* 0x000fe200078e00ff */
[----:B------:R-:W-:Y:S04]  /*1940*/  BSSY.RECONVERGENT B1, `(.L_x_105) ;  /* 0x0000030000017945 */ /* 0x000fe80003800200 */
[----:B------:R-:W-:-:S04]  /*1950*/  SHF.R.U32.HI R11, RZ, 0x18, R2 ;  /* 0x00000018ff0b7819 */ /* 0x000fc80000011602 */
[----:B------:R-:W-:-:S13]  /*1960*/  ISETP.NE.U32.AND P0, PT, R11, RZ, PT ;  /* 0x000000ff0b00720c */ /* 0x000fda0003f05070 */
[----:B------:R-:W-:Y:S05]  /*1970*/  @P0 BRA `(.L_x_106) ;  /* 0x0000000000280947 */ /* 0x000fea0003800000 */
[----:B------:R-:W-:-:S04]  /*1980*/  SHF.L.U32 R2, R0, 0x1, RZ ;  /* 0x0000000100027819 */ /* 0x000fc800000006ff */
[----:B------:R-:W-:-:S13]  /*1990*/  ISETP.NE.AND P0, PT, R2, RZ, PT ;  /* 0x000000ff0200720c */ /* 0x000fda0003f05270 */
[----:B------:R-:W-:Y:S01]  /*19a0*/  @P0 FFMA R8, R0, 1.84467440737095516160e+19, RZ ;  /* 0x5f80000000080823 */ /* 0x000fe200000000ff */
[----:B------:R-:W-:Y:S08]  /*19b0*/  @!P0 MUFU.RCP R5, R0 ;  /* 0x0000000000058308 */ /* 0x000ff00000001000 */
[----:B------:R-:W0:Y:S02]  /*19c0*/  @P0 MUFU.RCP R9, R8 ;  /* 0x0000000800090308 */ /* 0x000e240000001000 */
[----:B0-----:R-:W-:-:S04]  /*19d0*/  @P0 FFMA R2, R8, R9, -1 ;  /* 0xbf80000008020423 */ /* 0x001fc80000000009 */
[----:B------:R-:W-:-:S04]  /*19e0*/  @P0 FADD.FTZ R2, -R2, -RZ ;  /* 0x800000ff02020221 */ /* 0x000fc80000010100 */
[----:B------:R-:W-:-:S04]  /*19f0*/  @P0 FFMA R2, R9, R2, R9 ;  /* 0x0000000209020223 */ /* 0x000fc80000000009 */
[----:B------:R-:W-:Y:S01]  /*1a00*/  @P0 FFMA R5, R2, 1.84467440737095516160e+19, RZ ;  /* 0x5f80000002050823 */ /* 0x000fe200000000ff */
[----:B------:R-:W-:Y:S06]  /*1a10*/  BRA `(.L_x_107) ;  /* 0x0000000000887947 */ /* 0x000fec0003800000 */
.L_x_106:
[----:B------:R-:W-:-:S05]  /*1a20*/  VIADD R13, R11, 0xffffff03 ;  /* 0xffffff030b0d7836 */ /* 0x000fca0000000000 */
[----:B------:R-:W-:-:S13]  /*1a30*/  ISETP.GT.U32.AND P0, PT, R13, 0x1, PT ;  /* 0x000000010d00780c */ /* 0x000fda0003f04070 */
[----:B------:R-:W-:Y:S05]  /*1a40*/  @P0 BRA `(.L_x_108) ;  /* 0x0000000000780947 */ /* 0x000fea0003800000 */
[----:B------:R-:W-:Y:S01]  /*1a50*/  LOP3.LUT R2, R0, 0x7fffff, RZ, 0xc0, !PT ;  /* 0x007fffff00027812 */ /* 0x000fe200078ec0ff */
[----:B------:R-:W-:-:S03]  /*1a60*/  IMAD.MOV.U32 R10, RZ, RZ, 0x3 ;  /* 0x00000003ff0a7424 */ /* 0x000fc600078e00ff */
[----:B------:R-:W-:Y:S02]  /*1a70*/  LOP3.LUT R2, R2, 0x3f800000, RZ, 0xfc, !PT ;  /* 0x3f80000002027812 */ /* 0x000fe400078efcff */
[----:B------:R-:W-:Y:S02]  /*1a80*/  SHF.L.U32 R10, R10, R13, RZ ;  /* 0x0000000d0a0a7219 */ /* 0x000fe400000006ff */
[----:B------:R-:W0:Y:S02]  /*1a90*/  MUFU.RCP R5, R2 ;  /* 0x0000000200057308 */ /* 0x000e240000001000 */
[----:B0-----:R-:W-:-:S04]  /*1aa0*/  FFMA R8, R2, R5, -1 ;  /* 0xbf80000002087423 */ /* 0x001fc80000000005 */
[----:B------:R-:W-:-:S04]  /*1ab0*/  FADD.FTZ R8, -R8, -RZ ;  /* 0x800000ff08087221 */ /* 0x000fc80000010100 */
[CCC-:B------:R-:W-:Y:S01]  /*1ac0*/  FFMA.RM R9, R5.reuse, R8.reuse, R5.reuse ;  /* 0x0000000805097223 */ /* 0x1c0fe20000004005 */
[----:B------:R-:W-:-:S04]  /*1ad0*/  FFMA.RP R8, R5, R8, R5 ;  /* 0x0000000805087223 */ /* 0x000fc80000008005 */
[C---:B------:R-:W-:Y:S02]  /*1ae0*/  LOP3.LUT R5, R9.reuse, 0x7fffff, RZ, 0xc0, !PT ;  /* 0x007fffff09057812 */ /* 0x040fe400078ec0ff */
[----:B------:R-:W-:Y:S02]  /*1af0*/  FSETP.NEU.FTZ.AND P0, PT, R9, R8, PT ;  /* 0x000000080900720b */ /* 0x000fe40003f1d000 */
[----:B------:R-:W-:Y:S02]  /*1b00*/  LOP3.LUT R5, R5, 0x800000, RZ, 0xfc, !PT ;  /* 0x0080000005057812 */ /* 0x000fe400078efcff */
[----:B------:R-:W-:Y:S02]  /*1b10*/  SEL R8, RZ, 0xffffffff, !P0 ;  /* 0xffffffffff087807 */ /* 0x000fe40004000000 */
[----:B------:R-:W-:Y:S02]  /*1b20*/  LOP3.LUT R10, R10, R5, RZ, 0xc0, !PT ;  /* 0x000000050a0a7212 */ /* 0x000fe400078ec0ff */
[----:B------:R-:W-:-:S02]  /*1b30*/  IADD3 R8, PT, PT, -R8, RZ, RZ ;  /* 0x000000ff08087210 */ /* 0x000fc40007ffe1ff */
[-C--:B------:R-:W-:Y:S02]  /*1b40*/  SHF.R.U32.HI R10, RZ, R13.reuse, R10 ;  /* 0x0000000dff0a7219 */ /* 0x080fe4000001160a */
[----:B------:R-:W-:Y:S02]  /*1b50*/  LOP3.LUT P1, RZ, R8, R13, R5, 0xf8, !PT ;  /* 0x0000000d08ff7212 */ /* 0x000fe4000782f805 */
[C---:B------:R-:W-:Y:S02]  /*1b60*/  LOP3.LUT P0, RZ, R10.reuse, 0x1, RZ, 0xc0, !PT ;  /* 0x000000010aff7812 */ /* 0x040fe4000780c0ff */
[----:B------:R-:W-:-:S04]  /*1b70*/  LOP3.LUT P2, RZ, R10, 0x2, RZ, 0xc0, !PT ;  /* 0x000000020aff7812 */ /* 0x000fc8000784c0ff */
[----:B------:R-:W-:Y:S02]  /*1b80*/  PLOP3.LUT P0, PT, P0, P1, P2, 0xe0, 0x0 ;  /* 0x000000000000781c */ /* 0x000fe40000703c20 */
[----:B------:R-:W-:Y:S02]  /*1b90*/  LOP3.LUT P1, RZ, R0, 0x7fffff, RZ, 0xc0, !PT ;  /* 0x007fffff00ff7812 */ /* 0x000fe4000782c0ff */
[----:B------:R-:W-:-:S05]  /*1ba0*/  SEL R2, RZ, 0x1, !P0 ;  /* 0x00000001ff027807 */ /* 0x000fca0004000000 */
[----:B------:R-:W-:-:S05]  /*1bb0*/  IMAD.MOV R2, RZ, RZ, -R2 ;  /* 0x000000ffff027224 */ /* 0x000fca00078e0a02 */
[----:B------:R-:W-:Y:S01]  /*1bc0*/  ISETP.GE.AND P0, PT, R2, RZ, PT ;  /* 0x000000ff0200720c */ /* 0x000fe20003f06270 */
[----:B------:R-:W-:-:S05]  /*1bd0*/  VIADD R2, R11, 0xffffff04 ;  /* 0xffffff040b027836 */ /* 0x000fca0000000000 */
[----:B------:R-:W-:-:S07]  /*1be0*/  SHF.R.U32.HI R5, RZ, R2, R5 ;  /* 0x00000002ff057219 */ /* 0x000fce0000011605 */
[----:B------:R-:W-:-:S05]  /*1bf0*/  @!P0 IADD3 R5, PT, PT, R5, 0x1, RZ ;  /* 0x0000000105058810 */ /* 0x000fca0007ffe0ff */
[----:B------:R-:W-:-:S05]  /*1c00*/  @!P1 IMAD.SHL.U32 R5, R5, 0x2, RZ ;  /* 0x0000000205059824 */ /* 0x000fca00078e00ff */
[----:B------:R-:W-:Y:S01]  /*1c10*/  LOP3.LUT R5, R5, 0x80000000, R0, 0xf8, !PT ;  /* 0x8000000005057812 */ /* 0x000fe200078ef800 */
[----:B------:R-:W-:Y:S06]  /*1c20*/  BRA `(.L_x_107) ;  /* 0x0000000000047947 */ /* 0x000fec0003800000 */
.L_x_108:
[----:B------:R0:W1:Y:S02]  /*1c30*/  MUFU.RCP R5, R0 ;  /* 0x0000000000057308 */ /* 0x0000640000001000 */
.L_x_107:
[----:B------:R-:W-:Y:S05]  /*1c40*/  BSYNC.RECONVERGENT B1 ;  /* 0x0000000000017941 */ /* 0x000fea0003800200 */
.L_x_105:
[----:B------:R-:W-:Y:S02]  /*1c50*/  HFMA2 R9, -RZ, RZ, 0, 0 ;  /* 0x00000000ff097431 */ /* 0x000fe400000001ff */
[----:B------:R-:W-:-:S04]  /*1c60*/  IMAD.MOV.U32 R8, RZ, RZ, R6 ;  /* 0x000000ffff087224 */ /* 0x000fc800078e0006 */
[----:B01----:R-:W-:Y:S05]  /*1c70*/  RET.REL.NODEC R8 `(_Z27update_venn_clusters_kernelPKfPfPiS1_iii) ;  /* 0xffffffe008e07950 */ /* 0x003fea0003c3ffff */
        .weak           $__internal_5_$__cuda_sm3x_div_rn_noftz_f32_slowpath
        .type           $__internal_5_$__cuda_sm3x_div_rn_noftz_f32_slowpath,@function
        .size           $__internal_5_$__cuda_sm3x_div_rn_noftz_f32_slowpath,(.L_x_453 - $__internal_5_$__cuda_sm3x_div_rn_noftz_f32_slowpath)
$__internal_5_$__cuda_sm3x_div_rn_noftz_f32_slowpath:
[----:B------:R-:W-:Y:S01]  /*1c80*/  SHF.R.U32.HI R9, RZ, 0x17, R3 ;  /* 0x00000017ff097819 */ /* 0x000fe20000011603 */
[----:B------:R-:W-:Y:S01]  /*1c90*/  BSSY.RECONVERGENT B1, `(.L_x_109) ;  /* 0x0000062000017945 */ /* 0x000fe20003800200 */
[----:B------:R-:W-:Y:S02]  /*1ca0*/  SHF.R.U32.HI R7, RZ, 0x17, R0 ;  /* 0x00000017ff077819 */ /* 0x000fe40000011600 */
[----:B------:R-:W-:Y:S02]  /*1cb0*/  LOP3.LUT R14, R9, 0xff, RZ, 0xc0, !PT ;  /* 0x000000ff090e7812 */ /* 0x000fe400078ec0ff */
[----:B------:R-:W-:-:S03]  /*1cc0*/  LOP3.LUT R12, R7, 0xff, RZ, 0xc0, !PT ;  /* 0x000000ff070c7812 */ /* 0x000fc600078ec0ff */
[----:B------:R-:W-:Y:S02]  /*1cd0*/  VIADD R10, R14, 0xffffffff ;  /* 0xffffffff0e0a7836 */ /* 0x000fe40000000000 */
[----:B------:R-:W-:-:S03]  /*1ce0*/  VIADD R9, R12, 0xffffffff ;  /* 0xffffffff0c097836 */ /* 0x000fc60000000000 */
[----:B------:R-:W-:-:S04]  /*1cf0*/  ISETP.GT.U32.AND P0, PT, R10, 0xfd, PT ;  /* 0x000000fd0a00780c */ /* 0x000fc80003f04070 */
[----:B------:R-:W-:-:S13]  /*1d00*/  ISETP.GT.U32.OR P0, PT, R9, 0xfd, P0 ;  /* 0x000000fd0900780c */ /* 0x000fda0000704470 */
[----:B------:R-:W-:Y:S01]  /*1d10*/  @!P0 MOV R7, RZ ;  /* 0x000000ff00078202 */ /* 0x000fe20000000f00 */
        /* <DEDUP_REMOVED lines=22> */
[----:B------:R-:W-:-:S03]  /*1e80*/  @!P1 FFMA R3, R3, 1.84467440737095516160e+19, RZ ;  /* 0x5f80000003039823 */ /* 0x000fc600000000ff */
[----:B------:R-:W-:-:S07]  /*1e90*/  @!P1 IADD3 R7, PT, PT, R7, 0x40, RZ ;  /* 0x0000004007079810 */ /* 0x000fce0007ffe0ff */
.L_x_110:
[----:B------:R-:W-:Y:S01]  /*1ea0*/  LEA R10, R14, 0xc0800000, 0x17 ;  /* 0xc08000000e0a7811 */ /* 0x000fe200078eb8ff */
[----:B------:R-:W-:Y:S04]  /*1eb0*/  BSSY.RECONVERGENT B2, `(.L_x_115) ;  /* 0x0000036000027945 */ /* 0x000fe80003800200 */
[----:B------:R-:W-:Y:S02]  /*1ec0*/  IMAD.IADD R10, R3, 0x1, -R10 ;  /* 0x00000001030a7824 */ /* 0x000fe400078e0a0a */
[----:B------:R-:W-:Y:S02]  /*1ed0*/  VIADD R3, R12, 0xffffff81 ;  /* 0xffffff810c037836 */ /* 0x000fe40000000000 */
[----:B------:R0:W1:Y:S01]  /*1ee0*/  MUFU.RCP R9, R10 ;  /* 0x0000000a00097308 */ /* 0x0000620000001000 */
[----:B------:R-:W-:Y:S01]  /*1ef0*/  FADD.FTZ R11, -R10, -RZ ;  /* 0x800000ff0a0b7221 */ /* 0x000fe20000010100 */
[C---:B------:R-:W-:Y:S01]  /*1f00*/  IMAD R0, R3.reuse, -0x800000, R0 ;  /* 0xff80000003007824 */ /* 0x040fe200078e0200 */
[----:B0-----:R-:W-:-:S04]  /*1f10*/  IADD3 R10, PT, PT, R3, 0x7f, -R14 ;  /* 0x0000007f030a7810 */ /* 0x001fc80007ffe80e */
[----:B------:R-:W-:Y:S01]  /*1f20*/  IADD3 R10, PT, PT, R10, R7, RZ ;  /* 0x000000070a0a7210 */ /* 0x000fe20007ffe0ff */
[----:B-1----:R-:W-:-:S04]  /*1f30*/  FFMA R12, R9, R11, 1 ;  /* 0x3f800000090c7423 */ /* 0x002fc8000000000b */
        /* <DEDUP_REMOVED lines=25> */
[----:B------:R-:W-:Y:S01]  /*20d0*/  IADD3 R12, PT, PT, R11, 0x20, RZ ;  /* 0x000000200b0c7810 */ /* 0x000fe20007ffe0ff */
        /* <DEDUP_REMOVED lines=15> */
.L_x_117:
[----:B------:R-:W-:-:S04]  /*21d0*/  LOP3.LUT R0, R0, 0x80000000, RZ, 0xc0, !PT ;  /* 0x8000000000007812 */ /* 0x000fc800078ec0ff */
[----:B------:R-:W-:Y:S01]  /*21e0*/  LOP3.LUT R0, R0, 0x7f800000, RZ, 0xfc, !PT ;  /* 0x7f80000000007812 */ /* 0x000fe200078efcff */
[----:B------:R-:W-:Y:S06]  /*21f0*/  BRA `(.L_x_118) ;  /* 0x0000000000047947 */ /* 0x000fec0003800000 */
.L_x_116:
[----:B------:R-:W-:-:S07]  /*2200*/  LEA R0, R10, R0, 0x17 ;  /* 0x000000000a007211 */ /* 0x000fce00078eb8ff */
.L_x_118:
[----:B------:R-:W-:Y:S05]  /*2210*/  BSYNC.RECONVERGENT B2 ;  /* 0x0000000000027941 */ /* 0x000fea0003800200 */
.L_x_115:
[----:B------:R-:W-:Y:S05]  /*2220*/  BRA `(.L_x_119) ;  /* 0x0000000000207947 */ /* 0x000fea0003800000 */
.L_x_114:
[----:B------:R-:W-:-:S04]  /*2230*/  LOP3.LUT R0, R3, 0x80000000, R0, 0x48, !PT ;  /* 0x8000000003007812 */ /* 0x000fc800078e4800 */
[----:B------:R-:W-:Y:S01]  /*2240*/  LOP3.LUT R0, R0, 0x7f800000, RZ, 0xfc, !PT ;  /* 0x7f80000000007812 */ /* 0x000fe200078efcff */
[----:B------:R-:W-:Y:S06]  /*2250*/  BRA `(.L_x_119) ;  /* 0x0000000000147947 */ /* 0x000fec0003800000 */
.L_x_113:
[----:B------:R-:W-:Y:S01]  /*2260*/  LOP3.LUT R0, R3, 0x80000000, R0, 0x48, !PT ;  /* 0x8000000003007812 */ /* 0x000fe200078e4800 */
[----:B------:R-:W-:Y:S06]  /*2270*/  BRA `(.L_x_119) ;  /* 0x00000000000c7947 */ /* 0x000fec0003800000 */
.L_x_112:
[----:B------:R-:W0:Y:S01]  /*2280*/  MUFU.RSQ R0, -QNAN ;  /* 0xffc0000000007908 */ /* 0x000e220000001400 */
[----:B------:R-:W-:Y:S05]  /*2290*/  BRA `(.L_x_119) ;  /* 0x0000000000047947 */ /* 0x000fea0003800000 */
.L_x_111:
[----:B------:R-:W-:-:S07]  /*22a0*/  FADD.FTZ R0, R0, R3 ;  /* 0x0000000300007221 */ /* 0x000fce0000010000 */
.L_x_119:
[----:B------:R-:W-:Y:S05]  /*22b0*/  BSYNC.RECONVERGENT B1 ;  /* 0x0000000000017941 */ /* 0x000fea0003800200 */
.L_x_109:
[----:B------:R-:W-:-:S04]  /*22c0*/  IMAD.MOV.U32 R9, RZ, RZ, 0x0 ;  /* 0x00000000ff097424 */ /* 0x000fc800078e00ff */
[----:B0-----:R-:W-:Y:S05]  /*22d0*/  RET.REL.NODEC R8 `(_Z27update_venn_clusters_kernelPKfPfPiS1_iii) ;  /* 0xffffffdc08487950 */ /* 0x001fea0003c3ffff */
.L_x_120:
        /* <DEDUP_REMOVED lines=10> */
.L_x_453:


//--------------------- .text._Z26navigate_venn_space_kernelPKfS0_S0_Pfiif --------------------------
	.section	.text._Z26navigate_venn_space_kernelPKfS0_S0_Pfiif,"ax",@progbits
	.align	128
        .global         _Z26navigate_venn_space_kernelPKfS0_S0_Pfiif
        .type           _Z26navigate_venn_space_kernelPKfS0_S0_Pfiif,@function
        .size           _Z26navigate_venn_space_kernelPKfS0_S0_Pfiif,(.L_x_454 - _Z26navigate_venn_space_kernelPKfS0_S0_Pfiif)
        .other          _Z26navigate_venn_space_kernelPKfS0_S0_Pfiif,@"STO_CUDA_ENTRY STV_DEFAULT"
_Z26navigate_venn_space_kernelPKfS0_S0_Pfiif:
.text._Z26navigate_venn_space_kernelPKfS0_S0_Pfiif:
        /* <DEDUP_REMOVED lines=9> */
[----:B------:R-:W-:Y:S01]  /*0090*/  HFMA2 R13, -RZ, RZ, 0, 0 ;  /* 0x00000000ff0d7431 */ /* 0x000fe200000001ff */
[----:B------:R-:W1:Y:S01]  /*00a0*/  LDCU.64 UR16, c[0x0][0x358] ;  /* 0x00006b00ff1077ac */ /* 0x000e620008000a00 */
[----:B0-----:R-:W-:-:S09]  /*00b0*/  UISETP.GE.AND UP0, UPT, UR8, 0x1, UPT ;  /* 0x000000010800788c */ /* 0x001fd2000bf06270 */
[----:B-1----:R-:W-:Y:S05]  /*00c0*/  BRA.U !UP0, `(.L_x_121) ;  /* 0x0000000908d47547 */ /* 0x002fea000b800000 */
[----:B------:R-:W-:Y:S02]  /*00d0*/  UISETP.GE.U32.AND UP1, UPT, UR8, 0x10, UPT ;  /* 0x000000100800788c */ /* 0x000fe4000bf26070 */
[----:B------:R-:W-:Y:S01]  /*00e0*/  IMAD R0, R6, UR8, RZ ;  /* 0x0000000806007c24 */ /* 0x000fe2000f8e02ff */
[----:B------:R-:W-:Y:S01]  /*00f0*/  ULOP3.LUT UR9, UR8, 0xf, URZ, 0xc0, !UPT ;  /* 0x0000000f08097892 */ /* 0x000fe2000f8ec0ff */
[----:B------:R-:W-:Y:S02]  /*0100*/  MOV R13, RZ ;  /* 0x000000ff000d7202 */ /* 0x000fe40000000f00 */
[----:B------:R-:W-:Y:S01]  /*0110*/  MOV R7, RZ ;  /* 0x000000ff00077202 */ /* 0x000fe20000000f00 */
[----:B------:R-:W-:Y:S02]  /*0120*/  UISETP.NE.AND UP0, UPT, UR9, URZ, UPT ;  /* 0x000000ff0900728c */ /* 0x000fe4000bf05270 */
[----:B------:R-:W-:Y:S09]  /*0130*/  BRA.U !UP1, `(.L_x_122) ;  /* 0x0000000509547547 */ /* 0x000ff2000b800000 */
[----:B------:R-:W0:Y:S01]  /*0140*/  LDCU.128 UR12, c[0x0][0x380] ;  /* 0x00007000ff0c77ac */ /* 0x000e220008000c00 */
[----:B------:R-:W-:Y:S01]  /*0150*/  IMAD.MOV.U32 R13, RZ, RZ, RZ ;  /* 0x000000ffff0d7224 */ /* 0x000fe200078e00ff */
[----:B------:R-:W-:Y:S01]  /*0160*/  MOV R8, R0 ;  /* 0x0000000000087202 */ /* 0x000fe20000000f00 */
[----:B------:R-:W-:-:S04]  /*0170*/  ULOP3.LUT UR10, UR8, 0x7ffffff0, URZ, 0xc0, !UPT ;  /* 0x7ffffff0080a7892 */ /* 0x000fc8000f8ec0ff */
[----:B------:R-:W-:Y:S02]  /*0180*/  UIADD3 UR11, UPT, UPT, -UR10, URZ, URZ ;  /* 0x000000ff0a0b7290 */ /* 0x000fe4000fffe1ff */
[----:B------:R-:W-:Y:S01]  /*0190*/  MOV R7, UR10 ;  /* 0x0000000a00077c02 */ /* 0x000fe20008000f00 */
[----:B0-----:R-:W-:Y:S02]  /*01a0*/  UIADD3 UR6, UP1, UPT, UR12, 0x20, URZ ;  /* 0x000000200c067890 */ /* 0x001fe4000ff3e0ff */
[----:B------:R-:W-:Y:S02]  /*01b0*/  UIADD3 UR4, UP2, UPT, UR14, 0x20, URZ ;  /* 0x000000200e047890 */ /* 0x000fe4000ff5e0ff */
[----:B------:R-:W-:Y:S02]  /*01c0*/  UIADD3.X UR7, UPT, UPT, URZ, UR13, URZ, UP1, !UPT ;  /* 0x0000000dff077290 */ /* 0x000fe40008ffe4ff */
[----:B------:R-:W-:Y:S01]  /*01d0*/  MOV R2, UR6 ;  /* 0x0000000600027c02 */ /* 0x000fe20008000f00 */
[----:B------:R-:W-:-:S03]  /*01e0*/  UIADD3.X UR5, UPT, UPT, URZ, UR15, URZ, UP2, !UPT ;  /* 0x0000000fff057290 */ /* 0x000fc600097fe4ff */
[----:B------:R-:W-:-:S09]  /*01f0*/  IMAD.U32 R3, RZ, RZ, UR7 ;  /* 0x00000007ff037e24 */ /* 0x000fd2000f8e00ff */
.L_x_123:
[----:B------:R-:W-:Y:S01]  /*0200*/  MOV R4, UR4 ;  /* 0x0000000400047c02 */ /* 0x000fe20008000f00 */
[----:B------:R-:W2:Y:S01]  /*0210*/  LDG.E R9, desc[UR16][R2.64+-0x20] ;  /* 0xffffe01002097981 */ /* 0x000ea2000c1e1900 */
[----:B------:R-:W-:-:S03]  /*0220*/  MOV R5, UR5 ;  /* 0x0000000500057c02 */ /* 0x000fc60008000f00 */
[----:B------:R-:W3:Y:S01]  /*0230*/  LDG.E R24, desc[UR16][R2.64+-0x1c] ;  /* 0xffffe41002187981 */ /* 0x000ee2000c1e1900 */
[----:B------:R-:W-:-:S03]  /*0240*/  IMAD.WIDE R4, R8, 0x4, R4 ;  /* 0x0000000408047825 */ /* 0x000fc600078e0204 */
[----:B------:R-:W4:Y:S04]  /*0250*/  LDG.E R16, desc[UR16][R2.64+-0x18] ;  /* 0xffffe81002107981 */ /* 0x000f28000c1e1900 */
[----:B------:R-:W2:Y:S04]  /*0260*/  LDG.E R10, desc[UR16][R4.64+-0x20] ;  /* 0xffffe010040a7981 */ /* 0x000ea8000c1e1900 */
[----:B------:R-:W3:Y:S04]  /*0270*/  LDG.E R25, desc[UR16][R4.64+-0x1c] ;  /* 0xffffe41004197981 */ /* 0x000ee8000c1e1900 */
[----:B------:R-:W4:Y:S04]  /*0280*/  LDG.E R15, desc[UR16][R4.64+-0x18] ;  /* 0xffffe810040f7981 */ /* 0x000f28000c1e1900 */
[----:B------:R-:W5:Y:S04]  /*0290*/  LDG.E R17, desc[UR16][R2.64+-0x14] ;  /* 0xffffec1002117981 */ /* 0x000f68000c1e1900 */
        /* <DEDUP_REMOVED lines=8> */
[----:B------:R-:W5:Y:S01]  /*0320*/  LDG.E R26, desc[UR16][R2.64+0x1c] ;  /* 0x00001c10021a7981 */ /* 0x000f62000c1e1900 */
[----:B--2---:R-:W-:-:S03]  /*0330*/  FADD R14, R9, -R10 ;  /* 0x8000000a090e7221 */ /* 0x004fc60000000000 */
[----:B------:R-:W2:Y:S01]  /*0340*/  LDG.E R10, desc[UR16][R2.64+-0x4] ;  /* 0xfffffc10020a7981 */ /* 0x000ea2000c1e1900 */
[----:B------:R-:W-:Y:S01]  /*0350*/  FFMA R23, R14, R14, R13 ;  /* 0x0000000e0e177223 */ /* 0x000fe2000000000d */
[----:B---3--:R-:W-:Y:S02]  /*0360*/  FADD R24, R24, -R25 ;  /* 0x8000001918187221 */ /* 0x008fe40000000000 */
[----:B------:R-:W2:Y:S02]  /*0370*/  LDG.E R9, desc[UR16][R4.64+-0x4] ;  /* 0xfffffc1004097981 */ /* 0x000ea4000c1e1900 */
[----:B------:R-:W-:Y:S01]  /*0380*/  FFMA R23, R24, R24, R23 ;  /* 0x0000001818177223 */ /* 0x000fe20000000017 */
[----:B----4-:R-:W-:Y:S01]  /*0390*/  FADD R24, R16, -R15 ;  /* 0x8000000f10187221 */ /* 0x010fe20000000000 */
[----:B------:R-:W3:Y:S04]  /*03a0*/  LDG.E R13, desc[UR16][R2.64] ;  /* 0x00000010020d7981 */ /* 0x000ee8000c1e1900 */
[----:B------:R-:W3:Y:S01]  /*03b0*/  LDG.E R14, desc[UR16][R4.64] ;  /* 0x00000010040e7981 */ /* 0x000ee2000c1e1900 */
[----:B------:R-:W-:Y:S01]  /*03c0*/  FFMA R23, R24, R24, R23 ;  /* 0x0000001818177223 */ /* 0x000fe20000000017 */
[----:B-----5:R-:W-:-:S02]  /*03d0*/  FADD R24, R17, -R18 ;  /* 0x8000001211187221 */ /* 0x020fc40000000000 */
[----:B------:R-:W4:Y:S04]  /*03e0*/  LDG.E R16, desc[UR16][R2.64+0x4] ;  /* 0x0000041002107981 */ /* 0x000f28000c1e1900 */
[----:B------:R-:W4:Y:S01]  /*03f0*/  LDG.E R15, desc[UR16][R4.64+0x4] ;  /* 0x00000410040f7981 */ /* 0x000f22000c1e1900 */
[----:B------:R-:W-:Y:S01]  /*0400*/  FFMA R23, R24, R24, R23 ;  /* 0x0000001818177223 */ /* 0x000fe20000000017 */
[----:B------:R-:W-:Y:S02]  /*0410*/  FADD R24, R20, -R19 ;  /* 0x8000001314187221 */ /* 0x000fe40000000000 */
[----:B------:R-:W5:Y:S04]  /*0420*/  LDG.E R18, desc[UR16][R2.64+0x8] ;  /* 0x0000081002127981 */ /* 0x000f68000c1e1900 */
[----:B------:R-:W5:Y:S01]  /*0430*/  LDG.E R17, desc[UR16][R4.64+0x8] ;  /* 0x0000081004117981 */ /* 0x000f62000c1e1900 */
[----:B------:R-:W-:Y:S01]  /*0440*/  FFMA R23, R24, R24, R23 ;  /* 0x0000001818177223 */ /* 0x000fe20000000017 */
[----:B------:R-:W-:-:S02]  /*0450*/  FADD R24, R21, -R22 ;  /* 0x8000001615187221 */ /* 0x000fc40000000000 */
[----:B------:R-:W5:Y:S04]  /*0460*/  LDG.E R20, desc[UR16][R2.64+0xc] ;  /* 0x00000c1002147981 */ /* 0x000f68000c1e1900 */
[----:B------:R-:W5:Y:S01]  /*0470*/  LDG.E R19, desc[UR16][R4.64+0xc] ;  /* 0x00000c1004137981 */ /* 0x000f62000c1e1900 */
[----:B------:R-:W-:-:S03]  /*0480*/  FFMA R23, R24, R24, R23 ;  /* 0x0000001818177223 */ /* 0x000fc60000000017 */
[----:B------:R-:W5:Y:S04]  /*0490*/  LDG.E R21, desc[UR16][R2.64+0x10] ;  /* 0x0000101002157981 */ /* 0x000f68000c1e1900 */
[----:B------:R-:W5:Y:S01]  /*04a0*/  LDG.E R22, desc[UR16][R4.64+0x10] ;  /* 0x0000101004167981 */ /* 0x000f62000c1e1900 */
[----:B------:R-:W-:-:S03]  /*04b0*/  FADD R28, R12, -R11 ;  /* 0x8000000b0c1c7221 */ /* 0x000fc60000000000 */
[----:B------:R-:W5:Y:S04]  /*04c0*/  LDG.E R25, desc[UR16][R2.64+0x14] ;  /* 0x0000141002197981 */ /* 0x000f68000c1e1900 */
[----:B------:R-:W5:Y:S04]  /*04d0*/  LDG.E R24, desc[UR16][R4.64+0x14] ;  /* 0x0000141004187981 */ /* 0x000f68000c1e1900 */
[----:B------:R0:W5:Y:S04]  /*04e0*/  LDG.E R12, desc[UR16][R2.64+0x18] ;  /* 0x00001810020c7981 */ /* 0x000168000c1e1900 */
[----:B------:R-:W5:Y:S01]  /*04f0*/  LDG.E R11, desc[UR16][R4.64+0x18] ;  /* 0x00001810040b7981 */ /* 0x000f62000c1e1900 */
[----:B------:R-:W-:Y:S01]  /*0500*/  FFMA R23, R28, R28, R23 ;  /* 0x0000001c1c177223 */ /* 0x000fe20000000017 */
[----:B------:R-:W-:-:S04]  /*0510*/  UIADD3 UR11, UPT, UPT, UR11, 0x10, URZ ;  /* 0x000000100b0b7890 */ /* 0x000fc8000fffe0ff */
[----:B------:R-:W-:Y:S01]  /*0520*/  UISETP.NE.AND UP1, UPT, UR11, URZ, UPT ;  /* 0x000000ff0b00728c */ /* 0x000fe2000bf25270 */
[----:B0-----:R-:W-:Y:S01]  /*0530*/  IADD3 R2, P0, PT, R2, 0x40, RZ ;  /* 0x0000004002027810 */ /* 0x001fe20007f1e0ff */
[----:B------:R-:W-:Y:S01]  /*0540*/  FADD R26, R26, -R27 ;  /* 0x8000001b1a1a7221 */ /* 0x000fe20000000000 */
[----:B------:R-:W-:Y:S02]  /*0550*/  VIADD R8, R8, 0x10 ;  /* 0x0000001008087836 */ /* 0x000fe40000000000 */
[----:B------:R-:W-:Y:S01]  /*0560*/  IADD3.X R3, PT, PT, RZ, R3, RZ, P0, !PT ;  /* 0x00000003ff037210 */ /* 0x000fe200007fe4ff */
[----:B--2---:R-:W-:-:S04]  /*0570*/  FADD R10, R10, -R9 ;  /* 0x800000090a0a7221 */ /* 0x004fc80000000000 */
[----:B------:R-:W-:Y:S01]  /*0580*/  FFMA R23, R10, R10, R23 ;  /* 0x0000000a0a177223 */ /* 0x000fe20000000017 */
[----:B---3--:R-:W-:-:S04]  /*0590*/  FADD R14, R13, -R14 ;  /* 0x8000000e0d0e7221 */ /* 0x008fc80000000000 */
[----:B------:R-:W-:Y:S01]  /*05a0*/  FFMA R23, R14, R14, R23 ;  /* 0x0000000e0e177223 */ /* 0x000fe20000000017 */
[----:B----4-:R-:W-:-:S04]  /*05b0*/  FADD R16, R16, -R15 ;  /* 0x8000000f10107221 */ /* 0x010fc80000000000 */
[----:B------:R-:W-:Y:S01]  /*05c0*/  FFMA R23, R16, R16, R23 ;  /* 0x0000001010177223 */ /* 0x000fe20000000017 */
[----:B-----5:R-:W-:-:S04]  /*05d0*/  FADD R18, R18, -R17 ;  /* 0x8000001112127221 */ /* 0x020fc80000000000 */
[----:B------:R-:W-:Y:S01]  /*05e0*/  FFMA R23, R18, R18, R23 ;  /* 0x0000001212177223 */ /* 0x000fe20000000017 */
[----:B------:R-:W-:-:S04]  /*05f0*/  FADD R20, R20, -R19 ;  /* 0x8000001314147221 */ /* 0x000fc80000000000 */
[----:B------:R-:W-:Y:S01]  /*0600*/  FFMA R23, R20, R20, R23 ;  /* 0x0000001414177223 */ /* 0x000fe20000000017 */
[----:B------:R-:W-:-:S04]  /*0610*/  FADD R22, R21, -R22 ;  /* 0x8000001615167221 */ /* 0x000fc80000000000 */
[----:B------:R-:W-:Y:S01]  /*0620*/  FFMA R23, R22, R22, R23 ;  /* 0x0000001616177223 */ /* 0x000fe20000000017 */
[----:B------:R-:W-:-:S04]  /*0630*/  FADD R24, R25, -R24 ;  /* 0x8000001819187221 */ /* 0x000fc80000000000 */
[----:B------:R-:W-:Y:S01]  /*0640*/  FFMA R23, R24, R24, R23 ;  /* 0x0000001818177223 */ /* 0x000fe20000000017 */
[----:B------:R-:W-:-:S04]  /*0650*/  FADD R12, R12, -R11 ;  /* 0x8000000b0c0c7221 */ /* 0x000fc80000000000 */
[----:B------:R-:W-:-:S04]  /*0660*/  FFMA R23, R12, R12, R23 ;  /* 0x0000000c0c177223 */ /* 0x000fc80000000017 */
[----:B------:R-:W-:Y:S01]  /*0670*/  FFMA R13, R26, R26, R23 ;  /* 0x0000001a1a0d7223 */ /* 0x000fe20000000017 */
[----:B------:R-:W-:Y:S06]  /*0680*/  BRA.U UP1, `(.L_x_123) ;  /* 0xfffffff901dc7547 */ /* 0x000fec000b83ffff */
.L_x_122:
[----:B------:R-:W-:Y:S05]  /*0690*/  BRA.U !UP0, `(.L_x_121) ;  /* 0x0000000508607547 */ /* 0x000fea000b800000 */
[----:B------:R-:W-:Y:S02]  /*06a0*/  UISETP.GE.U32.AND UP0, UPT, UR9, 0x8, UPT ;  /* 0x000000080900788c */ /* 0x000fe4000bf06070 */
[----:B------:R-:W-:-:S04]  /*06b0*/  ULOP3.LUT UR5, UR8, 0x7, URZ, 0xc0, !UPT ;  /* 0x0000000708057892 */ /* 0x000fc8000f8ec0ff */
[----:B------:R-:W-:-:S03]  /*06c0*/  UISETP.NE.AND UP1, UPT, UR5, URZ, UPT ;  /* 0x000000ff0500728c */ /* 0x000fc6000bf25270 */
[----:B------:R-:W-:Y:S08]  /*06d0*/  BRA.U !UP0, `(.L_x_124) ;  /* 0x0000000108987547 */ /* 0x000ff0000b800000 */
[----:B------:R-:W0:Y:S01]  /*06e0*/  LDC.64 R4, c[0x0][0x388] ;  /* 0x0000e200ff047b82 */ /* 0x000e220000000a00 */
[----:B------:R-:W-:-:S07]  /*06f0*/  IADD3 R9, PT, PT, R0, R7, RZ ;  /* 0x0000000700097210 */ /* 0x000fce0007ffe0ff */
[----:B------:R-:W1:Y:S01]  /*0700*/  LDC.64 R2, c[0x0][0x380] ;  /* 0x0000e000ff027b82 */ /* 0x000e620000000a00 */
[----:B0-----:R-:W-:-:S05]  /*0710*/  IMAD.WIDE R4, R9, 0x4, R4 ;  /* 0x0000000409047825 */ /* 0x001fca00078e0204 */
[----:B------:R-:W2:Y:S01]  /*0720*/  LDG.E R21, desc[UR16][R4.64] ;  /* 0x0000001004157981 */ /* 0x000ea2000c1e1900 */
[----:B-1----:R-:W-:-:S03]  /*0730*/  IMAD.WIDE.U32 R2, R7, 0x4, R2 ;  /* 0x0000000407027825 */ /* 0x002fc600078e0002 */
[----:B------:R-:W3:Y:S04]  /*0740*/  LDG.E R23, desc[UR16][R4.64+0x4] ;  /* 0x0000041004177981 */ /* 0x000ee8000c1e1900 */
[----:B------:R-:W2:Y:S04]  /*0750*/  LDG.E R18, desc[UR16][R2.64] ;  /* 0x0000001002127981 */ /* 0x000ea8000c1e1900 */
[----:B------:R-:W3:Y:S04]  /*0760*/  LDG.E R20, desc[UR16][R2.64+0x4] ;  /* 0x0000041002147981 */ /* 0x000ee8000c1e1900 */
[----:B------:R-:W4:Y:S04]  /*0770*/  LDG.E R25, desc[UR16][R4.64+0x8] ;  /* 0x0000081004197981 */ /* 0x000f28000c1e1900 */
        /* <DEDUP_REMOVED lines=11> */
[----:B------:R-:W-:Y:S01]  /*0830*/  IADD3 R7, PT, PT, R7, 0x8, RZ ;  /* 0x0000000807077810 */ /* 0x000fe20007ffe0ff */
        /* <DEDUP_REMOVED lines=15> */
[----:B------:R-:W-:-:S07]  /*0930*/  FFMA R13, R16, R16, R13 ;  /* 0x00000010100d7223 */ /* 0x000fce000000000d */
.L_x_124:
        /* <DEDUP_REMOVED lines=17> */
[----:B------:R-:W5:Y:S01]  /*0a50*/  LDG.E R14, desc[UR16][R2.64+0xc] ;  /* 0x00000c10020e7981 */ /* 0x000f62000c1e1900 */
[----:B------:R-:W-:-:S02]  /*0a60*/  VIADD R7, R7, 0x4 ;  /* 0x0000000407077836 */ /* 0x000fc40000000000 */
[----:B--2---:R-:W-:-:S04]  /*0a70*/  FADD R8, R8, -R9 ;  /* 0x8000000908087221 */ /* 0x004fc80000000000 */
[----:B------:R-:W-:Y:S01]  /*0a80*/  FFMA R8, R8, R8, R13 ;  /* 0x0000000808087223 */ /* 0x000fe2000000000d */
[----:B---3--:R-:W-:-:S04]  /*0a90*/  FADD R11, R10, -R11 ;  /* 0x8000000b0a0b7221 */ /* 0x008fc80000000000 */
[----:B------:R-:W-:Y:S01]  /*0aa0*/  FFMA R8, R11, R11, R8 ;  /* 0x0000000b0b087223 */ /* 0x000fe20000000008 */
[----:B----4-:R-:W-:-:S04]  /*0ab0*/  FADD R15, R12, -R15 ;  /* 0x8000000f0c0f7221 */ /* 0x010fc80000000000 */
[----:B------:R-:W-:Y:S01]  /*0ac0*/  FFMA R8, R15, R15, R8 ;  /* 0x0000000f0f087223 */ /* 0x000fe20000000008 */
[----:B-----5:R-:W-:-:S04]  /*0ad0*/  FADD R17, R14, -R17 ;  /* 0x800000110e117221 */ /* 0x020fc80000000000 */
[----:B------:R-:W-:-:S07]  /*0ae0*/  FFMA R13, R17, R17, R8 ;  /* 0x00000011110d7223 */ /* 0x000fce0000000008 */
.L_x_125:
[----:B------:R-:W-:Y:S05]  /*0af0*/  BRA.U !UP1, `(.L_x_121) ;  /* 0x0000000109487547 */ /* 0x000fea000b800000 */
[----:B------:R-:W0:Y:S01]  /*0b00*/  LDC.64 R4, c[0x0][0x380] ;  /* 0x0000e000ff047b82 */ /* 0x000e220000000a00 */
[----:B------:R-:W-:-:S07]  /*0b10*/  UIADD3 UR4, UPT, UPT, -UR4, URZ, URZ ;  /* 0x000000ff04047290 */ /* 0x000fce000fffe1ff */
[----:B------:R-:W1:Y:S01]  /*0b20*/  LDC.64 R2, c[0x0][0x388] ;  /* 0x0000e200ff027b82 */ /* 0x000e620000000a00 */
[----:B0-----:R-:W-:Y:S01]  /*0b30*/  IMAD.WIDE.U32 R4, R7, 0x4, R4 ;  /* 0x0000000407047825 */ /* 0x001fe200078e0004 */
[----:B------:R-:W-:Y:S02]  /*0b40*/  IADD3 R7, PT, PT, R0, R7, RZ ;  /* 0x0000000700077210 */ /* 0x000fe40007ffe0ff */
[----:B------:R-:W-:Y:S02]  /*0b50*/  MOV R8, R4 ;  /* 0x0000000400087202 */ /* 0x000fe40000000f00 */
[----:B------:R-:W-:-:S07]  /*0b60*/  MOV R9, R5 ;  /* 0x0000000500097202 */ /* 0x000fce0000000f00 */
.L_x_126:
[----:B-1----:R-:W-:Y:S01]  /*0b70*/  IMAD.WIDE R4, R7, 0x4, R2 ;  /* 0x0000000407047825 */ /* 0x002fe200078e0202 */
[----:B------:R0:W2:Y:S05]  /*0b80*/  LDG.E R0, desc[UR16][R8.64] ;  /* 0x0000001008007981 */ /* 0x0000aa000c1e1900 */
[----:B------:R-:W2:Y:S01]  /*0b90*/  LDG.E R5, desc[UR16][R4.64] ;  /* 0x0000001004057981 */ /* 0x000ea2000c1e1900 */
[----:B------:R-:W-:-:S04]  /*0ba0*/  UIADD3 UR4, UPT, UPT, UR4, 0x1, URZ ;  /* 0x0000000104047890 */ /* 0x000fc8000fffe0ff */
[----:B------:R-:W-:Y:S01]  /*0bb0*/  UISETP.NE.AND UP0, UPT, UR4, URZ, UPT ;  /* 0x000000ff0400728c */ /* 0x000fe2000bf05270 */
[----:B0-----:R-:W-:Y:S01]  /*0bc0*/  IADD3 R8, P0, PT, R8, 0x4, RZ ;  /* 0x0000000408087810 */ /* 0x001fe20007f1e0ff */
[----:B------:R-:W-:-:S03]  /*0bd0*/  VIADD R7, R7, 0x1 ;  /* 0x0000000107077836 */ /* 0x000fc60000000000 */
[----:B------:R-:W-:Y:S01]  /*0be0*/  IADD3.X R9, PT, PT, RZ, R9, RZ, P0, !PT ;  /* 0x00000009ff097210 */ /* 0x000fe200007fe4ff */
[----:B--2---:R-:W-:-:S04]  /*0bf0*/  FADD R0, R0, -R5 ;  /* 0x8000000500007221 */ /* 0x004fc80000000000 */
[----:B------:R-:W-:Y:S01]  /*0c00*/  FFMA R13, R0, R0, R13 ;  /* 0x00000000000d7223 */ /* 0x000fe2000000000d */
[----:B------:R-:W-:Y:S06]  /*0c10*/  BRA.U UP0, `(.L_x_126) ;  /* 0xfffffffd00d47547 */ /* 0x000fec000b83ffff */
.L_x_121:
[----:B------:R-:W0:Y:S01]  /*0c20*/  LDC R4, c[0x0][0x3a8] ;  /* 0x0000ea00ff047b82 */ /* 0x000e220000000800 */
[----:B------:R-:W-:Y:S01]  /*0c30*/  BSSY.RECONVERGENT B0, `(.L_x_127) ;  /* 0x000000d000007945 */ /* 0x000fe20003800200 */
[----:B0-----:R-:W-:-:S04]  /*0c40*/  FMUL R4, R4, R4 ;  /* 0x0000000404047220 */ /* 0x001fc80000400000 */
[----:B------:R-:W0:Y:S08]  /*0c50*/  MUFU.RCP R3, R4 ;  /* 0x0000000400037308 */ /* 0x000e300000001000 */
[----:B------:R-:W1:Y:S01]  /*0c60*/  FCHK P0, -R13, R4 ;  /* 0x000000040d007302 */ /* 0x000e620000000100 */
[----:B0-----:R-:W-:-:S04]  /*0c70*/  FFMA R0, -R4, R3, 1 ;  /* 0x3f80000004007423 */ /* 0x001fc80000000103 */
[----:B------:R-:W-:-:S04]  /*0c80*/  FFMA R0, R3, R0, R3 ;  /* 0x0000000003007223 */ /* 0x000fc80000000003 */
[----:B------:R-:W-:-:S04]  /*0c90*/  FFMA R3, R0, -R13, RZ ;  /* 0x8000000d00037223 */ /* 0x000fc800000000ff */
[----:B------:R-:W-:-:S04]  /*0ca0*/  FFMA R2, -R4, R3, -R13 ;  /* 0x0000000304027223 */ /* 0x000fc8000000090d */
[----:B------:R-:W-:Y:S01]  /*0cb0*/  FFMA R0, R0, R2, R3 ;  /* 0x0000000200007223 */ /* 0x000fe20000000003 */
[----:B-1----:R-:W-:Y:S06]  /*0cc0*/  @!P0 BRA `(.L_x_128) ;  /* 0x00000000000c8947 */ /* 0x002fec0003800000 */
[----:B------:R-:W-:Y:S01]  /*0cd0*/  FADD R3, -R13, -RZ ;  /* 0x800000ff0d037221 */ /* 0x000fe20000000100 */
[----:B------:R-:W-:-:S07]  /*0ce0*/  MOV R2, 0xd00 ;  /* 0x00000d0000027802 */ /* 0x000fce0000000f00 */
[----:B------:R-:W-:Y:S05]  /*0cf0*/  CALL.REL.NOINC `($__internal_6_$__cuda_sm3x_div_rn_noftz_f32_slowpath) ;  /* 0x0000000800a87944 */ /* 0x000fea0003c00000 */
.L_x_128:
[----:B------:R-:W-:Y:S05]  /*0d00*/  BSYNC.RECONVERGENT B0 ;  /* 0x0000000000007941 */ /* 0x000fea0003800200 */
.L_x_127:
[----:B------:R-:W-:Y:S01]  /*0d10*/  HFMA2 R3, -RZ, RZ, 0.96630859375, -0.0022525787353515625 ;  /* 0x3bbb989dff037431 */ /* 0x000fe200000001ff */
[----:B------:R-:W-:Y:S01]  /*0d20*/  MOV R5, 0x437c0000 ;  /* 0x437c000000057802 */ /* 0x000fe20000000f00 */
[----:B------:R-:W0:Y:S03]  /*0d30*/  LDCU UR4, c[0x0][0x3a4] ;  /* 0x00007480ff0477ac */ /* 0x000e260008000800 */
[----:B------:R-:W-:-:S04]  /*0d40*/  FFMA.SAT R2, R0, R3, 0.5 ;  /* 0x3f00000000027423 */ /* 0x000fc80000002003 */
[----:B------:R-:W-:-:S04]  /*0d50*/  FFMA.RM R2, R2, R5, 12582913 ;  /* 0x4b40000102027423 */ /* 0x000fc80000004005 */
[----:B------:R-:W-:Y:S01]  /*0d60*/  FADD R3, R2, -12583039 ;  /* 0xcb40007f02037421 */ /* 0x000fe20000000000 */
[----:B0-----:R-:W-:-:S03]  /*0d70*/  UISETP.GE.AND UP0, UPT, UR4, 0x1, UPT ;  /* 0x000000010400788c */ /* 0x001fc6000bf06270 */
[----:B------:R-:W-:-:S04]  /*0d80*/  FFMA R3, R0, 1.4426950216293334961, -R3 ;  /* 0x3fb8aa3b00037823 */ /* 0x000fc80000000803 */
[----:B------:R-:W-:Y:S01]  /*0d90*/  FFMA R3, R0, 1.925963033500011079e-08, R3 ;  /* 0x32a5706000037823 */ /* 0x000fe20000000003 */
[----:B------:R-:W-:-:S05]  /*0da0*/  IMAD.SHL.U32 R0, R2, 0x800000, RZ ;  /* 0x0080000002007824 */ /* 0x000fca00078e00ff */
[----:B------:R-:W0:Y:S02]  /*0db0*/  MUFU.EX2 R3, R3 ;  /* 0x0000000300037308 */ /* 0x000e240000000800 */
[----:B0-----:R-:W-:-:S05]  /*0dc0*/  FMUL R0, R0, R3 ;  /* 0x0000000300007220 */ /* 0x001fca0000400000 */
[----:B------:R-:W-:Y:S01]  /*0dd0*/  MOV R2, R0 ;  /* 0x0000000000027202 */ /* 0x000fe20000000f00 */
[----:B------:R-:W-:Y:S06]  /*0de0*/  BRA.U !UP0, `(.L_x_129) ;  /* 0x0000000908587547 */ /* 0x000fec000b800000 */
[----:B------:R-:W-:Y:S02]  /*0df0*/  UISETP.GE.U32.AND UP0, UPT, UR4, 0x8, UPT ;  /* 0x000000080400788c */ /* 0x000fe4000bf06070 */
[----:B------:R-:W-:Y:S01]  /*0e00*/  IMAD R3, R6, UR4, RZ ;  /* 0x0000000406037c24 */ /* 0x000fe2000f8e02ff */
[----:B------:R-:W-:Y:S01]  /*0e10*/  ULOP3.LUT UR5, UR4, 0x7, URZ, 0xc0, !UPT ;  /* 0x0000000704057892 */ /* 0x000fe2000f8ec0ff */
[----:B------:R-:W-:Y:S02]  /*0e20*/  MOV R4, RZ ;  /* 0x000000ff00047202 */ /* 0x000fe40000000f00 */
[----:B------:R-:W-:Y:S01]  /*0e30*/  MOV R2, R0 ;  /* 0x0000000000027202 */ /* 0x000fe20000000f00 */
[----:B------:R-:W-:Y:S02]  /*0e40*/  UISETP.NE.AND UP1, UPT, UR5, URZ, UPT ;  /* 0x000000ff0500728c */ /* 0x000fe4000bf25270 */
[----:B------:R-:W-:Y:S09]  /*0e50*/  BRA.U !UP0, `(.L_x_130) ;  /* 0x0000000508107547 */ /* 0x000ff2000b800000 */
[----:B------:R-:W0:Y:S01]  /*0e60*/  LDC.64 R4, c[0x0][0x390] ;  /* 0x0000e400ff047b82 */ /* 0x000e220000000a00 */
[----:B------:R-:W-:Y:S01]  /*0e70*/  ULOP3.LUT UR4, UR4, 0x7ffffff8, URZ, 0xc0, !UPT ;  /* 0x7ffffff804047892 */ /* 0x000fe2000f8ec0ff */
[----:B------:R-:W-:Y:S01]  /*0e80*/  IMAD.MOV R10, RZ, RZ, -R6 ;  /* 0x000000ffff0a7224 */ /* 0x000fe200078e0a06 */
[----:B------:R-:W-:Y:S01]  /*0e90*/  MOV R2, R0 ;  /* 0x0000000000027202 */ /* 0x000fe20000000f00 */
[----:B0-----:R-:W-:-:S03]  /*0ea0*/  IMAD.WIDE R4, R3, 0x4, R4 ;  /* 0x0000000403047825 */ /* 0x001fc600078e0204 */
[----:B------:R-:W-:Y:S01]  /*0eb0*/  IADD3 R11, P0, PT, R4, 0x10, RZ ;  /* 0x00000010040b7810 */ /* 0x000fe20007f1e0ff */
[----:B------:R-:W-:Y:S01]  /*0ec0*/  IMAD.U32 R4, RZ, RZ, UR4 ;  /* 0x00000004ff047e24 */ /* 0x000fe2000f8e00ff */
[----:B------:R-:W-:Y:S02]  /*0ed0*/  UMOV UR4, URZ ;  /* 0x000000ff00047c82 */ /* 0x000fe40008000000 */
[----:B------:R-:W-:Y:S02]  /*0ee0*/  IADD3.X R12, PT, PT, RZ, R5, RZ, P0, !PT ;  /* 0x00000005ff0c7210 */ /* 0x000fe400007fe4ff */
[----:B------:R-:W-:-:S07]  /*0ef0*/  MOV R5, R3 ;  /* 0x0000000300057202 */ /* 0x000fce0000000f00 */
.L_x_131:
[----:B------:R-:W-:Y:S01]  /*0f00*/  ISETP.NE.AND P5, PT, R10, RZ, PT ;  /* 0x000000ff0a00720c */ /* 0x000fe20003fa5270 */
[----:B------:R-:W-:-:S12]  /*0f10*/  UIADD3 UR6, UPT, UPT, UR4, 0x1, URZ ;  /* 0x0000000104067890 */ /* 0x000fd8000fffe0ff */
[----:B------:R-:W0:Y:S01]  /*0f20*/  @P5 LDC.64 R8, c[0x0][0x390] ;  /* 0x0000e400ff085b82 */ /* 0x000e220000000a00 */
[----:B------:R-:W-:Y:S01]  /*0f30*/  ISETP.NE.AND P1, PT, R6, UR6, PT ;  /* 0x0000000606007c0c */ /* 0x000fe2000bf25270 */
[----:B0-----:R-:W-:-:S05]  /*0f40*/  @P5 IMAD.WIDE R8, R5, 0x4, R8 ;  /* 0x0000000405085825 */ /* 0x001fca00078e0208 */
[----:B------:R0:W2:Y:S02]  /*0f50*/  @P5 LDG.E R7, desc[UR16][R8.64] ;  /* 0x0000001008075981 */ /* 0x0000a4000c1e1900 */
[----:B0-----:R-:W-:Y:S02]  /*0f60*/  MOV R8, R11 ;  /* 0x0000000b00087202 */ /* 0x001fe40000000f00 */
[----:B------:R-:W-:-:S05]  /*0f70*/  MOV R9, R12 ;  /* 0x0000000c00097202 */ /* 0x000fca0000000f00 */
[----:B------:R-:W3:Y:S01]  /*0f80*/  @P1 LDG.E R11, desc[UR16][R8.64+-0xc] ;  /* 0xfffff410080b1981 */ /* 0x000ee2000c1e1900 */
[----:B------:R-:W-:-:S06]  /*0f90*/  UIADD3 UR6, UPT, UPT, UR4, 0x2, URZ ;  /* 0x0000000204067890 */ /* 0x000fcc000fffe0ff */
[----:B------:R-:W-:Y:S01]  /*0fa0*/  ISETP.NE.AND P0, PT, R6, UR6, PT ;  /* 0x0000000606007c0c */ /* 0x000fe2000bf05270 */
[----:B------:R-:W-:-:S06]  /*0fb0*/  UIADD3 UR6, UPT, UPT, UR4, 0x3, URZ ;  /* 0x0000000304067890 */ /* 0x000fcc000fffe0ff */
[----:B------:R-:W-:Y:S01]  /*0fc0*/  ISETP.NE.AND P4, PT, R6, UR6, PT ;  /* 0x0000000606007c0c */ /* 0x000fe2000bf85270 */
[----:B------:R-:W-:-:S05]  /*0fd0*/  UIADD3 UR6, UPT, UPT, UR4, 0x4, URZ ;  /* 0x0000000404067890 */ /* 0x000fca000fffe0ff */
[----:B------:R-:W4:Y:S01]  /*0fe0*/  @P0 LDG.E R13, desc[UR16][R8.64+-0x8] ;  /* 0xfffff810080d0981 */ /* 0x000f22000c1e1900 */
[----:B------:R-:W-:Y:S01]  /*0ff0*/  ISETP.NE.AND P3, PT, R6, UR6, PT ;  /* 0x0000000606007c0c */ /* 0x000fe2000bf65270 */
[----:B------:R-:W-:-:S05]  /*1000*/  UIADD3 UR6, UPT, UPT, UR4, 0x5, URZ ;  /* 0x0000000504067890 */ /* 0x000fca000fffe0ff */
[----:B------:R-:W5:Y:S01]  /*1010*/  @P4 LDG.E R15, desc[UR16][R8.64+-0x4] ;  /* 0xfffffc10080f4981 */ /* 0x000f62000c1e1900 */
[----:B------:R-:W-:Y:S01]  /*1020*/  ISETP.NE.AND P2, PT, R6, UR6, PT ;  /* 0x0000000606007c0c */ /* 0x000fe2000bf45270 */
[----:B------:R-:W-:-:S12]  /*1030*/  UIADD3 UR6, UPT, UPT, UR4, 0x6, URZ ;  /* 0x0000000604067890 */ /* 0x000fd8000fffe0ff */
[----:B------:R-:W5:Y:S01]  /*1040*/  @P2 LDG.E R17, desc[UR16][R8.64+0x4] ;  /* 0x0000041008112981 */ /* 0x000f62000c1e1900 */
[----:B--2---:R-:W-:Y:S01]  /*1050*/  FSETP.GT.AND P6, PT, R7, 0.30000001192092895508, P5 ;  /* 0x3e99999a0700780b */ /* 0x004fe20002fc4000 */
[----:B------:R-:W-:Y:S01]  /*1060*/  @P5 FMUL R7, R0, R7 ;  /* 0x0000000700075220 */ /* 0x000fe20000400000 */
[----:B------:R-:W-:-:S11]  /*1070*/  ISETP.NE.AND P5, PT, R6, UR6, PT ;  /* 0x0000000606007c0c */ /* 0x000fd6000bfa5270 */
[----:B------:R-:W-:Y:S02]  /*1080*/  @P6 FFMA R2, R7, 0.20000000298023223877, R2 ;  /* 0x3e4ccccd07026823 */ /* 0x000fe40000000002 */
[----:B------:R-:W2:Y:S01]  /*1090*/  @P3 LDG.E R7, desc[UR16][R8.64] ;  /* 0x0000001008073981 */ /* 0x000ea2000c1e1900 */
[----:B---3--:R-:W-:Y:S01]  /*10a0*/  FSETP.GT.AND P6, PT, R11, 0.30000001192092895508, P1 ;  /* 0x3e99999a0b00780b */ /* 0x008fe20000fc4000 */
[----:B------:R-:W-:Y:S01]  /*10b0*/  @P1 FMUL R11, R0, R11 ;  /* 0x0000000b000b1220 */ /* 0x000fe20000400000 */
[----:B------:R-:W-:-:S11]  /*10c0*/  UIADD3 UR6, UPT, UPT, UR4, 0x7, URZ ;  /* 0x0000000704067890 */ /* 0x000fd6000fffe0ff */
[----:B------:R-:W-:Y:S02]  /*10d0*/  @P6 FFMA R2, R11, 0.20000000298023223877, R2 ;  /* 0x3e4ccccd0b026823 */ /* 0x000fe40000000002 */
[----:B------:R-:W3:Y:S01]  /*10e0*/  @P5 LDG.E R11, desc[UR16][R8.64+0x8] ;  /* 0x00000810080b5981 */ /* 0x000ee2000c1e1900 */
[----:B------:R-:W-:-:S13]  /*10f0*/  ISETP.NE.AND P6, PT, R6, UR6, PT ;  /* 0x0000000606007c0c */ /* 0x000fda000bfc5270 */
[----:B------:R-:W3:Y:S01]  /*1100*/  @P6 LDG.E R19, desc[UR16][R8.64+0xc] ;  /* 0x00000c1008136981 */ /* 0x000ee2000c1e1900 */
[----:B----4-:R-:W-:Y:S01]  /*1110*/  FSETP.GT.AND P1, PT, R13, 0.30000001192092895508, P0 ;  /* 0x3e99999a0d00780b */ /* 0x010fe20000724000 */
[----:B------:R-:W-:-:S12]  /*1120*/  @P0 FMUL R13, R0, R13 ;  /* 0x0000000d000d0220 */ /* 0x000fd80000400000 */
[----:B------:R-:W-:Y:S01]  /*1130*/  @P1 FFMA R2, R13, 0.20000000298023223877, R2 ;  /* 0x3e4ccccd0d021823 */ /* 0x000fe20000000002 */
[----:B-----5:R-:W-:Y:S01]  /*1140*/  FSETP.GT.AND P1, PT, R15, 0.30000001192092895508, P4 ;  /* 0x3e99999a0f00780b */ /* 0x020fe20002724000 */
[----:B------:R-:W-:-:S12]  /*1150*/  @P4 FMUL R15, R0, R15 ;  /* 0x0000000f000f4220 */ /* 0x000fd80000400000 */
[----:B------:R-:W-:Y:S01]  /*1160*/  @P1 FFMA R2, R15, 0.20000000298023223877, R2 ;  /* 0x3e4ccccd0f021823 */ /* 0x000fe20000000002 */
[----:B------:R-:W-:Y:S01]  /*1170*/  FSETP.GT.AND P1, PT, R17, 0.30000001192092895508, P2 ;  /* 0x3e99999a1100780b */ /* 0x000fe20001724000 */
[----:B------:R-:W-:Y:S01]  /*1180*/  @P2 FMUL R17, R0, R17 ;  /* 0x0000001100112220 */ /* 0x000fe20000400000 */
[----:B------:R-:W-:Y:S01]  /*1190*/  UIADD3 UR4, UPT, UPT, UR4, 0x8, URZ ;  /* 0x0000000804047890 */ /* 0x000fe2000fffe0ff */
[----:B------:R-:W-:Y:S01]  /*11a0*/  VIADD R10, R10, 0x8 ;  /* 0x000000080a0a7836 */ /* 0x000fe20000000000 */
[----:B------:R-:W-:Y:S02]  /*11b0*/  IADD3 R5, PT, PT, R5, 0x8, RZ ;  /* 0x0000000805057810 */ /* 0x000fe40007ffe0ff */
[----:B--2---:R-:W-:Y:S01]  /*11c0*/  FSETP.GT.AND P0, PT, R7, 0.30000001192092895508, P3 ;  /* 0x3e99999a0700780b */ /* 0x004fe20001f04000 */
[----:B------:R-:W-:-:S12]  /*11d0*/  @P3 FMUL R7, R0, R7 ;  /* 0x0000000700073220 */ /* 0x000fd80000400000 */
[----:B------:R-:W-:Y:S01]  /*11e0*/  @P0 FFMA R2, R7, 0.20000000298023223877, R2 ;  /* 0x3e4ccccd07020823 */ /* 0x000fe20000000002 */
[----:B---3--:R-:W-:-:S03]  /*11f0*/  FSETP.GT.AND P0, PT, R11, 0.30000001192092895508, P5 ;  /* 0x3e99999a0b00780b */ /* 0x008fc60002f04000 */
[----:B------:R-:W-:Y:S01]  /*1200*/  @P1 FFMA R2, R17, 0.20000000298023223877, R2 ;  /* 0x3e4ccccd11021823 */ /* 0x000fe20000000002 */
[----:B------:R-:W-:-:S09]  /*1210*/  @P5 FMUL R11, R0, R11 ;  /* 0x0000000b000b5220 */ /* 0x000fd20000400000 */
[----:B------:R-:W-:Y:S01]  /*1220*/  @P0 FFMA R2, R11, 0.20000000298023223877, R2 ;  /* 0x3e4ccccd0b020823 */ /* 0x000fe20000000002 */
[----:B------:R-:W-:Y:S02]  /*1230*/  ISETP.NE.AND P0, PT, R4, UR4, PT ;  /* 0x0000000404007c0c */ /* 0x000fe4000bf05270 */
[----:B------:R-:W-:Y:S01]  /*1240*/  FSETP.GT.AND P2, PT, R19, 0.30000001192092895508, P6 ;  /* 0x3e99999a1300780b */ /* 0x000fe20003744000 */
[----:B------:R-:W-:Y:S01]  /*1250*/  @P6 FMUL R19, R0, R19 ;  /* 0x0000001300136220 */ /* 0x000fe20000400000 */
[----:B------:R-:W-:-:S04]  /*1260*/  IADD3 R11, P1, PT, R8, 0x20, RZ ;  /* 0x00000020080b7810 */ /* 0x000fc80007f3e0ff */
[----:B------:R-:W-:-:S07]  /*1270*/  IADD3.X R12, PT, PT, RZ, R9, RZ, P1, !PT ;  /* 0x00000009ff0c7210 */ /* 0x000fce0000ffe4ff */
[----:B------:R-:W-:Y:S01]  /*1280*/  @P2 FFMA R2, R19, 0.20000000298023223877, R2 ;  /* 0x3e4ccccd13022823 */ /* 0x000fe20000000002 */
[----:B------:R-:W-:Y:S06]  /*1290*/  @P0 BRA `(.L_x_131) ;  /* 0xfffffffc00180947 */ /* 0x000fec000383ffff */
.L_x_130:
[----:B------:R-:W-:Y:S05]  /*12a0*/  BRA.U !UP1, `(.L_x_129) ;  /* 0x0000000509287547 */ /* 0x000fea000b800000 */
[----:B------:R-:W0:Y:S01]  /*12b0*/  LDC R14, c[0x0][0x3a4] ;  /* 0x0000e900ff0e7b82 */ /* 0x000e220000000800 */
[----:B------:R-:W-:Y:S01]  /*12c0*/  UISETP.GE.U32.AND UP0, UPT, UR5, 0x4, UPT ;  /* 0x000000040500788c */ /* 0x000fe2000bf06070 */
[----:B0-----:R-:W-:-:S04]  /*12d0*/  LOP3.LUT R15, R14, 0x3, RZ, 0xc0, !PT ;  /* 0x000000030e0f7812 */ /* 0x001fc800078ec0ff */
[----:B------:R-:W-:-:S04]  /*12e0*/  ISETP.NE.AND P0, PT, R15, RZ, PT ;  /* 0x000000ff0f00720c */ /* 0x000fc80003f05270 */
[----:B------:R-:W-:Y:S09]  /*12f0*/  BRA.U !UP0, `(.L_x_132) ;  /* 0x0000000108807547 */ /* 0x000ff2000b800000 */
[C---:B------:R-:W-:Y:S01]  /*1300*/  ISETP.NE.AND P2, PT, R4.reuse, R6, PT ;  /* 0x000000060400720c */ /* 0x040fe20003f45270 */
[----:B------:R-:W0:Y:S01]  /*1310*/  LDCU.64 UR4, c[0x0][0x390] ;  /* 0x00007200ff0477ac */ /* 0x000e220008000a00 */
[----:B------:R-:W-:Y:S02]  /*1320*/  IADD3 R7, PT, PT, R4, 0x1, RZ ;  /* 0x0000000104077810 */ /* 0x000fe40007ffe0ff */
[----:B------:R-:W-:Y:S02]  /*1330*/  IADD3 R9, P3, PT, R3, R4, RZ ;  /* 0x0000000403097210 */ /* 0x000fe40007f7e0ff */
[----:B------:R-:W-:-:S07]  /*1340*/  ISETP.NE.AND P1, PT, R7, R6, PT ;  /* 0x000000060700720c */ /* 0x000fce0003f25270 */
[----:B------:R-:W1:Y:S01]  /*1350*/  @P2 LDC.64 R10, c[0x0][0x390] ;  /* 0x0000e400ff0a2b82 */ /* 0x000e620000000a00 */
[C---:B------:R-:W-:Y:S02]  /*1360*/  @P2 IADD3 R5, PT, PT, R3.reuse, R4, RZ ;  /* 0x0000000403052210 */ /* 0x040fe40007ffe0ff */
[----:B------:R-:W-:Y:S02]  /*1370*/  LEA.HI.X.SX32 R12, R3, RZ, 0x1, P3 ;  /* 0x000000ff030c7211 */ /* 0x000fe400018f0eff */
[----:B------:R-:W-:Y:S02]  /*1380*/  IADD3 R7, PT, PT, R4, 0x3, RZ ;  /* 0x0000000304077810 */ /* 0x000fe40007ffe0ff */
[----:B0-----:R-:W-:-:S04]  /*1390*/  LEA R8, P3, R9, UR4, 0x2 ;  /* 0x0000000409087c11 */ /* 0x001fc8000f8610ff */
[----:B------:R-:W-:Y:S02]  /*13a0*/  LEA.HI.X R9, R9, UR5, R12, 0x2, P3 ;  /* 0x0000000509097c11 */ /* 0x000fe400098f140c */
[----:B------:R-:W-:Y:S01]  /*13b0*/  ISETP.NE.AND P3, PT, R7, R6, PT ;  /* 0x000000060700720c */ /* 0x000fe20003f65270 */
[----:B-1----:R-:W-:-:S12]  /*13c0*/  @P2 IMAD.WIDE R10, R5, 0x4, R10 ;  /* 0x00000004050a2825 */ /* 0x002fd800078e020a */
[----:B------:R-:W2:Y:S01]  /*13d0*/  @P3 LDG.E R13, desc[UR16][R8.64+0xc] ;  /* 0x00000c10080d3981 */ /* 0x000ea2000c1e1900 */
[----:B------:R-:W-:-:S03]  /*13e0*/  VIADD R5, R4, 0x2 ;  /* 0x0000000204057836 */ /* 0x000fc60000000000 */
[----:B------:R-:W3:Y:S02]  /*13f0*/  @P2 LDG.E R11, desc[UR16][R10.64] ;  /* 0x000000100a0b2981 */ /* 0x000ee4000c1e1900 */
[----:B------:R-:W-:Y:S02]  /*1400*/  ISETP.NE.AND P4, PT, R5, R6, PT ;  /* 0x000000060500720c */ /* 0x000fe40003f85270 */
[----:B------:R-:W4:Y:S11]  /*1410*/  @P1 LDG.E R5, desc[UR16][R8.64+0x4] ;  /* 0x0000041008051981 */ /* 0x000f36000c1e1900 */
[----:B------:R-:W5:Y:S01]  /*1420*/  @P4 LDG.E R7, desc[UR16][R8.64+0x8] ;  /* 0x0000081008074981 */ /* 0x000f62000c1e1900 */
[----:B------:R-:W-:-:S02]  /*1430*/  IADD3 R4, PT, PT, R4, 0x4, RZ ;  /* 0x0000000404047810 */ /* 0x000fc40007ffe0ff */
[----:B---3--:R-:W-:Y:S01]  /*1440*/  FSETP.GT.AND P6, PT, R11, 0.30000001192092895508, P2 ;  /* 0x3e99999a0b00780b */ /* 0x008fe200017c4000 */
[C---:B------:R-:W-:Y:S01]  /*1450*/  @P2 FMUL R11, R0.reuse, R11 ;  /* 0x0000000b000b2220 */ /* 0x040fe20000400000 */
[----:B----4-:R-:W-:Y:S01]  /*1460*/  FSETP.GT.AND P5, PT, R5, 0.30000001192092895508, P1 ;  /* 0x3e99999a0500780b */ /* 0x010fe20000fa4000 */
[----:B------:R-:W-:Y:S01]  /*1470*/  @P1 FMUL R5, R0, R5 ;  /* 0x0000000500051220 */ /* 0x000fe20000400000 */
[----:B--2---:R-:W-:Y:S02]  /*1480*/  FSETP.GT.AND P1, PT, R13, 0.30000001192092895508, P3 ;  /* 0x3e99999a0d00780b */ /* 0x004fe40001f24000 */
[----:B-----5:R-:W-:-:S07]  /*1490*/  FSETP.GT.AND P2, PT, R7, 0.30000001192092895508, P4 ;  /* 0x3e99999a0700780b */ /* 0x020fce0002744000 */
[----:B------:R-:W-:Y:S01]  /*14a0*/  @P6 FFMA R2, R11, 0.20000000298023223877, R2 ;  /* 0x3e4ccccd0b026823 */ /* 0x000fe20000000002 */
[----:B------:R-:W-:-:S03]  /*14b0*/  @P4 FMUL R7, R0, R7 ;  /* 0x0000000700074220 */ /* 0x000fc60000400000 */
[----:B------:R-:W-:Y:S01]  /*14c0*/  @P5 FFMA R2, R5, 0.20000000298023223877, R2 ;  /* 0x3e4ccccd05025823 */ /* 0x000fe20000000002 */
[----:B------:R-:W-:-:S03]  /*14d0*/  @P3 FMUL R13, R0, R13 ;  /* 0x0000000d000d3220 */ /* 0x000fc60000400000 */
[----:B------:R-:W-:-:S04]  /*14e0*/  @P2 FFMA R2, R7, 0.20000000298023223877, R2 ;  /* 0x3e4ccccd07022823 */ /* 0x000fc80000000002 */
[----:B------:R-:W-:-:S07]  /*14f0*/  @P1 FFMA R2, R13, 0.20000000298023223877, R2 ;  /* 0x3e4ccccd0d021823 */ /* 0x000fce0000000002 */
.L_x_132:
[----:B------:R-:W-:Y:S05]  /*1500*/  @!P0 BRA `(.L_x_129) ;  /* 0x0000000000908947 */ /* 0x000fea0003800000 */
[----:B------:R-:W-:Y:S02]  /*1510*/  ISETP.NE.AND P0, PT, R15, 0x1, PT ;  /* 0x000000010f00780c */ /* 0x000fe40003f05270 */
[----:B------:R-:W-:-:S11]  /*1520*/  LOP3.LUT R7, R14, 0x1, RZ, 0xc0, !PT ;  /* 0x000000010e077812 */ /* 0x000fd600078ec0ff */
[----:B------:R-:W-:Y:S05]  /*1530*/  @!P0 BRA `(.L_x_133) ;  /* 0x0000000000548947 */ /* 0x000fea0003800000 */
[C---:B------:R-:W-:Y:S02]  /*1540*/  ISETP.NE.AND P0, PT, R4.reuse, R6, PT ;  /* 0x000000060400720c */ /* 0x040fe40003f05270 */
[----:B------:R-:W-:-:S04]  /*1550*/  IADD3 R5, PT, PT, R4, 0x1, RZ ;  /* 0x0000000104057810 */ /* 0x000fc80007ffe0ff */
[----:B------:R-:W-:-:S07]  /*1560*/  ISETP.NE.AND P1, PT, R5, R6, PT ;  /* 0x000000060500720c */ /* 0x000fce0003f25270 */
[----:B------:R-:W0:Y:S01]  /*1570*/  @P0 LDC.64 R10, c[0x0][0x390] ;  /* 0x0000e400ff0a0b82 */ /* 0x000e220000000a00 */
[----:B------:R-:W-:-:S05]  /*1580*/  @P0 IMAD.IADD R5, R3, 0x1, R4 ;  /* 0x0000000103050824 */ /* 0x000fca00078e0204 */
[----:B------:R-:W-:Y:S02]  /*1590*/  @P1 SHF.R.S32.HI R12, RZ, 0x1f, R4 ;  /* 0x0000001fff0c1819 */ /* 0x000fe40000011404 */
[----:B------:R-:W1:Y:S01]  /*15a0*/  @P1 LDC.64 R8, c[0x0][0x390] ;  /* 0x0000e400ff081b82 */ /* 0x000e620000000a00 */
[----:B0-----:R-:W-:Y:S01]  /*15b0*/  @P0 IMAD.WIDE R10, R5, 0x4, R10 ;  /* 0x00000004050a0825 */ /* 0x001fe200078e020a */
[----:B------:R-:W-:-:S04]  /*15c0*/  @P1 IADD3 R5, P2, PT, R3, R4, RZ ;  /* 0x0000000403051210 */ /* 0x000fc80007f5e0ff */
[----:B------:R-:W-:Y:S01]  /*15d0*/  @P1 LEA.HI.X.SX32 R12, R3, R12, 0x1, P2 ;  /* 0x0000000c030c1211 */ /* 0x000fe200010f0eff */
[----:B------:R-:W2:Y:S01]  /*15e0*/  @P0 LDG.E R11, desc[UR16][R10.64] ;  /* 0x000000100a0b0981 */ /* 0x000ea2000c1e1900 */
[----:B-1----:R-:W-:-:S04]  /*15f0*/  @P1 LEA R8, P2, R5, R8, 0x2 ;  /* 0x0000000805081211 */ /* 0x002fc800078410ff */
[----:B------:R-:W-:-:S06]  /*1600*/  @P1 LEA.HI.X R9, R5, R9, R12, 0x2, P2 ;  /* 0x0000000905091211 */ /* 0x000fcc00010f140c */
[----:B------:R-:W3:Y:S01]  /*1610*/  @P1 LDG.E R9, desc[UR16][R8.64+0x4] ;  /* 0x0000041008091981 */ /* 0x000ee2000c1e1900 */
[----:B------:R-:W-:Y:S02]  /*1620*/  IADD3 R4, PT, PT, R4, 0x2, RZ ;  /* 0x0000000204047810 */ /* 0x000fe40007ffe0ff */
[----:B--2---:R-:W-:Y:S01]  /*1630*/  FSETP.GT.AND P2, PT, R11, 0.30000001192092895508, P0 ;  /* 0x3e99999a0b00780b */ /* 0x004fe20000744000 */
[----:B------:R-:W-:Y:S01]  /*1640*/  @P0 FMUL R5, R0, R11 ;  /* 0x0000000b00050220 */ /* 0x000fe20000400000 */
[----:B---3--:R-:W-:-:S11]  /*1650*/  FSETP.GT.AND P3, PT, R9, 0.30000001192092895508, P1 ;  /* 0x3e99999a0900780b */ /* 0x008fd60000f64000 */
[----:B------:R-:W-:Y:S01]  /*1660*/  @P2 FFMA R2, R5, 0.20000000298023223877, R2 ;  /* 0x3e4ccccd05022823 */ /* 0x000fe20000000002 */
[----:B------:R-:W-:-:S04]  /*1670*/  @P1 FMUL R5, R0, R9 ;  /* 0x0000000900051220 */ /* 0x000fc80000400000 */
[----:B------:R-:W-:-:S07]  /*1680*/  @P3 FFMA R2, R5, 0.20000000298023223877, R2 ;  /* 0x3e4ccccd05023823 */ /* 0x000fce0000000002 */
.L_x_133:
[----:B------:R-:W-:Y:S01]  /*1690*/  ISETP.NE.AND P0, PT, R4, R6, PT ;  /* 0x000000060400720c */ /* 0x000fe20003f05270 */
[----:B------:R-:W-:Y:S03]  /*16a0*/  BSSY.RECONVERGENT B0, `(.L_x_129) ;  /* 0x000000a000007945 */ /* 0x000fe60003800200 */
[----:B------:R-:W-:-:S13]  /*16b0*/  ISETP.NE.U32.OR P0, PT, R7, 0x1, !P0 ;  /* 0x000000010700780c */ /* 0x000fda0004705470 */
[----:B------:R-:W-:Y:S05]  /*16c0*/  @P0 BRA `(.L_x_134) ;  /* 0x00000000001c0947 */ /* 0x000fea0003800000 */
[----:B------:R-:W0:Y:S01]  /*16d0*/  LDC.64 R8, c[0x0][0x390] ;  /* 0x0000e400ff087b82 */ /* 0x000e220000000a00 */
[----:B------:R-:W-:-:S05]  /*16e0*/  IADD3 R5, PT, PT, R3, R4, RZ ;  /* 0x0000000403057210 */ /* 0x000fca0007ffe0ff */
[----:B0-----:R-:W-:-:S06]  /*16f0*/  IMAD.WIDE R4, R5, 0x4, R8 ;  /* 0x0000000405047825 */ /* 0x001fcc00078e0208 */
[----:B------:R-:W2:Y:S02]  /*1700*/  LDG.E R5, desc[UR16][R4.64] ;  /* 0x0000001004057981 */ /* 0x000ea4000c1e1900 */
[----:B--2---:R-:W-:Y:S01]  /*1710*/  FSETP.GT.AND P0, PT, R5, 0.30000001192092895508, PT ;  /* 0x3e99999a0500780b */ /* 0x004fe20003f04000 */
[----:B------:R-:W-:-:S12]  /*1720*/  FMUL R3, R0, R5 ;  /* 0x0000000500037220 */ /* 0x000fd80000400000 */
[----:B------:R-:W-:-:S07]  /*1730*/  @P0 FFMA R2, R3, 0.20000000298023223877, R2 ;  /* 0x3e4ccccd03020823 */ /* 0x000fce0000000002 */
.L_x_134:
[----:B------:R-:W-:Y:S05]  /*1740*/  BSYNC.RECONVERGENT B0 ;  /* 0x0000000000007941 */ /* 0x000fea0003800200 */
.L_x_129:
[----:B------:R-:W0:Y:S01]  /*1750*/  LDC.64 R4, c[0x0][0x398] ;  /* 0x0000e600ff047b82 */ /* 0x000e220000000a00 */
[----:B------:R-:W-:Y:S01]  /*1760*/  FMNMX.NAN R3, R2, 5, PT ;  /* 0x40a0000002037809 */ /* 0x000fe20003820000 */
[----:B0-----:R-:W-:-:S05]  /*1770*/  IMAD.WIDE R6, R6, 0x4, R4 ;  /* 0x0000000406067825 */ /* 0x001fca00078e0204 */
[----:B------:R-:W-:Y:S01]  /*1780*/  STG.E desc[UR16][R6.64], R3 ;  /* 0x0000000306007986 */ /* 0x000fe2000c101910 */
[----:B------:R-:W-:Y:S05]  /*1790*/  EXIT ;  /* 0x000000000000794d */ /* 0x000fea0003800000 */
        .weak           $__internal_6_$__cuda_sm3x_div_rn_noftz_f32_slowpath
        .type           $__internal_6_$__cuda_sm3x_div_rn_noftz_f32_slowpath,@function
        .size           $__internal_6_$__cuda_sm3x_div_rn_noftz_f32_slowpath,(.L_x_454 - $__internal_6_$__cuda_sm3x_div_rn_noftz_f32_slowpath)
$__internal_6_$__cuda_sm3x_div_rn_noftz_f32_slowpath:
[----:B------:R-:W-:Y:S01]  /*17a0*/  SHF.R.U32.HI R5, RZ, 0x17, R4 ;  /* 0x00000017ff057819 */ /* 0x000fe20000011604 */
[----:B------:R-:W-:Y:S01]  /*17b0*/  BSSY.RECONVERGENT B1, `(.L_x_135) ;  /* 0x0000063000017945 */ /* 0x000fe20003800200 */
[----:B------:R-:W-:Y:S02]  /*17c0*/  SHF.R.U32.HI R0, RZ, 0x17, R3 ;  /* 0x00000017ff007819 */ /* 0x000fe40000011603 */
[----:B------:R-:W-:Y:S02]  /*17d0*/  LOP3.LUT R5, R5, 0xff, RZ, 0xc0, !PT ;  /* 0x000000ff05057812 */ /* 0x000fe400078ec0ff */
[----:B------:R-:W-:Y:S02]  /*17e0*/  LOP3.LUT R10, R0, 0xff, RZ, 0xc0, !PT ;  /* 0x000000ff000a7812 */ /* 0x000fe400078ec0ff */
[----:B------:R-:W-:-:S03]  /*17f0*/  IADD3 R8, PT, PT, R5, -0x1, RZ ;  /* 0xffffffff05087810 */ /* 0x000fc60007ffe0ff */
[----:B------:R-:W-:Y:S01]  /*1800*/  VIADD R9, R10, 0xffffffff ;  /* 0xffffffff0a097836 */ /* 0x000fe20000000000 */
[----:B------:R-:W-:-:S04]  /*1810*/  ISETP.GT.U32.AND P0, PT, R8, 0xfd, PT ;  /* 0x000000fd0800780c */ /* 0x000fc80003f04070 */
[----:B------:R-:W-:-:S13]  /*1820*/  ISETP.GT.U32.OR P0, PT, R9, 0xfd, P0 ;  /* 0x000000fd0900780c */ /* 0x000fda0000704470 */
[----:B------:R-:W-:Y:S01]  /*1830*/  @!P0 MOV R7, RZ ;  /* 0x000000ff00078202 */ /* 0x000fe20000000f00 */
[----:B------:R-:W-:Y:S06]  /*1840*/  @!P0 BRA `(.L_x_136) ;  /* 0x0000000000608947 */ /* 0x000fec0003800000 */
[----:B------:R-:W-:Y:S02]  /*1850*/  FSETP.GTU.FTZ.AND P0, PT, |R3|, +INF , PT ;  /* 0x7f8000000300780b */ /* 0x000fe40003f1c200 */
[----:B------:R-:W-:Y:S02]  /*1860*/  FSETP.GTU.FTZ.AND P1, PT, |R4|, +INF , PT ;  /* 0x7f8000000400780b */ /* 0x000fe40003f3c200 */
[----:B------:R-:W-:Y:S02]  /*1870*/  MOV R0, R4 ;  /* 0x0000000400007202 */ /* 0x000fe40000000f00 */
        /* <DEDUP_REMOVED lines=16> */
[----:B------:R-:W-:Y:S01]  /*1980*/  @P0 MOV R7, RZ ;  /* 0x000000ff00070202 */ /* 0x000fe20000000f00 */
[----:B------:R-:W-:Y:S02]  /*1990*/  @!P0 IMAD.MOV.U32 R7, RZ, RZ, -0x40 ;  /* 0xffffffc0ff078424 */ /* 0x000fe400078e00ff */
[----:B------:R-:W-:Y:S01]  /*19a0*/  @!P0 FFMA R3, R3, 1.84467440737095516160e+19, RZ ;  /* 0x5f80000003038823 */ /* 0x000fe200000000ff */
[----:B------:R-:W-:Y:S02]  /*19b0*/  @!P1 FFMA R4, R0, 1.84467440737095516160e+19, RZ ;  /* 0x5f80000000049823 */ /* 0x000fe400000000ff */
[----:B------:R-:W-:-:S07]  /*19c0*/  @!P1 IADD3 R7, PT, PT, R7, 0x40, RZ ;  /* 0x0000004007079810 */ /* 0x000fce0007ffe0ff */
.L_x_136:
[----:B------:R-:W-:Y:S01]  /*19d0*/  LEA R9, R5, 0xc0800000, 0x17 ;  /* 0xc080000005097811 */ /* 0x000fe200078eb8ff */
[----:B------:R-:W-:Y:S03]  /*19e0*/  BSSY.RECONVERGENT B2, `(.L_x_141) ;  /* 0x0000036000027945 */ /* 0x000fe60003800200 */
[----:B------:R-:W-:Y:S02]  /*19f0*/  IADD3 R9, PT, PT, -R9, R4, RZ ;  /* 0x0000000409097210 */ /* 0x000fe40007ffe1ff */
[----:B------:R-:W-:Y:S02]  /*1a00*/  IADD3 R4, PT, PT, R10, -0x7f, RZ ;  /* 0xffffff810a047810 */ /* 0x000fe40007ffe0ff */
[----:B------:R-:W0:Y:S01]  /*1a10*/  MUFU.RCP R8, R9 ;  /* 0x0000000900087308 */ /* 0x000e220000001000 */
[----:B------:R-:W-:Y:S02]  /*1a20*/  FADD.FTZ R11, -R9, -RZ ;  /* 0x800000ff090b7221 */ /* 0x000fe40000010100 */
[C---:B------:R-:W-:Y:S01]  /*1a30*/  IMAD R0, R4.reuse, -0x800000, R3 ;  /* 0xff80000004007824 */ /* 0x040fe200078e0203 */
[----:B------:R-:W-:-:S05]  /*1a40*/  IADD3 R4, PT, PT, R4, 0x7f, -R5 ;  /* 0x0000007f04047810 */ /* 0x000fca0007ffe805 */
[----:B------:R-:W-:Y:S02]  /*1a50*/  IMAD.IADD R4, R4, 0x1, R7 ;  /* 0x0000000104047824 */ /* 0x000fe400078e0207 */
        /* <DEDUP_REMOVED lines=8> */
[----:B------:R-:W-:-:S04]  /*1ae0*/  LOP3.LUT R3, R3, 0xff, RZ, 0xc0, !PT ;  /* 0x000000ff03037812 */ /* 0x000fc800078ec0ff */
[----:B------:R-:W-:-:S04]  /*1af0*/  IADD3 R7, PT, PT, R3, R4, RZ ;  /* 0x0000000403077210 */ /* 0x000fc80007ffe0ff */
[----:B------:R-:W-:-:S04]  /*1b00*/  IADD3 R3, PT, PT, R7, -0x1, RZ ;  /* 0xffffffff07037810 */ /* 0x000fc80007ffe0ff */
        /* <DEDUP_REMOVED lines=27> */
[----:B------:R-:W-:-:S04]  /*1cc0*/  LOP3.LUT R3, R3, R4, RZ, 0xc0, !PT ;  /* 0x0000000403037212 */ /* 0x000fc800078ec0ff */
[----:B------:R-:W-:-:S04]  /*1cd0*/  IADD3 R3, PT, PT, R8, R3, RZ ;  /* 0x0000000308037210 */ /* 0x000fc80007ffe0ff */
[----:B------:R-:W-:Y:S01]  /*1ce0*/  LOP3.LUT R0, R3, R0, RZ, 0xfc, !PT ;  /* 0x0000000003007212 */ /* 0x000fe200078efcff */
[----:B------:R-:W-:Y:S06]  /*1cf0*/  BRA `(.L_x_144) ;  /* 0x0000000000107947 */ /* 0x000fec0003800000 */
.L_x_143:
[----:B------:R-:W-:-:S04]  /*1d00*/  LOP3.LUT R0, R0, 0x80000000, RZ, 0xc0, !PT ;  /* 0x8000000000007812 */ /* 0x000fc800078ec0ff */
[----:B------:R-:W-:Y:S01]  /*1d10*/  LOP3.LUT R0, R0, 0x7f800000, RZ, 0xfc, !PT ;  /* 0x7f80000000007812 */ /* 0x000fe200078efcff */
[----:B------:R-:W-:Y:S06]  /*1d20*/  BRA `(.L_x_144) ;  /* 0x0000000000047947 */ /* 0x000fec0003800000 */
.L_x_142:
[----:B------:R-:W-:-:S07]  /*1d30*/  LEA R0, R4, R0, 0x17 ;  /* 0x0000000004007211 */ /* 0x000fce00078eb8ff */
.L_x_144:
[----:B------:R-:W-:Y:S05]  /*1d40*/  BSYNC.RECONVERGENT B2 ;  /* 0x0000000000027941 */ /* 0x000fea0003800200 */
.L_x_141:
[----:B------:R-:W-:Y:S05]  /*1d50*/  BRA `(.L_x_145) ;  /* 0x0000000000207947 */ /* 0x000fea0003800000 */
.L_x_140:
[----:B------:R-:W-:-:S04]  /*1d60*/  LOP3.LUT R0, R4, 0x80000000, R3, 0x48, !PT ;  /* 0x8000000004007812 */ /* 0x000fc800078e4803 */
[----:B------:R-:W-:Y:S01]  /*1d70*/  LOP3.LUT R0, R0, 0x7f800000, RZ, 0xfc, !PT ;  /* 0x7f80000000007812 */ /* 0x000fe200078efcff */
[----:B------:R-:W-:Y:S06]  /*1d80*/  BRA `(.L_x_145) ;  /* 0x0000000000147947 */ /* 0x000fec0003800000 */
.L_x_139:
[----:B------:R-:W-:Y:S01]  /*1d90*/  LOP3.LUT R0, R4, 0x80000000, R3, 0x48, !PT ;  /* 0x8000000004007812 */ /* 0x000fe200078e4803 */
[----:B------:R-:W-:Y:S06]  /*1da0*/  BRA `(.L_x_145) ;  /* 0x00000000000c7947 */ /* 0x000fec0003800000 */
.L_x_138:
[----:B------:R-:W0:Y:S01]  /*1db0*/  MUFU.RSQ R0, -QNAN ;  /* 0xffc0000000007908 */ /* 0x000e220000001400 */
[----:B------:R-:W-:Y:S05]  /*1dc0*/  BRA `(.L_x_145) ;  /* 0x0000000000047947 */ /* 0x000fea0003800000 */
.L_x_137:
[----:B------:R-:W-:-:S07]  /*1dd0*/  FADD.FTZ R0, R3, R0 ;  /* 0x0000000003007221 */ /* 0x000fce0000010000 */
.L_x_145:
[----:B------:R-:W-:Y:S05]  /*1de0*/  BSYNC.RECONVERGENT B1 ;  /* 0x0000000000017941 */ /* 0x000fea0003800200 */
.L_x_135:
[----:B------:R-:W-:-:S04]  /*1df0*/  HFMA2 R3, -RZ, RZ, 0, 0 ;  /* 0x00000000ff037431 */ /* 0x000fc800000001ff */
[----:B0-----:R-:W-:Y:S05]  /*1e00*/  RET.REL.NODEC R2 `(_Z26navigate_venn_space_kernelPKfS0_S0_Pfiif) ;  /* 0xffffffe0027c7950 */ /* 0x001fea0003c3ffff */
.L_x_146:
        /* <DEDUP_REMOVED lines=15> */
.L_x_454:


//--------------------- .text._Z33extract_semantic_embedding_kernelPKfPfii --------------------------
	.section	.text._Z33extract_semantic_embedding_kernelPKfPfii,"ax",@progbits
	.align	128
        .global         _Z33extract_semantic_embedding_kernelPKfPfii
        .type           _Z33extract_semantic_embedding_kernelPKfPfii,@function
        .size           _Z33extract_semantic_embedding_kernelPKfPfii,(.L_x_455 - _Z33extract_semantic_embedding_kernelPKfPfii)
        .other          _Z33extract_semantic_embedding_kernelPKfPfii,@"STO_CUDA_ENTRY STV_DEFAULT"
_Z33extract_semantic_embedding_kernelPKfPfii:
.text._Z33extract_semantic_embedding_kernelPKfPfii:
[----:B------:R-:W-:Y:S01]  /*0000*/  LDC R1, c[0x0][0x37c] ;  /* 0x0000df00ff017b82 */ /* 0x000fe20000000800 */
[----:B------:R-:W0:Y:S07]  /*0010*/  S2R R3, SR_TID.X ;  /* 0x0000000000037919 */ /* 0x000e2e0000002100 */
[----:B------:R-:W0:Y:S08]  /*0020*/  S2UR UR4, SR_CTAID.X ;  /* 0x00000000000479c3 */ /* 0x000e300000002500 */
[----:B------:R-:W0:Y:S08]  /*0030*/  LDC R14, c[0x0][0x360] ;  /* 0x0000d800ff0e7b82 */ /* 0x000e300000000800 */
[----:B------:R-:W1:Y:S01]  /*0040*/  LDC R19, c[0x0][0x394] ;  /* 0x0000e500ff137b82 */ /* 0x000e620000000800 */
[----:B0-----:R-:W-:-:S05]  /*0050*/  IMAD R14, R14, UR4, R3 ;  /* 0x000000040e0e7c24 */ /* 0x001fca000f8e0203 */
[----:B-1----:R-:W-:-:S13]  /*0060*/  ISETP.GE.AND P0, PT, R14, R19, PT ;  /* 0x000000130e00720c */ /* 0x002fda0003f06270 */
[----:B------:R-:W-:Y:S05]  /*0070*/  @P0 EXIT ;  /* 0x000000000000094d */ /* 0x000fea0003800000 */
[----:B------:R-:W0:Y:S01]  /*0080*/  LDCU UR7, c[0x0][0x390] ;  /* 0x00007200ff0777ac */ /* 0x000e220008000800 */
[----:B------:R-:W-:Y:S01]  /*0090*/  HFMA2 R15, -RZ, RZ, 0, 0 ;  /* 0x00000000ff0f7431 */ /* 0x000fe200000001ff */
[----:B------:R-:W1:Y:S01]  /*00a0*/  LDCU.64 UR8, c[0x0][0x358] ;  /* 0x00006b00ff0877ac */ /* 0x000e620008000a00 */
[----:B0-----:R-:W-:-:S09]  /*00b0*/  UISETP.GE.AND UP0, UPT, UR7, 0x1, UPT ;  /* 0x000000010700788c */ /* 0x001fd2000bf06270 */
[----:B-1----:R-:W-:Y:S05]  /*00c0*/  BRA.U !UP0, `(.L_x_147) ;  /* 0x0000000508f87547 */ /* 0x002fea000b800000 */
[----:B------:R-:W-:Y:S01]  /*00d0*/  UISETP.GE.U32.AND UP1, UPT, UR7, 0x10, UPT ;  /* 0x000000100700788c */ /* 0x000fe2000bf26070 */
[----:B------:R-:W-:Y:S01]  /*00e0*/  MOV R15, RZ ;  /* 0x000000ff000f7202 */ /* 0x000fe20000000f00 */
[----:B------:R-:W-:Y:S01]  /*00f0*/  ULOP3.LUT UR5, UR7, 0xf, URZ, 0xc0, !UPT ;  /* 0x0000000f07057892 */ /* 0x000fe2000f8ec0ff */
[----:B------:R-:W-:-:S03]  /*0100*/  UMOV UR4, URZ ;  /* 0x000000ff00047c82 */ /* 0x000fc60008000000 */
[----:B------:R-:W-:-:S03]  /*0110*/  UISETP.NE.AND UP0, UPT, UR5, URZ, UPT ;  /* 0x000000ff0500728c */ /* 0x000fc6000bf05270 */
[----:B------:R-:W-:Y:S08]  /*0120*/  BRA.U !UP1, `(.L_x_148) ;  /* 0x0000000109e47547 */ /* 0x000ff0000b800000 */
[----:B------:R-:W-:Y:S01]  /*0130*/  ULOP3.LUT UR4, UR7, 0x7ffffff0, URZ, 0xc0, !UPT ;  /* 0x7ffffff007047892 */ /* 0x000fe2000f8ec0ff */
[----:B------:R-:W-:Y:S02]  /*0140*/  MOV R15, RZ ;  /* 0x000000ff000f7202 */ /* 0x000fe40000000f00 */
[----:B------:R-:W-:Y:S01]  /*0150*/  MOV R0, R14 ;  /* 0x0000000e00007202 */ /* 0x000fe20000000f00 */
[----:B------:R-:W-:-:S12]  /*0160*/  UIADD3 UR6, UPT, UPT, -UR4, URZ, URZ ;  /* 0x000000ff04067290 */ /* 0x000fd8000fffe1ff */
.L_x_149:
[----:B------:R-:W0:Y:S02]  /*0170*/  LDC.64 R4, c[0x0][0x380] ;  /* 0x0000e000ff047b82 */ /* 0x000e240000000a00 */
[----:B0-----:R-:W-:-:S05]  /*0180*/  IMAD.WIDE R4, R0, 0x4, R4 ;  /* 0x0000000400047825 */ /* 0x001fca00078e0204 */
[----:B------:R-:W2:Y:S01]  /*0190*/  LDG.E R24, desc[UR8][R4.64] ;  /* 0x0000000804187981 */ /* 0x000ea2000c1e1900 */
[----:B------:R-:W-:-:S05]  /*01a0*/  IMAD.WIDE R6, R19, 0x4, R4 ;  /* 0x0000000413067825 */ /* 0x000fca00078e0204 */
[----:B------:R0:W3:Y:S01]  /*01b0*/  LDG.E R23, desc[UR8][R6.64] ;  /* 0x0000000806177981 */ /* 0x0000e2000c1e1900 */
[----:B------:R-:W-:-:S05]  /*01c0*/  IMAD.WIDE R8, R19, 0x4, R6 ;  /* 0x0000000413087825 */ /* 0x000fca00078e0206 */
[----:B------:R1:W4:Y:S01]  /*01d0*/  LDG.E R22, desc[UR8][R8.64] ;  /* 0x0000000808167981 */ /* 0x000322000c1e1900 */
[----:B------:R-:W-:-:S05]  /*01e0*/  IMAD.WIDE R12, R19, 0x4, R8 ;  /* 0x00000004130c7825 */ /* 0x000fca00078e0208 */
[----:B------:R-:W5:Y:S01]  /*01f0*/  LDG.E R21, desc[UR8][R12.64] ;  /* 0x000000080c157981 */ /* 0x000f62000c1e1900 */
[----:B------:R-:W-:-:S05]  /*0200*/  IMAD.WIDE R16, R19, 0x4, R12 ;  /* 0x0000000413107825 */ /* 0x000fca00078e020c */
[----:B------:R-:W5:Y:S01]  /*0210*/  LDG.E R20, desc[UR8][R16.64] ;  /* 0x0000000810147981 */ /* 0x000f62000c1e1900 */
[----:B------:R-:W-:-:S05]  /*0220*/  IMAD.WIDE R2, R19, 0x4, R16 ;  /* 0x0000000413027825 */ /* 0x000fca00078e0210 */
[----:B------:R1:W5:Y:S01]  /*0230*/  LDG.E R18, desc[UR8][R2.64] ;  /* 0x0000000802127981 */ /* 0x000362000c1e1900 */
[----:B------:R-:W-:-:S05]  /*0240*/  IMAD.WIDE R26, R19, 0x4, R2 ;  /* 0x00000004131a7825 */ /* 0x000fca00078e0202 */
[----:B------:R1:W5:Y:S01]  /*0250*/  LDG.E R25, desc[UR8][R26.64] ;  /* 0x000000081a197981 */ /* 0x000362000c1e1900 */
[----:B------:R-:W-:-:S05]  /*0260*/  IMAD.WIDE R10, R19, 0x4, R26 ;  /* 0x00000004130a7825 */ /* 0x000fca00078e021a */
[----:B------:R1:W5:Y:S01]  /*0270*/  LDG.E R28, desc[UR8][R10.64] ;  /* 0x000000080a1c7981 */ /* 0x000362000c1e1900 */
[----:B0-----:R-:W-:-:S04]  /*0280*/  IMAD.WIDE R6, R19, 0x4, R10 ;  /* 0x0000000413067825 */ /* 0x001fc800078e020a */
[C---:B-1----:R-:W-:Y:S02]  /*0290*/  IMAD.WIDE R8, R19.reuse, 0x4, R6 ;  /* 0x0000000413087825 */ /* 0x042fe400078e0206 */
[----:B------:R-:W5:Y:S02]  /*02a0*/  LDG.E R6, desc[UR8][R6.64] ;  /* 0x0000000806067981 */ /* 0x000f64000c1e1900 */
[C---:B------:R-:W-:Y:S02]  /*02b0*/  IMAD.WIDE R2, R19.reuse, 0x4, R8 ;  /* 0x0000000413027825 */ /* 0x040fe400078e0208 */
[----:B------:R-:W5:Y:S02]  /*02c0*/  LDG.E R8, desc[UR8][R8.64] ;  /* 0x0000000808087981 */ /* 0x000f64000c1e1900 */
[C---:B------:R-:W-:Y:S02]  /*02d0*/  IMAD.WIDE R4, R19.reuse, 0x4, R2 ;  /* 0x0000000413047825 */ /* 0x040fe400078e0202 */
[----:B------:R-:W5:Y:S02]  /*02e0*/  LDG.E R29, desc[UR8][R2.64] ;  /* 0x00000008021d7981 */ /* 0x000f64000c1e1900 */
[----:B------:R-:W-:-:S02]  /*02f0*/  IMAD.WIDE R12, R19, 0x4, R4 ;  /* 0x00000004130c7825 */ /* 0x000fc400078e0204 */
[----:B------:R-:W5:Y:S02]  /*0300*/  LDG.E R4, desc[UR8][R4.64] ;  /* 0x0000000804047981 */ /* 0x000f64000c1e1900 */
[C---:B------:R-:W-:Y:S02]  /*0310*/  IMAD.WIDE R16, R19.reuse, 0x4, R12 ;  /* 0x0000000413107825 */ /* 0x040fe400078e020c */
[----:B------:R-:W5:Y:S02]  /*0320*/  LDG.E R12, desc[UR8][R12.64] ;  /* 0x000000080c0c7981 */ /* 0x000f64000c1e1900 */
[C---:B------:R-:W-:Y:S02]  /*0330*/  IMAD.WIDE R26, R19.reuse, 0x4, R16 ;  /* 0x00000004131a7825 */ /* 0x040fe400078e0210 */
[----:B------:R-:W5:Y:S02]  /*0340*/  LDG.E R16, desc[UR8][R16.64] ;  /* 0x0000000810107981 */ /* 0x000f64000c1e1900 */
[----:B------:R-:W-:-:S02]  /*0350*/  IMAD.WIDE R10, R19, 0x4, R26 ;  /* 0x00000004130a7825 */ /* 0x000fc400078e021a */
[----:B------:R-:W5:Y:S04]  /*0360*/  LDG.E R26, desc[UR8][R26.64] ;  /* 0x000000081a1a7981 */ /* 0x000f68000c1e1900 */
[----:B------:R-:W5:Y:S01]  /*0370*/  LDG.E R10, desc[UR8][R10.64] ;  /* 0x000000080a0a7981 */ /* 0x000f62000c1e1900 */
[----:B------:R-:W-:-:S04]  /*0380*/  UIADD3 UR6, UPT, UPT, UR6, 0x10, URZ ;  /* 0x0000001006067890 */ /* 0x000fc8000fffe0ff */
[----:B------:R-:W-:Y:S01]  /*0390*/  UISETP.NE.AND UP1, UPT, UR6, URZ, UPT ;  /* 0x000000ff0600728c */ /* 0x000fe2000bf25270 */
[----:B------:R-:W-:Y:S01]  /*03a0*/  LEA R0, R19, R0, 0x4 ;  /* 0x0000000013007211 */ /* 0x000fe200078e20ff */
[----:B--2---:R-:W-:-:S04]  /*03b0*/  FADD R24, R24, R15 ;  /* 0x0000000f18187221 */ /* 0x004fc80000000000 */
[----:B---3--:R-:W-:-:S04]  /*03c0*/  FADD R23, R24, R23 ;  /* 0x0000001718177221 */ /* 0x008fc80000000000 */
[----:B----4-:R-:W-:-:S04]  /*03d0*/  FADD R22, R23, R22 ;  /* 0x0000001617167221 */ /* 0x010fc80000000000 */
[----:B-----5:R-:W-:-:S04]  /*03e0*/  FADD R21, R22, R21 ;  /* 0x0000001516157221 */ /* 0x020fc80000000000 */
[----:B------:R-:W-:-:S04]  /*03f0*/  FADD R21, R21, R20 ;  /* 0x0000001415157221 */ /* 0x000fc80000000000 */
        /* <DEDUP_REMOVED lines=10> */
[----:B------:R-:W-:Y:S01]  /*04a0*/  FADD R15, R29, R10 ;  /* 0x0000000a1d0f7221 */ /* 0x000fe20000000000 */
[----:B------:R-:W-:Y:S06]  /*04b0*/  BRA.U UP1, `(.L_x_149) ;  /* 0xfffffffd012c7547 */ /* 0x000fec000b83ffff */
.L_x_148:
[----:B------:R-:W-:Y:S05]  /*04c0*/  BRA.U !UP0, `(.L_x_147) ;  /* 0x0000000108f87547 */ /* 0x000fea000b800000 */
[----:B------:R-:W-:Y:S02]  /*04d0*/  UISETP.GE.U32.AND UP0, UPT, UR5, 0x8, UPT ;  /* 0x000000080500788c */ /* 0x000fe4000bf06070 */
[----:B------:R-:W-:-:S04]  /*04e0*/  ULOP3.LUT UR6, UR7, 0x7, URZ, 0xc0, !UPT ;  /* 0x0000000707067892 */ /* 0x000fc8000f8ec0ff */
[----:B------:R-:W-:-:S03]  /*04f0*/  UISETP.NE.AND UP1, UPT, UR6, URZ, UPT ;  /* 0x000000ff0600728c */ /* 0x000fc6000bf25270 */
[----:B------:R-:W-:Y:S08]  /*0500*/  BRA.U !UP0, `(.L_x_150) ;  /* 0x00000001086c7547 */ /* 0x000ff0000b800000 */
[----:B------:R-:W0:Y:S01]  /*0510*/  LDC.64 R2, c[0x0][0x380] ;  /* 0x0000e000ff027b82 */ /* 0x000e220000000a00 */
[----:B------:R-:W-:-:S04]  /*0520*/  IMAD R5, R19, UR4, R14 ;  /* 0x0000000413057c24 */ /* 0x000fc8000f8e020e */
[----:B0-----:R-:W-:-:S04]  /*0530*/  IMAD.WIDE R2, R5, 0x4, R2 ;  /* 0x0000000405027825 */ /* 0x001fc800078e0202 */
[C---:B------:R-:W-:Y:S02]  /*0540*/  IMAD.WIDE R4, R19.reuse, 0x4, R2 ;  /* 0x0000000413047825 */ /* 0x040fe400078e0202 */
[----:B------:R-:W2:Y:S02]  /*0550*/  LDG.E R2, desc[UR8][R2.64] ;  /* 0x0000000802027981 */ /* 0x000ea4000c1e1900 */
[C---:B------:R-:W-:Y:S02]  /*0560*/  IMAD.WIDE R6, R19.reuse, 0x4, R4 ;  /* 0x0000000413067825 */ /* 0x040fe400078e0204 */
[----:B------:R-:W3:Y:S02]  /*0570*/  LDG.E R5, desc[UR8][R4.64] ;  /* 0x0000000804057981 */ /* 0x000ee4000c1e1900 */
[C---:B------:R-:W-:Y:S02]  /*0580*/  IMAD.WIDE R8, R19.reuse, 0x4, R6 ;  /* 0x0000000413087825 */ /* 0x040fe400078e0206 */
[----:B------:R-:W4:Y:S02]  /*0590*/  LDG.E R7, desc[UR8][R6.64] ;  /* 0x0000000806077981 */ /* 0x000f24000c1e1900 */
        /* <DEDUP_REMOVED lines=9> */
[----:B------:R-:W-:Y:S01]  /*0630*/  UIADD3 UR4, UPT, UPT, UR4, 0x8, URZ ;  /* 0x0000000804047890 */ /* 0x000fe2000fffe0ff */
[----:B--2---:R-:W-:-:S04]  /*0640*/  FADD R2, R15, R2 ;  /* 0x000000020f027221 */ /* 0x004fc80000000000 */
[----:B---3--:R-:W-:-:S04]  /*0650*/  FADD R2, R2, R5 ;  /* 0x0000000502027221 */ /* 0x008fc80000000000 */
[----:B----4-:R-:W-:-:S04]  /*0660*/  FADD R2, R2, R7 ;  /* 0x0000000702027221 */ /* 0x010fc80000000000 */
[----:B-----5:R-:W-:-:S04]  /*0670*/  FADD R2, R2, R9 ;  /* 0x0000000902027221 */ /* 0x020fc80000000000 */
[----:B------:R-:W-:-:S04]  /*0680*/  FADD R2, R2, R11 ;  /* 0x0000000b02027221 */ /* 0x000fc80000000000 */
[----:B------:R-:W-:-:S04]  /*0690*/  FADD R2, R2, R13 ;  /* 0x0000000d02027221 */ /* 0x000fc80000000000 */
[----:B------:R-:W-:-:S04]  /*06a0*/  FADD R2, R2, R17 ;  /* 0x0000001102027221 */ /* 0x000fc80000000000 */
[----:B------:R-:W-:-:S07]  /*06b0*/  FADD R15, R2, R21 ;  /* 0x00000015020f7221 */ /* 0x000fce0000000000 */
.L_x_150:
        /* <DEDUP_REMOVED lines=12> */
[----:B------:R-:W-:Y:S02]  /*0780*/  IMAD.WIDE R8, R19, 0x4, R6 ;  /* 0x0000000413087825 */ /* 0x000fe400078e0206 */
[----:B------:R-:W4:Y:S04]  /*0790*/  LDG.E R6, desc[UR8][R6.64] ;  /* 0x0000000806067981 */ /* 0x000f28000c1e1900 */
[----:B------:R-:W5:Y:S01]  /*07a0*/  LDG.E R8, desc[UR8][R8.64] ;  /* 0x0000000808087981 */ /* 0x000f62000c1e1900 */
[----:B------:R-:W-:Y:S01]  /*07b0*/  UIADD3 UR4, UPT, UPT, UR4, 0x4, URZ ;  /* 0x0000000404047890 */ /* 0x000fe2000fffe0ff */
[----:B--2---:R-:W-:-:S04]  /*07c0*/  FADD R15, R15, R2 ;  /* 0x000000020f0f7221 */ /* 0x004fc80000000000 */
[----:B---3--:R-:W-:-:S04]  /*07d0*/  FADD R15, R15, R4 ;  /* 0x000000040f0f7221 */ /* 0x008fc80000000000 */
[----:B----4-:R-:W-:-:S04]  /*07e0*/  FADD R15, R15, R6 ;  /* 0x000000060f0f7221 */ /* 0x010fc80000000000 */
[----:B-----5:R-:W-:-:S07]  /*07f0*/  FADD R15, R15, R8 ;  /* 0x000000080f0f7221 */ /* 0x020fce0000000000 */
.L_x_151:
[----:B------:R-:W-:Y:S05]  /*0800*/  BRA.U !UP1, `(.L_x_147) ;  /* 0x0000000109287547 */ /* 0x000fea000b800000 */
[----:B------:R-:W0:Y:S01]  /*0810*/  LDC.64 R4, c[0x0][0x380] ;  /* 0x0000e000ff047b82 */ /* 0x000e220000000a00 */
[----:B------:R-:W-:Y:S01]  /*0820*/  IMAD R0, R19, UR4, R14 ;  /* 0x0000000413007c24 */ /* 0x000fe2000f8e020e */
[----:B------:R-:W-:-:S12]  /*0830*/  UIADD3 UR5, UPT, UPT, -UR5, URZ, URZ ;  /* 0x000000ff05057290 */ /* 0x000fd8000fffe1ff */
.L_x_152:
[----:B0-----:R-:W-:-:S06]  /*0840*/  IMAD.WIDE R2, R0, 0x4, R4 ;  /* 0x0000000400027825 */ /* 0x001fcc00078e0204 */
[----:B------:R-:W2:Y:S01]  /*0850*/  LDG.E R2, desc[UR8][R2.64] ;  /* 0x0000000802027981 */ /* 0x000ea2000c1e1900 */
[----:B------:R-:W-:Y:S01]  /*0860*/  UIADD3 UR5, UPT, UPT, UR5, 0x1, URZ ;  /* 0x0000000105057890 */ /* 0x000fe2000fffe0ff */
[----:B------:R-:W-:-:S03]  /*0870*/  IADD3 R0, PT, PT, R0, R19, RZ ;  /* 0x0000001300007210 */ /* 0x000fc60007ffe0ff */
[----:B------:R-:W-:Y:S01]  /*0880*/  UISETP.NE.AND UP0, UPT, UR5, URZ, UPT ;  /* 0x000000ff0500728c */ /* 0x000fe2000bf05270 */
[----:B--2---:R-:W-:-:S08]  /*0890*/  FADD R15, R2, R15 ;  /* 0x0000000f020f7221 */ /* 0x004fd00000000000 */
[----:B------:R-:W-:Y:S05]  /*08a0*/  BRA.U UP0, `(.L_x_152) ;  /* 0xfffffffd00e47547 */ /* 0x000fea000b83ffff */
.L_x_147:
[----:B------:R-:W-:Y:S01]  /*08b0*/  I2FP.F32.S32 R4, UR7 ;  /* 0x0000000700047c45 */ /* 0x000fe20008201400 */
        /* <DEDUP_REMOVED lines=9> */
[----:B------:R-:W-:Y:S02]  /*0950*/  MOV R3, R15 ;  /* 0x0000000f00037202 */ /* 0x000fe40000000f00 */
[----:B------:R-:W-:-:S07]  /*0960*/  MOV R2, 0x980 ;  /* 0x0000098000027802 */ /* 0x000fce0000000f00 */
[----:B------:R-:W-:Y:S05]  /*0970*/  CALL.REL.NOINC `($__internal_7_$__cuda_sm3x_div_rn_noftz_f32_slowpath) ;  /* 0x0000000000187944 */ /* 0x000fea0003c00000 */
[----:B------:R-:W-:-:S07]  /*0980*/  MOV R5, R0 ;  /* 0x0000000000057202 */ /* 0x000fce0000000f00 */
.L_x_154:
[----:B------:R-:W-:Y:S05]  /*0990*/  BSYNC.RECONVERGENT B0 ;  /* 0x0000000000007941 */ /* 0x000fea0003800200 */
.L_x_153:
[----:B------:R-:W0:Y:S02]  /*09a0*/  LDC.64 R2, c[0x0][0x388] ;  /* 0x0000e200ff027b82 */ /* 0x000e240000000a00 */
[----:B0-----:R-:W-:-:S05]  /*09b0*/  IMAD.WIDE R14, R14, 0x4, R2 ;  /* 0x000000040e0e7825 */ /* 0x001fca00078e0202 */
[----:B------:R-:W-:Y:S01]  /*09c0*/  STG.E desc[UR8][R14.64], R5 ;  /* 0x000000050e007986 */ /* 0x000fe2000c101908 */
[----:B------:R-:W-:Y:S05]  /*09d0*/  EXIT ;  /* 0x000000000000794d */ /* 0x000fea0003800000 */
        .weak           $__internal_7_$__cuda_sm3x_div_rn_noftz_f32_slowpath
        .type           $__internal_7_$__cuda_sm3x_div_rn_noftz_f32_slowpath,@function
        .size           $__internal_7_$__cuda_sm3x_div_rn_noftz_f32_slowpath,(.L_x_455 - $__internal_7_$__cuda_sm3x_div_rn_noftz_f32_slowpath)
$__internal_7_$__cuda_sm3x_div_rn_noftz_f32_slowpath:
[----:B------:R-:W-:Y:S01]  /*09e0*/  SHF.R.U32.HI R5, RZ, 0x17, R4 ;  /* 0x00000017ff057819 */ /* 0x000fe20000011604 */
[----:B------:R-:W-:Y:S01]  /*09f0*/  BSSY.RECONVERGENT B1, `(.L_x_155) ;  /* 0x0000063000017945 */ /* 0x000fe20003800200 */
[----:B------:R-:W-:Y:S02]  /*0a00*/  SHF.R.U32.HI R0, RZ, 0x17, R3 ;  /* 0x00000017ff007819 */ /* 0x000fe40000011603 */
[----:B------:R-:W-:Y:S02]  /*0a10*/  LOP3.LUT R5, R5, 0xff, RZ, 0xc0, !PT ;  /* 0x000000ff05057812 */ /* 0x000fe400078ec0ff */
[----:B------:R-:W-:Y:S02]  /*0a20*/  LOP3.LUT R10, R0, 0xff, RZ, 0xc0, !PT ;  /* 0x000000ff000a7812 */ /* 0x000fe400078ec0ff */
[----:B------:R-:W-:Y:S02]  /*0a30*/  IADD3 R7, PT, PT, R5, -0x1, RZ ;  /* 0xffffffff05077810 */ /* 0x000fe40007ffe0ff */
[----:B------:R-:W-:-:S02]  /*0a40*/  IADD3 R8, PT, PT, R10, -0x1, RZ ;  /* 0xffffffff0a087810 */ /* 0x000fc40007ffe0ff */
        /* <DEDUP_REMOVED lines=24> */
[----:B------:R-:W-:Y:S01]  /*0bd0*/  @!P0 FFMA R3, R3, 1.84467440737095516160e+19, RZ ;  /* 0x5f80000003038823 */ /* 0x000fe200000000ff */
[----:B------:R-:W-:Y:S01]  /*0be0*/  @!P0 MOV R6, 0xffffffc0 ;  /* 0xffffffc000068802 */ /* 0x000fe20000000f00 */
[----:B------:R-:W-:-:S03]  /*0bf0*/  @!P1 FFMA R4, R0, 1.84467440737095516160e+19, RZ ;  /* 0x5f80000000049823 */ /* 0x000fc600000000ff */
[----:B------:R-:W-:-:S07]  /*0c00*/  @!P1 IADD3 R6, PT, PT, R6, 0x40, RZ ;  /* 0x0000004006069810 */ /* 0x000fce0007ffe0ff */
.L_x_156:
[----:B------:R-:W-:Y:S01]  /*0c10*/  LEA R7, R5, 0xc0800000, 0x17 ;  /* 0xc080000005077811 */ /* 0x000fe200078eb8ff */
[----:B------:R-:W-:Y:S03]  /*0c20*/  BSSY.RECONVERGENT B2, `(.L_x_161) ;  /* 0x0000036000027945 */ /* 0x000fe60003800200 */
[----:B------:R-:W-:Y:S02]  /*0c30*/  IADD3 R7, PT, PT, -R7, R4, RZ ;  /* 0x0000000407077210 */ /* 0x000fe40007ffe1ff */
[----:B------:R-:W-:Y:S02]  /*0c40*/  IADD3 R4, PT, PT, R10, -0x7f, RZ ;  /* 0xffffff810a047810 */ /* 0x000fe40007ffe0ff */
[----:B------:R-:W0:Y:S01]  /*0c50*/  MUFU.RCP R8, R7 ;  /* 0x0000000700087308 */ /* 0x000e220000001000 */
[----:B------:R-:W-:Y:S01]  /*0c60*/  FADD.FTZ R9, -R7, -RZ ;  /* 0x800000ff07097221 */ /* 0x000fe20000010100 */
[C---:B------:R-:W-:Y:S01]  /*0c70*/  IADD3 R5, PT, PT, R4.reuse, 0x7f, -R5 ;  /* 0x0000007f04057810 */ /* 0x040fe20007ffe805 */
[----:B------:R-:W-:-:S03]  /*0c80*/  IMAD R0, R4, -0x800000, R3 ;  /* 0xff80000004007824 */ /* 0x000fc600078e0203 */
[----:B------:R-:W-:Y:S01]  /*0c90*/  IADD3 R5, PT, PT, R5, R6, RZ ;  /* 0x0000000605057210 */ /* 0x000fe20007ffe0ff */
        /* <DEDUP_REMOVED lines=21> */
[C---:B------:R-:W-:Y:S01]  /*0df0*/  IADD3 R6, PT, PT, R7.reuse, 0x20, RZ ;  /* 0x0000002007067810 */ /* 0x040fe20007ffe0ff */
[CCC-:B------:R-:W-:Y:S01]  /*0e00*/  FFMA.RM R4, R10.reuse, R8.reuse, R11.reuse ;  /* 0x000000080a047223 */ /* 0x1c0fe2000000400b */
[----:B------:R-:W-:Y:S02]  /*0e10*/  ISETP.NE.AND P2, PT, R7, RZ, PT ;  /* 0x000000ff0700720c */ /* 0x000fe40003f45270 */
[----:B------:R-:W-:Y:S01]  /*0e20*/  LOP3.LUT R5, R3, 0x7fffff, RZ, 0xc0, !PT ;  /* 0x007fffff03057812 */ /* 0x000fe200078ec0ff */
[----:B------:R-:W-:Y:S01]  /*0e30*/  FFMA.RP R3, R10, R8, R11 ;  /* 0x000000080a037223 */ /* 0x000fe2000000800b */
[----:B------:R-:W-:Y:S02]  /*0e40*/  ISETP.NE.AND P1, PT, R7, RZ, PT ;  /* 0x000000ff0700720c */ /* 0x000fe40003f25270 */
[----:B------:R-:W-:Y:S02]  /*0e50*/  LOP3.LUT R5, R5, 0x800000, RZ, 0xfc, !PT ;  /* 0x0080000005057812 */ /* 0x000fe400078efcff */
[----:B------:R-:W-:-:S02]  /*0e60*/  IADD3 R7, PT, PT, -R7, RZ, RZ ;  /* 0x000000ff07077210 */ /* 0x000fc40007ffe1ff */
[----:B------:R-:W-:Y:S02]  /*0e70*/  SHF.L.U32 R6, R5, R6, RZ ;  /* 0x0000000605067219 */ /* 0x000fe400000006ff */
[----:B------:R-:W-:Y:S02]  /*0e80*/  FSETP.NEU.FTZ.AND P0, PT, R3, R4, PT ;  /* 0x000000040300720b */ /* 0x000fe40003f1d000 */
        /* <DEDUP_REMOVED lines=11> */
.L_x_163:
[----:B------:R-:W-:-:S04]  /*0f40*/  LOP3.LUT R0, R0, 0x80000000, RZ, 0xc0, !PT ;  /* 0x8000000000007812 */ /* 0x000fc800078ec0ff */
[----:B------:R-:W-:Y:S01]  /*0f50*/  LOP3.LUT R0, R0, 0x7f800000, RZ, 0xfc, !PT ;  /* 0x7f80000000007812 */ /* 0x000fe200078efcff */
[----:B------:R-:W-:Y:S06]  /*0f60*/  BRA `(.L_x_164) ;  /* 0x0000000000047947 */ /* 0x000fec0003800000 */
.L_x_162:
[----:B------:R-:W-:-:S07]  /*0f70*/  LEA R0, R5, R0, 0x17 ;  /* 0x0000000005007211 */ /* 0x000fce00078eb8ff */
.L_x_164:
[----:B------:R-:W-:Y:S05]  /*0f80*/  BSYNC.RECONVERGENT B2 ;  /* 0x0000000000027941 */ /* 0x000fea0003800200 */
.L_x_161:
[----:B------:R-:W-:Y:S05]  /*0f90*/  BRA `(.L_x_165) ;  /* 0x0000000000207947 */ /* 0x000fea0003800000 */
.L_x_160:
[----:B------:R-:W-:-:S04]  /*0fa0*/  LOP3.LUT R0, R4, 0x80000000, R3, 0x48, !PT ;  /* 0x8000000004007812 */ /* 0x000fc800078e4803 */
[----:B------:R-:W-:Y:S01]  /*0fb0*/  LOP3.LUT R0, R0, 0x7f800000, RZ, 0xfc, !PT ;  /* 0x7f80000000007812 */ /* 0x000fe200078efcff */
[----:B------:R-:W-:Y:S06]  /*0fc0*/  BRA `(.L_x_165) ;  /* 0x0000000000147947 */ /* 0x000fec0003800000 */
.L_x_159:
[----:B------:R-:W-:Y:S01]  /*0fd0*/  LOP3.LUT R0, R4, 0x80000000, R3, 0x48, !PT ;  /* 0x8000000004007812 */ /* 0x000fe200078e4803 */
[----:B------:R-:W-:Y:S06]  /*0fe0*/  BRA `(.L_x_165) ;  /* 0x00000000000c7947 */ /* 0x000fec0003800000 */
.L_x_158:
[----:B------:R-:W0:Y:S01]  /*0ff0*/  MUFU.RSQ R0, -QNAN ;  /* 0xffc0000000007908 */ /* 0x000e220000001400 */
[----:B------:R-:W-:Y:S05]  /*1000*/  BRA `(.L_x_165) ;  /* 0x0000000000047947 */ /* 0x000fea0003800000 */
.L_x_157:
[----:B------:R-:W-:-:S07]  /*1010*/  FADD.FTZ R0, R3, R0 ;  /* 0x0000000003007221 */ /* 0x000fce0000010000 */
.L_x_165:
[----:B------:R-:W-:Y:S05]  /*1020*/  BSYNC.RECONVERGENT B1 ;  /* 0x0000000000017941 */ /* 0x000fea0003800200 */
.L_x_155:
[----:B------:R-:W-:-:S04]  /*1030*/  HFMA2 R3, -RZ, RZ, 0, 0 ;  /* 0x00000000ff037431 */ /* 0x000fc800000001ff */
[----:B0-----:R-:W-:Y:S05]  /*1040*/  RET.REL.NODEC R2 `(_Z33extract_semantic_embedding_kernelPKfPfii) ;  /* 0xffffffec02ec7950 */ /* 0x001fea0003c3ffff */
.L_x_166:
        /* <DEDUP_REMOVED lines=11> */
.L_x_455:


//--------------------- .text._Z35embedding_backward_coalesced_kernelPKiPKfPfS3_ii --------------------------
	.section	.text._Z35embedding_backward_coalesced_kernelPKiPKfPfS3_ii,"ax",@progbits
	.align	128
        .global         _Z35embedding_backward_coalesced_kernelPKiPKfPfS3_ii
        .type           _Z35embedding_backward_coalesced_kernelPKiPKfPfS3_ii,@function
        .size           _Z35embedding_backward_coalesced_kernelPKiPKfPfS3_ii,(.L_x_468 - _Z35embedding_backward_coalesced_kernelPKiPKfPfS3_ii)
        .other          _Z35embedding_backward_coalesced_kernelPKiPKfPfS3_ii,@"STO_CUDA_ENTRY STV_DEFAULT"
_Z35embedding_backward_coalesced_kernelPKiPKfPfS3_ii:
.text._Z35embedding_backward_coalesced_kernelPKiPKfPfS3_ii:
[----:B------:R-:W-:Y:S01]  /*0000*/  LDC R1, c[0x0][0x37c] ;  /* 0x0000df00ff017b82 */ /* 0x000fe20000000800 */
[----:B------:R-:W0:Y:S07]  /*0010*/  S2R R17, SR_TID.X ;  /* 0x0000000000117919 */ /* 0x000e2e0000002100 */
[----:B------:R-:W0:Y:S08]  /*0020*/  LDC.64 R2, c[0x0][0x3a0] ;  /* 0x0000e800ff027b82 */ /* 0x000e300000000a00 */
[----:B------:R-:W1:Y:S01]  /*0030*/  S2UR UR4, SR_CTAID.X ;  /* 0x00000000000479c3 */ /* 0x000e620000002500 */
[----:B0-----:R-:W-:-:S04]  /*0040*/  ISETP.GE.AND P0, PT, R17, R2, PT ;  /* 0x000000021100720c */ /* 0x001fc80003f06270 */
[----:B-1----:R-:W-:-:S13]  /*0050*/  ISETP.LE.OR P0, PT, R3, UR4, P0 ;  /* 0x0000000403007c0c */ /* 0x002fda0008703670 */
[----:B------:R-:W-:Y:S05]  /*0060*/  @P0 EXIT ;  /* 0x000000000000094d */ /* 0x000fea0003800000 */
[----:B------:R-:W0:Y:S01]  /*0070*/  LDC.64 R2, c[0x0][0x390] ;  /* 0x0000e400ff027b82 */ /* 0x000e220000000a00 */
[----:B------:R-:W1:Y:S01]  /*0080*/  LDCU UR5, c[0x0][0x360] ;  /* 0x00006c00ff0577ac */ /* 0x000e620008000800 */
[----:B------:R-:W2:Y:S06]  /*0090*/  LDCU.64 UR6, c[0x0][0x358] ;  /* 0x00006b00ff0677ac */ /* 0x000eac0008000a00 */
[----:B------:R-:W3:Y:S08]  /*00a0*/  LDC.64 R4, c[0x0][0x398] ;  /* 0x0000e600ff047b82 */ /* 0x000ef00000000a00 */
[----:B------:R-:W4:Y:S08]  /*00b0*/  LDC.64 R6, c[0x0][0x380] ;  /* 0x0000e000ff067b82 */ /* 0x000f300000000a00 */
[----:B------:R-:W0:Y:S08]  /*00c0*/  LDC.64 R8, c[0x0][0x388] ;  /* 0x0000e200ff087b82 */ /* 0x000e300000000a00 */
[----:B-12---:R-:W0:Y:S02]  /*00d0*/  LDC.64 R10, c[0x0][0x3a0] ;  /* 0x0000e800ff0a7b82 */ /* 0x006e240000000a00 */
.L_x_170:
[----:B01--4-:R-:W-:-:S06]  /*00e0*/  IMAD.WIDE R12, R17, 0x4, R6 ;  /* 0x00000004110c7825 */ /* 0x013fcc00078e0206 */
[----:B------:R-:W2:Y:S01]  /*00f0*/  LDG.E R12, desc[UR6][R12.64] ;  /* 0x000000060c0c7981 */ /* 0x000ea2000c1e1900 */
[----:B0----5:R-:W-:-:S04]  /*0100*/  IMAD R15, R17, R11, UR4 ;  /* 0x00000004110f7e24 */ /* 0x021fc8000f8e020b */
[----:B------:R-:W-:-:S06]  /*0110*/  IMAD.WIDE R14, R15, 0x4, R8 ;  /* 0x000000040f0e7825 */ /* 0x000fcc00078e0208 */
[----:B------:R0:W5:Y:S01]  /*0120*/  LDG.E R15, desc[UR6][R14.64] ;  /* 0x000000060e0f7981 */ /* 0x000162000c1e1900 */
[----:B------:R-:W-:Y:S01]  /*0130*/  IADD3 R17, PT, PT, R17, UR5, RZ ;  /* 0x0000000511117c10 */ /* 0x000fe2000fffe0ff */
[----:B------:R-:W-:Y:S03]  /*0140*/  BSSY.RECONVERGENT B0, `(.L_x_167) ;  /* 0x000000e000007945 */ /* 0x000fe60003800200 */
[----:B------:R-:W-:Y:S02]  /*0150*/  ISETP.GE.AND P0, PT, R17, R10, PT ;  /* 0x0000000a1100720c */ /* 0x000fe40003f06270 */
[----:B--2---:R-:W-:-:S13]  /*0160*/  ISETP.GT.AND P1, PT, R12, 0xff, PT ;  /* 0x000000ff0c00780c */ /* 0x004fda0003f24270 */
[----:B0-----:R-:W-:Y:S05]  /*0170*/  @P1 BRA `(.L_x_168) ;  /* 0x0000000000101947 */ /* 0x001fea0003800000 */
[----:B------:R-:W-:-:S04]  /*0180*/  IMAD R13, R12, R11, UR4 ;  /* 0x000000040c0d7e24 */ /* 0x000fc8000f8e020b */
[----:B------:R-:W-:-:S05]  /*0190*/  IMAD.WIDE R12, R13, 0x4, R2 ;  /* 0x000000040d0c7825 */ /* 0x000fca00078e0202 */
[----:B-----5:R0:W-:Y:S01]  /*01a0*/  REDG.E.ADD.F32.FTZ.RN.STRONG.GPU desc[UR6][R12.64], R15 ;  /* 0x0000000f0c0079a6 */ /* 0x0201e2000c12f306 */
[----:B------:R-:W-:Y:S05]  /*01b0*/  BRA `(.L_x_169) ;  /* 0x0000000000187947 */ /* 0x000fea0003800000 */
.L_x_168:
[----:B------:R-:W-:-:S13]  /*01c0*/  ISETP.GT.U32.AND P1, PT, R12, 0x1879f, PT ;  /* 0x0001879f0c00780c */ /* 0x000fda0003f24070 */
[----:B------:R-:W-:Y:S05]  /*01d0*/  @P1 BRA `(.L_x_169) ;  /* 0x0000000000101947 */ /* 0x000fea0003800000 */
[----:B------:R-:W-:-:S05]  /*01e0*/  IADD3 R0, PT, PT, R12, -0x100, RZ ;  /* 0xffffff000c007810 */ /* 0x000fca0007ffe0ff */
[----:B------:R-:W-:-:S04]  /*01f0*/  IMAD R13, R0, R11, UR4 ;  /* 0x00000004000d7e24 */ /* 0x000fc8000f8e020b */
[----:B---3--:R-:W-:-:S05]  /*0200*/  IMAD.WIDE R12, R13, 0x4, R4 ;  /* 0x000000040d0c7825 */ /* 0x008fca00078e0204 */
[----:B-----5:R1:W-:Y:S02]  /*0210*/  REDG.E.ADD.F32.FTZ.RN.STRONG.GPU desc[UR6][R12.64], R15 ;  /* 0x0000000f0c0079a6 */ /* 0x0203e4000c12f306 */
.L_x_169:
[----:B------:R-:W-:Y:S05]  /*0220*/  BSYNC.RECONVERGENT B0 ;  /* 0x0000000000007941 */ /* 0x000fea0003800200 */
.L_x_167:
[----:B------:R-:W-:Y:S05]  /*0230*/  @!P0 BRA `(.L_x_170) ;  /* 0xfffffffc00a88947 */ /* 0x000fea000383ffff */
[----:B------:R-:W-:Y:S05]  /*0240*/  EXIT ;  /* 0x000000000000794d */ /* 0x000fea0003800000 */
.L_x_171:
        /* <DEDUP_REMOVED lines=11> */
.L_x_468:


//--------------------- .text._Z35embedding_backward_segmented_kernelPKiS0_S0_PKfPfS3_iii --------------------------
	.section	.text._Z35embedding_backward_segmented_kernelPKiS0_S0_PKfPfS3_iii,"ax",@progbits
	.align	128
        .global         _Z35embedding_backward_segmented_kernelPKiS0_S0_PKfPfS3_iii
        .type           _Z35embedding_backward_segmented_kernelPKiS0_S0_PKfPfS3_iii,@function
        .size           _Z35embedding_backward_segmented_kernelPKiS0_S0_PKfPfS3_iii,(.L_x_469 - _Z35embedding_backward_segmented_kernelPKiS0_S0_PKfPfS3_iii)
        .other          _Z35embedding_backward_segmented_kernelPKiS0_S0_PKfPfS3_iii,@"STO_CUDA_ENTRY STV_DEFAULT"
_Z35embedding_backward_segmented_kernelPKiS0_S0_PKfPfS3_iii:
.text._Z35embedding_backward_segmented_kernelPKiS0_S0_PKfPfS3_iii:
[----:B------:R-:W-:Y:S01]  /*0000*/  LDC R1, c[0x0][0x37c] ;  /* 0x0000df00ff017b82 */ /* 0x000fe20000000800 */
[----:B------:R-:W0:Y:S07]  /*0010*/  S2R R15, SR_CTAID.X ;  /* 0x00000000000f7919 */ /* 0x000e2e0000002500 */
[----:B------:R-:W1:Y:S01]  /*0020*/  S2UR UR8, SR_CTAID.Y ;  /* 0x00000000000879c3 */ /* 0x000e620000002600 */
[----:B------:R-:W0:Y:S07]  /*0030*/  LDCU UR4, c[0x0][0x3b0] ;  /* 0x00007600ff0477ac */ /* 0x000e2e0008000800 */
[----:B------:R-:W1:Y:S02]  /*0040*/  LDC R19, c[0x0][0x3b8] ;  /* 0x0000ee00ff137b82 */ /* 0x000e640000000800 */
[----:B-1----:R-:W-:-:S04]  /*0050*/  ISETP.LE.AND P0, PT, R19, UR8, PT ;  /* 0x0000000813007c0c */ /* 0x002fc8000bf03270 */
[----:B0-----:R-:W-:-:S13]  /*0060*/  ISETP.GE.OR P0, PT, R15, UR4, P0 ;  /* 0x000000040f007c0c */ /* 0x001fda0008706670 */
[----:B------:R-:W-:Y:S05]  /*0070*/  @P0 EXIT ;  /* 0x000000000000094d */ /* 0x000fea0003800000 */
[----:B------:R-:W0:Y:S01]  /*0080*/  LDC.64 R4, c[0x0][0x390] ;  /* 0x0000e400ff047b82 */ /* 0x000e220000000a00 */
[----:B------:R-:W1:Y:S07]  /*0090*/  LDCU.64 UR6, c[0x0][0x358] ;  /* 0x00006b00ff0677ac */ /* 0x000e6e0008000a00 */
[----:B------:R-:W2:Y:S01]  /*00a0*/  LDC.64 R2, c[0x0][0x380] ;  /* 0x0000e000ff027b82 */ /* 0x000ea20000000a00 */
[----:B------:R-:W3:Y:S01]  /*00b0*/  S2R R17, SR_TID.X ;  /* 0x0000000000117919 */ /* 0x000ee20000002100 */
[----:B------:R-:W4:Y:S01]  /*00c0*/  LDCU UR4, c[0x0][0x3b4] ;  /* 0x00007680ff0477ac */ /* 0x000f220008000800 */
[----:B0-----:R-:W-:-:S05]  /*00d0*/  IMAD.WIDE.U32 R4, R15, 0x4, R4 ;  /* 0x000000040f047825 */ /* 0x001fca00078e0004 */
[----:B-1----:R-:W3:Y:S01]  /*00e0*/  LDG.E R10, desc[UR6][R4.64] ;  /* 0x00000006040a7981 */ /* 0x002ee2000c1e1900 */
[----:B--2---:R-:W-:-:S05]  /*00f0*/  IMAD.WIDE.U32 R2, R15, 0x4, R2 ;  /* 0x000000040f027825 */ /* 0x004fca00078e0002 */
[----:B------:R0:W5:Y:S01]  /*0100*/  LDG.E R0, desc[UR6][R2.64] ;  /* 0x0000000602007981 */ /* 0x000162000c1e1900 */
[----:B------:R-:W-:Y:S01]  /*0110*/  BSSY.RECONVERGENT B0, `(.L_x_172) ;  /* 0x0000013000007945 */ /* 0x000fe20003800200 */
[----:B------:R-:W-:Y:S01]  /*0120*/  HFMA2 R11, -RZ, RZ, 0, 0 ;  /* 0x00000000ff0b7431 */ /* 0x000fe200000001ff */
[----:B---3--:R-:W-:-:S13]  /*0130*/  ISETP.GE.AND P0, PT, R17, R10, PT ;  /* 0x0000000a1100720c */ /* 0x008fda0003f06270 */
[----:B0---4-:R-:W-:Y:S05]  /*0140*/  @P0 BRA `(.L_x_173) ;  /* 0x00000000003c0947 */ /* 0x011fea0003800000 */
[----:B------:R-:W0:Y:S01]  /*0150*/  LDC R12, c[0x0][0x360] ;  /* 0x0000d800ff0c7b82 */ /* 0x000e220000000800 */
[----:B------:R-:W-:Y:S01]  /*0160*/  IMAD.MOV.U32 R11, RZ, RZ, RZ ;  /* 0x000000ffff0b7224 */ /* 0x000fe200078e00ff */
[----:B------:R-:W-:-:S06]  /*0170*/  MOV R13, R17 ;  /* 0x00000011000d7202 */ /* 0x000fcc0000000f00 */
[----:B------:R-:W1:Y:S08]  /*0180*/  LDC.64 R2, c[0x0][0x388] ;  /* 0x0000e200ff027b82 */ /* 0x000e700000000a00 */
[----:B------:R-:W2:Y:S02]  /*0190*/  LDC.64 R4, c[0x0][0x398] ;  /* 0x0000e600ff047b82 */ /* 0x000ea40000000a00 */
.L_x_174:
[----:B------:R-:W-:-:S04]  /*01a0*/  IMAD R7, R15, UR4, R13 ;  /* 0x000000040f077c24 */ /* 0x000fc8000f8e020d */
[----:B-1----:R-:W-:-:S06]  /*01b0*/  IMAD.WIDE R6, R7, 0x4, R2 ;  /* 0x0000000407067825 */ /* 0x002fcc00078e0202 */
[----:B------:R-:W3:Y:S01]  /*01c0*/  LDG.E R6, desc[UR6][R6.64] ;  /* 0x0000000606067981 */ /* 0x000ee2000c1e1900 */
[----:B0-----:R-:W-:Y:S02]  /*01d0*/  IMAD.IADD R13, R12, 0x1, R13 ;  /* 0x000000010c0d7824 */ /* 0x001fe400078e020d */
[----:B---3--:R-:W-:-:S04]  /*01e0*/  IMAD R9, R6, R19, UR8 ;  /* 0x0000000806097e24 */ /* 0x008fc8000f8e0213 */
[----:B--2---:R-:W-:-:S06]  /*01f0*/  IMAD.WIDE R8, R9, 0x4, R4 ;  /* 0x0000000409087825 */ /* 0x004fcc00078e0204 */
[----:B------:R-:W2:Y:S01]  /*0200*/  LDG.E R8, desc[UR6][R8.64] ;  /* 0x0000000608087981 */ /* 0x000ea2000c1e1900 */
[----:B------:R-:W-:Y:S01]  /*0210*/  ISETP.GE.AND P0, PT, R13, R10, PT ;  /* 0x0000000a0d00720c */ /* 0x000fe20003f06270 */
[----:B--2---:R-:W-:-:S12]  /*0220*/  FADD R11, R8, R11 ;  /* 0x0000000b080b7221 */ /* 0x004fd80000000000 */
[----:B------:R-:W-:Y:S05]  /*0230*/  @!P0 BRA `(.L_x_174) ;  /* 0xfffffffc00d88947 */ /* 0x000fea000383ffff */
.L_x_173:
[----:B------:R-:W-:Y:S05]  /*0240*/  BSYNC.RECONVERGENT B0 ;  /* 0x0000000000007941 */ /* 0x000fea0003800200 */
.L_x_172:
[----:B------:R-:W0:Y:S01]  /*0250*/  S2UR UR5, SR_CgaCtaId ;  /* 0x00000000000579c3 */ /* 0x000e220000008800 */
[----:B------:R-:W-:Y:S01]  /*0260*/  UMOV UR4, 0x400 ;  /* 0x0000040000047882 */ /* 0x000fe20000000000 */
[----:B------:R-:W1:Y:S01]  /*0270*/  LDCU UR9, c[0x0][0x360] ;  /* 0x00006c00ff0977ac */ /* 0x000e620008000800 */
[----:B------:R-:W-:Y:S01]  /*0280*/  ISETP.NE.AND P0, PT, R17, RZ, PT ;  /* 0x000000ff1100720c */ /* 0x000fe20003f05270 */
[----:B-1----:R-:W-:Y:S02]  /*0290*/  UISETP.GE.U32.AND UP0, UPT, UR9, 0x2, UPT ;  /* 0x000000020900788c */ /* 0x002fe4000bf06070 */
[----:B0-----:R-:W-:-:S06]  /*02a0*/  ULEA UR4, UR5, UR4, 0x18 ;  /* 0x0000000405047291 */ /* 0x001fcc000f8ec0ff */
[----:B------:R-:W-:-:S05]  /*02b0*/  LEA R2, R17, UR4, 0x2 ;  /* 0x0000000411027c11 */ /* 0x000fca000f8e10ff */
[----:B------:R0:W-:Y:S01]  /*02c0*/  STS [R2], R11 ;  /* 0x0000000b02007388 */ /* 0x0001e20000000800 */
[----:B------:R-:W-:Y:S06]  /*02d0*/  BAR.SYNC.DEFER_BLOCKING 0x0 ;  /* 0x0000000000007b1d */ /* 0x000fec0000010000 */
[----:B------:R-:W-:Y:S05]  /*02e0*/  BRA.U !UP0, `(.L_x_175) ;  /* 0x0000000108307547 */ /* 0x000fea000b800000 */
[----:B------:R-:W-:-:S07]  /*02f0*/  MOV R3, UR9 ;  /* 0x0000000900037c02 */ /* 0x000fce0008000f00 */
.L_x_176:
[----:B------:R-:W-:-:S04]  /*0300*/  SHF.R.U32.HI R6, RZ, 0x1, R3 ;  /* 0x00000001ff067819 */ /* 0x000fc80000011603 */
[----:B------:R-:W-:-:S13]  /*0310*/  ISETP.GE.U32.AND P1, PT, R17, R6, PT ;  /* 0x000000061100720c */ /* 0x000fda0003f26070 */
[----:B------:R-:W-:Y:S01]  /*0320*/  @!P1 IMAD R4, R6, 0x4, R2 ;  /* 0x0000000406049824 */ /* 0x000fe200078e0202 */
[----:B------:R-:W-:Y:S05]  /*0330*/  @!P1 LDS R5, [R2] ;  /* 0x0000000002059984 */ /* 0x000fea0000000800 */
[----:B------:R-:W1:Y:S02]  /*0340*/  @!P1 LDS R4, [R4] ;  /* 0x0000000004049984 */ /* 0x000e640000000800 */
[----:B-1----:R-:W-:-:S05]  /*0350*/  @!P1 FADD R5, R4, R5 ;  /* 0x0000000504059221 */ /* 0x002fca0000000000 */
[----:B------:R1:W-:Y:S01]  /*0360*/  @!P1 STS [R2], R5 ;  /* 0x0000000502009388 */ /* 0x0003e20000000800 */
[----:B------:R-:W-:Y:S01]  /*0370*/  BAR.SYNC.DEFER_BLOCKING 0x0 ;  /* 0x0000000000007b1d */ /* 0x000fe20000010000 */
[----:B------:R-:W-:Y:S02]  /*0380*/  ISETP.GT.U32.AND P1, PT, R3, 0x3, PT ;  /* 0x000000030300780c */ /* 0x000fe40003f24070 */
[----:B------:R-:W-:-:S11]  /*0390*/  MOV R3, R6 ;  /* 0x0000000600037202 */ /* 0x000fd60000000f00 */
[----:B-1----:R-:W-:Y:S05]  /*03a0*/  @P1 BRA `(.L_x_176) ;  /* 0xfffffffc00d41947 */ /* 0x002fea000383ffff */
.L_x_175:
[----:B------:R-:W-:Y:S05]  /*03b0*/  @P0 EXIT ;  /* 0x000000000000094d */ /* 0x000fea0003800000 */
[----:B------:R-:W1:Y:S01]  /*03c0*/  S2UR UR5, SR_CgaCtaId ;  /* 0x00000000000579c3 */ /* 0x000e620000008800 */
[----:B-----5:R-:W-:Y:S01]  /*03d0*/  ISETP.GT.AND P0, PT, R0, 0xff, PT ;  /* 0x000000ff0000780c */ /* 0x020fe20003f04270 */
[----:B------:R-:W-:Y:S02]  /*03e0*/  UMOV UR4, 0x400 ;  /* 0x0000040000047882 */ /* 0x000fe40000000000 */
[----:B-1----:R-:W-:-:S09]  /*03f0*/  ULEA UR4, UR5, UR4, 0x18 ;  /* 0x0000000405047291 */ /* 0x002fd2000f8ec0ff */
[----:B------:R-:W1:Y:S01]  /*0400*/  LDS R5, [UR4] ;  /* 0x00000004ff057984 */ /* 0x000e620008000800 */
[----:B------:R-:W-:Y:S05]  /*0410*/  @P0 BRA `(.L_x_177) ;  /* 0x0000000000180947 */ /* 0x000fea0003800000 */
[----:B------:R-:W2:Y:S08]  /*0420*/  LDC R7, c[0x0][0x3b8] ;  /* 0x0000ee00ff077b82 */ /* 0x000eb00000000800 */
[----:B0-----:R-:W0:Y:S01]  /*0430*/  LDC.64 R2, c[0x0][0x3a0] ;  /* 0x0000e800ff027b82 */ /* 0x001e220000000a00 */
[----:B--2---:R-:W-:-:S04]  /*0440*/  IMAD R7, R0, R7, UR8 ;  /* 0x0000000800077e24 */ /* 0x004fc8000f8e0207 */
[----:B0-----:R-:W-:-:S05]  /*0450*/  IMAD.WIDE R2, R7, 0x4, R2 ;  /* 0x0000000407027825 */ /* 0x001fca00078e0202 */
[----:B-1----:R-:W-:Y:S01]  /*0460*/  REDG.E.ADD.F32.FTZ.RN.STRONG.GPU desc[UR6][R2.64], R5 ;  /* 0x00000005020079a6 */ /* 0x002fe2000c12f306 */
[----:B------:R-:W-:Y:S05]  /*0470*/  EXIT ;  /* 0x000000000000794d */ /* 0x000fea0003800000 */
.L_x_177:
[----:B------:R-:W-:-:S13]  /*0480*/  ISETP.GT.U32.AND P0, PT, R0, 0x1879f, PT ;  /* 0x0001879f0000780c */ /* 0x000fda0003f04070 */
[----:B------:R-:W-:Y:S05]  /*0490*/  @P0 EXIT ;  /* 0x000000000000094d */ /* 0x000fea0003800000 */
[----:B------:R-:W2:Y:S01]  /*04a0*/  LDC R7, c[0x0][0x3b8] ;  /* 0x0000ee00ff077b82 */ /* 0x000ea20000000800 */
[----:B------:R-:W-:-:S07]  /*04b0*/  IADD3 R0, PT, PT, R0, -0x100, RZ ;  /* 0xffffff0000007810 */ /* 0x000fce0007ffe0ff */
[----:B0-----:R-:W0:Y:S01]  /*04c0*/  LDC.64 R2, c[0x0][0x3a8] ;  /* 0x0000ea00ff027b82 */ /* 0x001e220000000a00 */
[----:B--2---:R-:W-:-:S04]  /*04d0*/  IMAD R7, R0, R7, UR8 ;  /* 0x0000000800077e24 */ /* 0x004fc8000f8e0207 */
[----:B0-----:R-:W-:-:S05]  /*04e0*/  IMAD.WIDE.U32 R2, R7, 0x4, R2 ;  /* 0x0000000407027825 */ /* 0x001fca00078e0002 */
[----:B-1----:R-:W-:Y:S01]  /*04f0*/  REDG.E.ADD.F32.FTZ.RN.STRONG.GPU desc[UR6][R2.64], R5 ;  /* 0x00000005020079a6 */ /* 0x002fe2000c12f306 */
[----:B------:R-:W-:Y:S05]  /*0500*/  EXIT ;  /* 0x000000000000794d */ /* 0x000fea0003800000 */
.L_x_178:
        /* <DEDUP_REMOVED lines=15> */
.L_x_469:


//--------------------- .text._Z25embedding_backward_kernelPKiPKfPfS3_ii --------------------------
	.section	.text._Z25embedding_backward_kernelPKiPKfPfS3_ii,"ax",@progbits
	.align	128
        .global         _Z25embedding_backward_kernelPKiPKfPfS3_ii
        .type           _Z25embedding_backward_kernelPKiPKfPfS3_ii,@function
        .size           _Z25embedding_backward_kernelPKiPKfPfS3_ii,(.L_x_470 - _Z25embedding_backward_kernelPKiPKfPfS3_ii)
        .other          _Z25embedding_backward_kernelPKiPKfPfS3_ii,@"STO_CUDA_ENTRY STV_DEFAULT"
_Z25embedding_backward_kernelPKiPKfPfS3_ii:
.text._Z25embedding_backward_kernelPKiPKfPfS3_ii:
        /* <DEDUP_REMOVED lines=8> */
[----:B------:R-:W1:Y:S07]  /*0080*/  LDCU.64 UR4, c[0x0][0x358] ;  /* 0x00006b00ff0477ac */ /* 0x000e6e0008000a00 */
[----:B------:R-:W2:Y:S01]  /*0090*/  LDC.64 R4, c[0x0][0x388] ;  /* 0x0000e200ff047b82 */ /* 0x000ea20000000a00 */
[----:B0-----:R-:W-:-:S05]  /*00a0*/  IMAD.WIDE.U32 R2, R7, 0x4, R2 ;  /* 0x0000000407027825 */ /* 0x001fca00078e0002 */
[----:B-1----:R-:W3:Y:S01]  /*00b0*/  LDG.E R0, desc[UR4][R2.64] ;  /* 0x0000000402007981 */ /* 0x002ee2000c1e1900 */
[----:B------:R-:W-:-:S04]  /*00c0*/  IMAD R7, R7, UR7, R9 ;  /* 0x0000000707077c24 */ /* 0x000fc8000f8e0209 */
[----:B--2---:R-:W-:-:S06]  /*00d0*/  IMAD.WIDE.U32 R4, R7, 0x4, R4 ;  /* 0x0000000407047825 */ /* 0x004fcc00078e0004 */
[----:B------:R0:W5:Y:S01]  /*00e0*/  LDG.E R5, desc[UR4][R4.64] ;  /* 0x0000000404057981 */ /* 0x000162000c1e1900 */
[----:B---3--:R-:W-:-:S13]  /*00f0*/  ISETP.GT.AND P0, PT, R0, 0xff, PT ;  /* 0x000000ff0000780c */ /* 0x008fda0003f04270 */
[----:B0-----:R-:W-:Y:S05]  /*0100*/  @P0 BRA `(.L_x_179) ;  /* 0x0000000000140947 */ /* 0x001fea0003800000 */
[----:B------:R-:W0:Y:S01]  /*0110*/  LDC.64 R2, c[0x0][0x390] ;  /* 0x0000e400ff027b82 */ /* 0x000e220000000a00 */
[----:B------:R-:W-:-:S04]  /*0120*/  IMAD R7, R0, UR7, R9 ;  /* 0x0000000700077c24 */ /* 0x000fc8000f8e0209 */
[----:B0-----:R-:W-:-:S05]  /*0130*/  IMAD.WIDE R2, R7, 0x4, R2 ;  /* 0x0000000407027825 */ /* 0x001fca00078e0202 */
[----:B-----5:R-:W-:Y:S01]  /*0140*/  REDG.E.ADD.F32.FTZ.RN.STRONG.GPU desc[UR4][R2.64], R5 ;  /* 0x00000005020079a6 */ /* 0x020fe2000c12f304 */
[----:B------:R-:W-:Y:S05]  /*0150*/  EXIT ;  /* 0x000000000000794d */ /* 0x000fea0003800000 */
.L_x_179:
[----:B------:R-:W-:-:S13]  /*0160*/  ISETP.GT.U32.AND P0, PT, R0, 0x1879f, PT ;  /* 0x0001879f0000780c */ /* 0x000fda0003f04070 */
[----:B------:R-:W-:Y:S05]  /*0170*/  @P0 EXIT ;  /* 0x000000000000094d */ /* 0x000fea0003800000 */
[----:B------:R-:W0:Y:S01]  /*0180*/  LDC.64 R2, c[0x0][0x398] ;  /* 0x0000e600ff027b82 */ /* 0x000e220000000a00 */
[----:B------:R-:W-:-:S05]  /*0190*/  IADD3 R0, PT, PT, R0, -0x100, RZ ;  /* 0xffffff0000007810 */ /* 0x000fca0007ffe0ff */
[----:B------:R-:W-:-:S04]  /*01a0*/  IMAD R7, R0, UR7, R9 ;  /* 0x0000000700077c24 */ /* 0x000fc8000f8e0209 */
[----:B0-----:R-:W-:-:S05]  /*01b0*/  IMAD.WIDE.U32 R2, R7, 0x4, R2 ;  /* 0x0000000407027825 */ /* 0x001fca00078e0002 */
[----:B-----5:R-:W-:Y:S01]  /*01c0*/  REDG.E.ADD.F32.FTZ.RN.STRONG.GPU desc[UR4][R2.64], R5 ;  /* 0x00000005020079a6 */ /* 0x020fe2000c12f304 */
[----:B------:R-:W-:Y:S05]  /*01d0*/  EXIT ;  /* 0x000000000000794d */ /* 0x000fea0003800000 */
.L_x_180:
        /* <DEDUP_REMOVED lines=10> */
.L_x_470:


//--------------------- .text._Z17sgd_update_kernelPfPKfS_ffi --------------------------
	.section	.text._Z17sgd_update_kernelPfPKfS_ffi,"ax",@progbits
	.align	128
        .global         _Z17sgd_update_kernelPfPKfS_ffi
        .type           _Z17sgd_update_kernelPfPKfS_ffi,@function
        .size           _Z17sgd_update_kernelPfPKfS_ffi,(.L_x_471 - _Z17sgd_update_kernelPfPKfS_ffi)
        .other          _Z17sgd_update_kernelPfPKfS_ffi,@"STO_CUDA_ENTRY STV_DEFAULT"
_Z17sgd_update_kernelPfPKfS_ffi:
.text._Z17sgd_update_kernelPfPKfS_ffi:
        /* <DEDUP_REMOVED lines=8> */
[----:B------:R-:W0:Y:S01]  /*0080*/  LDC.64 R2, c[0x0][0x388] ;  /* 0x0000e200ff027b82 */ /* 0x000e220000000a00 */
[----:B------:R-:W1:Y:S01]  /*0090*/  LDCU.64 UR4, c[0x0][0x358] ;  /* 0x00006b00ff0477ac */ /* 0x000e620008000a00 */
[----:B------:R-:W2:Y:S06]  /*00a0*/  LDCU.64 UR6, c[0x0][0x398] ;  /* 0x00007300ff0677ac */ /* 0x000eac0008000a00 */
[----:B------:R-:W3:Y:S08]  /*00b0*/  LDC.64 R4, c[0x0][0x390] ;  /* 0x0000e400ff047b82 */ /* 0x000ef00000000a00 */
[----:B------:R-:W4:Y:S01]  /*00c0*/  LDC.64 R6, c[0x0][0x380] ;  /* 0x0000e000ff067b82 */ /* 0x000f220000000a00 */
[----:B0-----:R-:W-:-:S06]  /*00d0*/  IMAD.WIDE R2, R9, 0x4, R2 ;  /* 0x0000000409027825 */ /* 0x001fcc00078e0202 */
[----:B-1----:R-:W2:Y:S01]  /*00e0*/  LDG.E R2, desc[UR4][R2.64] ;  /* 0x0000000402027981 */ /* 0x002ea2000c1e1900 */
[----:B---3--:R-:W-:-:S05]  /*00f0*/  IMAD.WIDE R4, R9, 0x4, R4 ;  /* 0x0000000409047825 */ /* 0x008fca00078e0204 */
[----:B------:R-:W3:Y:S01]  /*0100*/  LDG.E R0, desc[UR4][R4.64] ;  /* 0x0000000404007981 */ /* 0x000ee2000c1e1900 */
[----:B----4-:R-:W-:-:S04]  /*0110*/  IMAD.WIDE R6, R9, 0x4, R6 ;  /* 0x0000000409067825 */ /* 0x010fc800078e0206 */
[----:B--2---:R-:W-:-:S04]  /*0120*/  FMUL R11, R2, UR6 ;  /* 0x00000006020b7c20 */ /* 0x004fc80008400000 */
[----:B---3--:R-:W-:-:S05]  /*0130*/  FFMA R11, R0, UR7, -R11 ;  /* 0x00000007000b7c23 */ /* 0x008fca000800080b */
[----:B------:R-:W-:Y:S04]  /*0140*/  STG.E desc[UR4][R4.64], R11 ;  /* 0x0000000b04007986 */ /* 0x000fe8000c101904 */
[----:B------:R-:W2:Y:S02]  /*0150*/  LDG.E R0, desc[UR4][R6.64] ;  /* 0x0000000406007981 */ /* 0x000ea4000c1e1900 */
[----:B--2---:R-:W-:-:S05]  /*0160*/  FADD R9, R11, R0 ;  /* 0x000000000b097221 */ /* 0x004fca0000000000 */
[----:B------:R-:W-:Y:S01]  /*0170*/  STG.E desc[UR4][R6.64], R9 ;  /* 0x0000000906007986 */ /* 0x000fe2000c101904 */
[----:B------:R-:W-:Y:S05]  /*0180*/  EXIT ;  /* 0x000000000000794d */ /* 0x000fea0003800000 */
.L_x_181:
        /* <DEDUP_REMOVED lines=15> */
.L_x_471:


//--------------------- .text._Z31compute_softmax_gradient_kernelPKfPKiPfii --------------------------
	.section	.text._Z31compute_softmax_gradient_kernelPKfPKiPfii,"ax",@progbits
	.align	128
        .global         _Z31compute_softmax_gradient_kernelPKfPKiPfii
        .type           _Z31compute_softmax_gradient_kernelPKfPKiPfii,@function
        .size           _Z31compute_softmax_gradient_kernelPKfPKiPfii,(.L_x_472 - _Z31compute_softmax_gradient_kernelPKfPKiPfii)
        .other          _Z31compute_softmax_gradient_kernelPKfPKiPfii,@"STO_CUDA_ENTRY STV_DEFAULT"
_Z31compute_softmax_gradient_kernelPKfPKiPfii:
.text._Z31compute_softmax_gradient_kernelPKfPKiPfii:
[----:B------:R-:W-:Y:S01]  /*0000*/  LDC R1, c[0x0][0x37c] ;  /* 0x0000df00ff017b82 */ /* 0x000fe20000000800 */
[----:B------:R-:W0:Y:S07]  /*0010*/  S2R R3, SR_TID.X ;  /* 0x0000000000037919 */ /* 0x000e2e0000002100 */
[----:B------:R-:W0:Y:S01]  /*0020*/  S2UR UR6, SR_CTAID.Y ;  /* 0x00000000000679c3 */ /* 0x000e220000002600 */
[----:B------:R-:W1:Y:S01]  /*0030*/  LDCU.64 UR4, c[0x0][0x398] ;  /* 0x00007300ff0477ac */ /* 0x000e620008000a00 */
[----:B------:R-:W2:Y:S06]  /*0040*/  S2R R9, SR_CTAID.X ;  /* 0x0000000000097919 */ /* 0x000eac0000002500 */
[----:B------:R-:W0:Y:S01]  /*0050*/  LDC R0, c[0x0][0x360] ;  /* 0x0000d800ff007b82 */ /* 0x000e220000000800 */
[----:B-1----:R-:W-:Y:S01]  /*0060*/  UIADD3 UR4, UPT, UPT, UR4, -0x1, URZ ;  /* 0xffffffff04047890 */ /* 0x002fe2000fffe0ff */
[----:B0-----:R-:W-:-:S05]  /*0070*/  IMAD R0, R0, UR6, R3 ;  /* 0x0000000600007c24 */ /* 0x001fca000f8e0203 */
[----:B------:R-:W-:-:S04]  /*0080*/  ISETP.GE.AND P0, PT, R0, UR5, PT ;  /* 0x0000000500007c0c */ /* 0x000fc8000bf06270 */
[----:B--2---:R-:W-:-:S13]  /*0090*/  ISETP.GE.OR P0, PT, R9, UR4, P0 ;  /* 0x0000000409007c0c */ /* 0x004fda0008706670 */
[----:B------:R-:W-:Y:S05]  /*00a0*/  @P0 EXIT ;  /* 0x000000000000094d */ /* 0x000fea0003800000 */
[----:B------:R-:W0:Y:S01]  /*00b0*/  LDC.64 R2, c[0x0][0x388] ;  /* 0x0000e200ff027b82 */ /* 0x000e220000000a00 */
[----:B------:R-:W1:Y:S07]  /*00c0*/  LDCU.64 UR6, c[0x0][0x358] ;  /* 0x00006b00ff0677ac */ /* 0x000e6e0008000a00 */
[----:B------:R-:W2:Y:S08]  /*00d0*/  LDC.64 R4, c[0x0][0x380] ;  /* 0x0000e000ff047b82 */ /* 0x000eb00000000a00 */
[----:B------:R-:W3:Y:S01]  /*00e0*/  LDC.64 R6, c[0x0][0x390] ;  /* 0x0000e400ff067b82 */ /* 0x000ee20000000a00 */
[----:B0-----:R-:W-:-:S06]  /*00f0*/  IMAD.WIDE.U32 R2, R9, 0x4, R2 ;  /* 0x0000000409027825 */ /* 0x001fcc00078e0002 */
[----:B-1----:R-:W4:Y:S01]  /*0100*/  LDG.E R3, desc[UR6][R2.64+0x4] ;  /* 0x0000040602037981 */ /* 0x002f22000c1e1900 */
[----:B------:R-:W-:-:S04]  /*0110*/  IMAD R9, R9, UR5, R0 ;  /* 0x0000000509097c24 */ /* 0x000fc8000f8e0200 */
[----:B--2---:R-:W-:-:S05]  /*0120*/  IMAD.WIDE.U32 R4, R9, 0x4, R4 ;  /* 0x0000000409047825 */ /* 0x004fca00078e0004 */
[----:B------:R-:W2:Y:S01]  /*0130*/  LDG.E R11, desc[UR6][R4.64] ;  /* 0x00000006040b7981 */ /* 0x000ea2000c1e1900 */
[----:B---3--:R-:W-:Y:S01]  /*0140*/  IMAD.WIDE.U32 R6, R9, 0x4, R6 ;  /* 0x0000000409067825 */ /* 0x008fe200078e0006 */
[----:B----4-:R-:W-:-:S13]  /*0150*/  ISETP.NE.AND P0, PT, R0, R3, PT ;  /* 0x000000030000720c */ /* 0x010fda0003f05270 */
[----:B--2---:R-:W-:-:S05]  /*0160*/  @!P0 FADD R11, R11, -1 ;  /* 0xbf8000000b0b8421 */ /* 0x004fca0000000000 */
[----:B------:R-:W-:Y:S01]  /*0170*/  STG.E desc[UR6][R6.64], R11 ;  /* 0x0000000b06007986 */ /* 0x000fe2000c101906 */
[----:B------:R-:W-:Y:S05]  /*0180*/  EXIT ;  /* 0x000000000000794d */ /* 0x000fea0003800000 */
.L_x_182:
        /* <DEDUP_REMOVED lines=15> */
.L_x_472:


//--------------------- .text._Z33output_projection_backward_kernelPKfPKiS2_S0_PfS3_iii --------------------------
	.section	.text._Z33output_projection_backward_kernelPKfPKiS2_S0_PfS3_iii,"ax",@progbits
	.align	128
        .global         _Z33output_projection_backward_kernelPKfPKiS2_S0_PfS3_iii
        .type           _Z33output_projection_backward_kernelPKfPKiS2_S0_PfS3_iii,@function
        .size           _Z33output_projection_backward_kernelPKfPKiS2_S0_PfS3_iii,(.L_x_456 - _Z33output_projection_backward_kernelPKfPKiS2_S0_PfS3_iii)
        .other          _Z33output_projection_backward_kernelPKfPKiS2_S0_PfS3_iii,@"STO_CUDA_ENTRY STV_DEFAULT"
_Z33output_projection_backward_kernelPKfPKiS2_S0_PfS3_iii:
.text._Z33output_projection_backward_kernelPKfPKiS2_S0_PfS3_iii:
[----:B------:R-:W-:Y:S01]  /*0000*/  LDC R1, c[0x0][0x37c] ;  /* 0x0000df00ff017b82 */ /* 0x000fe20000000800 */
[----:B------:R-:W0:Y:S07]  /*0010*/  S2R R3, SR_TID.X ;  /* 0x0000000000037919 */ /* 0x000e2e0000002100 */
[----:B------:R-:W0:Y:S01]  /*0020*/  S2UR UR6, SR_CTAID.Y ;  /* 0x00000000000679c3 */ /* 0x000e220000002600 */
[----:B------:R-:W1:Y:S01]  /*0030*/  LDCU UR5, c[0x0][0x3b0] ;  /* 0x00007600ff0577ac */ /* 0x000e620008000800 */
[----:B------:R-:W2:Y:S01]  /*0040*/  S2R R9, SR_CTAID.X ;  /* 0x0000000000097919 */ /* 0x000ea20000002500 */
[----:B------:R-:W3:Y:S05]  /*0050*/  LDCU UR4, c[0x0][0x3b8] ;  /* 0x00007700ff0477ac */ /* 0x000eea0008000800 */
[----:B------:R-:W0:Y:S01]  /*0060*/  LDC R10, c[0x0][0x360] ;  /* 0x0000d800ff0a7b82 */ /* 0x000e220000000800 */
[----:B-1----:R-:W-:Y:S01]  /*0070*/  UIADD3 UR5, UPT, UPT, UR5, -0x1, URZ ;  /* 0xffffffff05057890 */ /* 0x002fe2000fffe0ff */
[----:B0-----:R-:W-:-:S05]  /*0080*/  IMAD R10, R10, UR6, R3 ;  /* 0x000000060a0a7c24 */ /* 0x001fca000f8e0203 */
[----:B---3--:R-:W-:-:S04]  /*0090*/  ISETP.GE.AND P0, PT, R10, UR4, PT ;  /* 0x000000040a007c0c */ /* 0x008fc8000bf06270 */
[----:B--2---:R-:W-:-:S13]  /*00a0*/  ISETP.GE.OR P0, PT, R9, UR5, P0 ;  /* 0x0000000509007c0c */ /* 0x004fda0008706670 */
[----:B------:R-:W-:Y:S05]  /*00b0*/  @P0 EXIT ;  /* 0x000000000000094d */ /* 0x000fea0003800000 */
[----:B------:R-:W-:Y:S01]  /*00c0*/  ISETP.GE.U32.AND P0, PT, R10, 0x100, PT ;  /* 0x000001000a00780c */ /* 0x000fe20003f06070 */
[----:B------:R-:W0:Y:S01]  /*00d0*/  LDCU.64 UR8, c[0x0][0x358] ;  /* 0x00006b00ff0877ac */ /* 0x000e220008000a00 */
[----:B------:R-:W-:Y:S11]  /*00e0*/  BSSY.RECONVERGENT B0, `(.L_x_183) ;  /* 0x0000008000007945 */ /* 0x000ff60003800200 */
[----:B------:R-:W-:Y:S05]  /*00f0*/  @!P0 BRA `(.L_x_184) ;  /* 0x0000000000188947 */ /* 0x000fea0003800000 */
[----:B------:R-:W1:Y:S01]  /*0100*/  LDC.64 R2, c[0x0][0x390] ;  /* 0x0000e400ff027b82 */ /* 0x000e620000000a00 */
[----:B------:R-:W-:-:S05]  /*0110*/  IADD3 R5, PT, PT, R10, -0x100, RZ ;  /* 0xffffff000a057810 */ /* 0x000fca0007ffe0ff */
[----:B-1----:R-:W-:-:S06]  /*0120*/  IMAD.WIDE.U32 R2, R5, 0x4, R2 ;  /* 0x0000000405027825 */ /* 0x002fcc00078e0002 */
[----:B0-----:R-:W2:Y:S02]  /*0130*/  LDG.E R2, desc[UR8][R2.64] ;  /* 0x0000000802027981 */ /* 0x001ea4000c1e1900 */
[----:B--2---:R-:W-:-:S13]  /*0140*/  ISETP.NE.AND P0, PT, R2, 0x1, PT ;  /* 0x000000010200780c */ /* 0x004fda0003f05270 */
[----:B------:R-:W-:Y:S05]  /*0150*/  @P0 EXIT ;  /* 0x000000000000094d */ /* 0x000fea0003800000 */
.L_x_184:
[----:B0-----:R-:W-:Y:S05]  /*0160*/  BSYNC.RECONVERGENT B0 ;  /* 0x0000000000007941 */ /* 0x001fea0003800200 */
.L_x_183:
[----:B------:R-:W0:Y:S02]  /*0170*/  LDC.64 R2, c[0x0][0x388] ;  /* 0x0000e200ff027b82 */ /* 0x000e240000000a00 */
[----:B0-----:R-:W-:-:S05]  /*0180*/  IMAD.WIDE.U32 R2, R9, 0x4, R2 ;  /* 0x0000000409027825 */ /* 0x001fca00078e0002 */
[----:B------:R0:W5:Y:S01]  /*0190*/  LDG.E R8, desc[UR8][R2.64+0x4] ;  /* 0x0000040802087981 */ /* 0x000162000c1e1900 */
[----:B------:R-:W-:Y:S01]  /*01a0*/  UISETP.GE.U32.AND UP0, UPT, UR4, 0x4, UPT ;  /* 0x000000040400788c */ /* 0x000fe2000bf06070 */
[----:B------:R-:W-:Y:S02]  /*01b0*/  HFMA2 R6, -RZ, RZ, -25.71875, 3664 ;  /* 0xce6e6b28ff067431 */ /* 0x000fe400000001ff */
[----:B------:R-:W-:Y:S01]  /*01c0*/  IMAD R7, R9, UR4, RZ ;  /* 0x0000000409077c24 */ /* 0x000fe2000f8e02ff */
[----:B------:R-:W-:Y:S01]  /*01d0*/  MOV R0, RZ ;  /* 0x000000ff00007202 */ /* 0x000fe20000000f00 */
[----:B------:R-:W-:-:S04]  /*01e0*/  ULOP3.LUT UR6, UR4, 0x3, URZ, 0xc0, !UPT ;  /* 0x0000000304067892 */ /* 0x000fc8000f8ec0ff */
[----:B0-----:R-:W-:Y:S08]  /*01f0*/  BRA.U !UP0, `(.L_x_185) ;  /* 0x0000000508087547 */ /* 0x001ff0000b800000 */
[----:B------:R-:W0:Y:S08]  /*0200*/  LDC.64 R2, c[0x0][0x380] ;  /* 0x0000e000ff027b82 */ /* 0x000e300000000a00 */
[----:B------:R-:W1:Y:S01]  /*0210*/  LDC.64 R4, c[0x0][0x380] ;  /* 0x0000e000ff047b82 */ /* 0x000e620000000a00 */
[----:B0-----:R-:W-:-:S06]  /*0220*/  IMAD.WIDE.U32 R2, R7, 0x4, R2 ;  /* 0x0000000407027825 */ /* 0x001fcc00078e0002 */
[----:B------:R-:W2:Y:S01]  /*0230*/  LDG.E R2, desc[UR8][R2.64] ;  /* 0x0000000802027981 */ /* 0x000ea2000c1e1900 */
[----:B-1----:R-:W-:-:S04]  /*0240*/  LEA R4, P0, R7, R4, 0x2 ;  /* 0x0000000407047211 */ /* 0x002fc800078010ff */
[----:B------:R-:W-:-:S05]  /*0250*/  LEA.HI.X R5, R7, R5, RZ, 0x2, P0 ;  /* 0x0000000507057211 */ /* 0x000fca00000f14ff */
[----:B------:R-:W3:Y:S04]  /*0260*/  LDG.E R11, desc[UR8][R4.64+0x4] ;  /* 0x00000408040b7981 */ /* 0x000ee8000c1e1900 */
[----:B------:R-:W4:Y:S04]  /*0270*/  LDG.E R13, desc[UR8][R4.64+0x8] ;  /* 0x00000808040d7981 */ /* 0x000f28000c1e1900 */
[----:B------:R-:W4:Y:S01]  /*0280*/  LDG.E R15, desc[UR8][R4.64+0xc] ;  /* 0x00000c08040f7981 */ /* 0x000f22000c1e1900 */
[----:B------:R-:W-:-:S04]  /*0290*/  ULOP3.LUT UR4, UR4, 0x7ffffffc, URZ, 0xc0, !UPT ;  /* 0x7ffffffc04047892 */ /* 0x000fc8000f8ec0ff */
[----:B------:R-:W-:Y:S01]  /*02a0*/  UISETP.NE.AND UP0, UPT, UR4, 0x4, UPT ;  /* 0x000000040400788c */ /* 0x000fe2000bf05270 */
[----:B--2---:R-:W-:-:S04]  /*02b0*/  FMNMX R0, R2, -1.00000000000000000000e+09, !PT ;  /* 0xce6e6b2802007809 */ /* 0x004fc80007800000 */
[----:B---3--:R-:W-:-:S04]  /*02c0*/  FSETP.GT.AND P0, PT, R11, R0, PT ;  /* 0x000000000b00720b */ /* 0x008fc80003f04000 */
[----:B------:R-:W-:-:S04]  /*02d0*/  FSEL R0, R11, R0, P0 ;  /* 0x000000000b007208 */ /* 0x000fc80000000000 */
[----:B----4-:R-:W-:-:S04]  /*02e0*/  FSETP.GT.AND P0, PT, R13, R0, PT ;  /* 0x000000000d00720b */ /* 0x010fc80003f04000 */
[----:B------:R-:W-:-:S04]  /*02f0*/  FSEL R6, R13, R0, P0 ;  /* 0x000000000d067208 */ /* 0x000fc80000000000 */
[----:B------:R-:W-:Y:S01]  /*0300*/  FSETP.GT.AND P0, PT, R15, R6, PT ;  /* 0x000000060f00720b */ /* 0x000fe20003f04000 */
[----:B------:R-:W-:-:S03]  /*0310*/  IMAD.U32 R0, RZ, RZ, UR4 ;  /* 0x00000004ff007e24 */ /* 0x000fc6000f8e00ff */
[----:B------:R-:W-:Y:S01]  /*0320*/  FSEL R6, R15, R6, P0 ;  /* 0x000000060f067208 */ /* 0x000fe20000000000 */
[----:B------:R-:W-:Y:S08]  /*0330*/  BRA.U !UP0, `(.L_x_185) ;  /* 0x0000000108b87547 */ /* 0x000ff0000b800000 */
[----:B------:R-:W0:Y:S01]  /*0340*/  LDC.64 R2, c[0x0][0x380] ;  /* 0x0000e000ff027b82 */ /* 0x000e220000000a00 */
[----:B------:R-:W-:-:S07]  /*0350*/  HFMA2 R11, -RZ, RZ, 0, 2.384185791015625e-07 ;  /* 0x00000004ff0b7431 */ /* 0x000fce00000001ff */
[----:B------:R-:W1:Y:S08]  /*0360*/  LDC.64 R4, c[0x0][0x390] ;  /* 0x0000e400ff047b82 */ /* 0x000e700000000a00 */
[----:B------:R-:W2:Y:S02]  /*0370*/  LDC.64 R12, c[0x0][0x380] ;  /* 0x0000e000ff0c7b82 */ /* 0x000ea40000000a00 */
.L_x_194:
[C---:B------:R-:W-:Y:S01]  /*0380*/  ISETP.GE.U32.AND P0, PT, R11.reuse, 0x100, PT ;  /* 0x000001000b00780c */ /* 0x040fe20003f06070 */
[----:B-1----:R-:W-:-:S12]  /*0390*/  IMAD.WIDE.U32 R16, R11, 0x4, R4 ;  /* 0x000000040b107825 */ /* 0x002fd800078e0004 */
[----:B------:R-:W-:Y:S05]  /*03a0*/  @!P0 BRA `(.L_x_186) ;  /* 0x00000000000c8947 */ /* 0x000fea0003800000 */
[----:B------:R-:W3:Y:S02]  /*03b0*/  LDG.E R14, desc[UR8][R16.64+-0x400] ;  /* 0xfffc0008100e7981 */ /* 0x000ee4000c1e1900 */
[----:B---3--:R-:W-:-:S13]  /*03c0*/  ISETP.NE.AND P0, PT, R14, 0x1, PT ;  /* 0x000000010e00780c */ /* 0x008fda0003f05270 */
[----:B------:R-:W-:Y:S05]  /*03d0*/  @P0 BRA `(.L_x_187) ;  /* 0x0000000000140947 */ /* 0x000fea0003800000 */
.L_x_186:
[----:B------:R-:W-:-:S05]  /*03e0*/  IADD3 R15, PT, PT, R7, R11, RZ ;  /* 0x0000000b070f7210 */ /* 0x000fca0007ffe0ff */
[----:B0-----:R-:W-:-:S06]  /*03f0*/  IMAD.WIDE.U32 R14, R15, 0x4, R2 ;  /* 0x000000040f0e7825 */ /* 0x001fcc00078e0002 */
[----:B------:R-:W3:Y:S02]  /*0400*/  LDG.E R15, desc[UR8][R14.64] ;  /* 0x000000080e0f7981 */ /* 0x000ee4000c1e1900 */
[----:B---3--:R-:W-:-:S04]  /*0410*/  FSETP.GT.AND P0, PT, R15, R6, PT ;  /* 0x000000060f00720b */ /* 0x008fc80003f04000 */
[----:B------:R-:W-:-:S09]  /*0420*/  FSEL R6, R15, R6, P0 ;  /* 0x000000060f067208 */ /* 0x000fd20000000000 */
.L_x_187:
[----:B------:R-:W-:-:S04]  /*0430*/  IADD3 R15, P0, PT, R7, R11, RZ ;  /* 0x0000000b070f7210 */ /* 0x000fc80007f1e0ff */
[----:B------:R-:W-:Y:S02]  /*0440*/  IADD3.X R18, PT, PT, RZ, RZ, RZ, P0, !PT ;  /* 0x000000ffff127210 */ /* 0x000fe400007fe4ff */
[----:B------:R-:W-:Y:S02]  /*0450*/  ISETP.GE.U32.AND P0, PT, R11, 0xff, PT ;  /* 0x000000ff0b00780c */ /* 0x000fe40003f06070 */
[----:B--2---:R-:W-:-:S04]  /*0460*/  LEA R14, P1, R15, R12, 0x2 ;  /* 0x0000000c0f0e7211 */ /* 0x004fc800078210ff */
[----:B------:R-:W-:-:S07]  /*0470*/  LEA.HI.X R15, R15, R13, R18, 0x2, P1 ;  /* 0x0000000d0f0f7211 */ /* 0x000fce00008f1412 */
[----:B------:R-:W-:Y:S05]  /*0480*/  @!P0 BRA `(.L_x_188) ;  /* 0x00000000000c8947 */ /* 0x000fea0003800000 */
[----:B------:R-:W2:Y:S02]  /*0490*/  LDG.E R18, desc[UR8][R16.64+-0x3fc] ;  /* 0xfffc040810127981 */ /* 0x000ea4000c1e1900 */
[----:B--2---:R-:W-:-:S13]  /*04a0*/  ISETP.NE.AND P0, PT, R18, 0x1, PT ;  /* 0x000000011200780c */ /* 0x004fda0003f05270 */
[----:B------:R-:W-:Y:S05]  /*04b0*/  @P0 BRA `(.L_x_189) ;  /* 0x00000000000c0947 */ /* 0x000fea0003800000 */
.L_x_188:
[----:B------:R-:W2:Y:S02]  /*04c0*/  LDG.E R19, desc[UR8][R14.64+0x4] ;  /* 0x000004080e137981 */ /* 0x000ea4000c1e1900 */
[----:B--2---:R-:W-:-:S04]  /*04d0*/  FSETP.GT.AND P0, PT, R19, R6, PT ;  /* 0x000000061300720b */ /* 0x004fc80003f04000 */
[----:B------:R-:W-:-:S09]  /*04e0*/  FSEL R6, R19, R6, P0 ;  /* 0x0000000613067208 */ /* 0x000fd20000000000 */
.L_x_189:
[----:B------:R-:W-:-:S13]  /*04f0*/  ISETP.GE.U32.AND P0, PT, R11, 0xfe, PT ;  /* 0x000000fe0b00780c */ /* 0x000fda0003f06070 */
[----:B------:R-:W-:Y:S05]  /*0500*/  @!P0 BRA `(.L_x_190) ;  /* 0x00000000000c8947 */ /* 0x000fea0003800000 */
[----:B------:R-:W2:Y:S02]  /*0510*/  LDG.E R18, desc[UR8][R16.64+-0x3f8] ;  /* 0xfffc080810127981 */ /* 0x000ea4000c1e1900 */
[----:B--2---:R-:W-:-:S13]  /*0520*/  ISETP.NE.AND P0, PT, R18, 0x1, PT ;  /* 0x000000011200780c */ /* 0x004fda0003f05270 */
[----:B------:R-:W-:Y:S05]  /*0530*/  @P0 BRA `(.L_x_191) ;  /* 0x00000000000c0947 */ /* 0x000fea0003800000 */
.L_x_190:
[----:B------:R-:W2:Y:S02]  /*0540*/  LDG.E R19, desc[UR8][R14.64+0x8] ;  /* 0x000008080e137981 */ /* 0x000ea4000c1e1900 */
[----:B--2---:R-:W-:-:S04]  /*0550*/  FSETP.GT.AND P0, PT, R19, R6, PT ;  /* 0x000000061300720b */ /* 0x004fc80003f04000 */
[----:B------:R-:W-:-:S09]  /*0560*/  FSEL R6, R19, R6, P0 ;  /* 0x0000000613067208 */ /* 0x000fd20000000000 */
.L_x_191:
[----:B------:R-:W-:-:S13]  /*0570*/  ISETP.GE.U32.AND P0, PT, R11, 0xfd, PT ;  /* 0x000000fd0b00780c */ /* 0x000fda0003f06070 */
[----:B------:R-:W-:Y:S05]  /*0580*/  @!P0 BRA `(.L_x_192) ;  /* 0x00000000000c8947 */ /* 0x000fea0003800000 */
[----:B------:R-:W2:Y:S02]  /*0590*/  LDG.E R16, desc[UR8][R16.64+-0x3f4] ;  /* 0xfffc0c0810107981 */ /* 0x000ea4000c1e1900 */
[----:B--2---:R-:W-:-:S13]  /*05a0*/  ISETP.NE.AND P0, PT, R16, 0x1, PT ;  /* 0x000000011000780c */ /* 0x004fda0003f05270 */
[----:B------:R-:W-:Y:S05]  /*05b0*/  @P0 BRA `(.L_x_193) ;  /* 0x00000000000c0947 */ /* 0x000fea0003800000 */
.L_x_192:
[----:B------:R-:W2:Y:S02]  /*05c0*/  LDG.E R15, desc[UR8][R14.64+0xc] ;  /* 0x00000c080e0f7981 */ /* 0x000ea4000c1e1900 */
[----:B--2---:R-:W-:-:S04]  /*05d0*/  FSETP.GT.AND P0, PT, R15, R6, PT ;  /* 0x000000060f00720b */ /* 0x004fc80003f04000 */
[----:B------:R-:W-:-:S09]  /*05e0*/  FSEL R6, R15, R6, P0 ;  /* 0x000000060f067208 */ /* 0x000fd20000000000 */
.L_x_193:
[----:B------:R-:W-:-:S05]  /*05f0*/  VIADD R11, R11, 0x4 ;  /* 0x000000040b0b7836 */ /* 0x000fca0000000000 */
[----:B------:R-:W-:-:S13]  /*0600*/  ISETP.NE.AND P0, PT, R11, R0, PT ;  /* 0x000000000b00720c */ /* 0x000fda0003f05270 */
[----:B------:R-:W-:Y:S05]  /*0610*/  @P0 BRA `(.L_x_194) ;  /* 0xfffffffc00580947 */ /* 0x000fea000383ffff */
.L_x_185:
[----:B------:R-:W-:-:S09]  /*0620*/  UISETP.NE.AND UP0, UPT, UR6, URZ, UPT ;  /* 0x000000ff0600728c */ /* 0x000fd2000bf05270 */
[----:B------:R-:W-:Y:S05]  /*0630*/  BRA.U !UP0, `(.L_x_195) ;  /* 0x0000000108487547 */ /* 0x000fea000b800000 */
[----:B------:R-:W1:Y:S01]  /*0640*/  LDC.64 R12, c[0x0][0x380] ;  /* 0x0000e000ff0c7b82 */ /* 0x000e620000000a00 */
[----:B------:R-:W-:-:S07]  /*0650*/  UMOV UR4, URZ ;  /* 0x000000ff00047c82 */ /* 0x000fce0008000000 */
[----:B------:R-:W2:Y:S02]  /*0660*/  LDC.64 R4, c[0x0][0x390] ;  /* 0x0000e400ff047b82 */ /* 0x000ea40000000a00 */
.L_x_198:
[----:B------:R-:W-:Y:S01]  /*0670*/  ISETP.GE.U32.AND P0, PT, R0, 0x100, PT ;  /* 0x000001000000780c */ /* 0x000fe20003f06070 */
[----:B------:R-:W-:-:S04]  /*0680*/  UIADD3 UR4, UPT, UPT, UR4, 0x1, URZ ;  /* 0x0000000104047890 */ /* 0x000fc8000fffe0ff */
[----:B------:R-:W-:-:S08]  /*0690*/  UISETP.NE.AND UP0, UPT, UR4, UR6, UPT ;  /* 0x000000060400728c */ /* 0x000fd0000bf05270 */
[----:B------:R-:W-:Y:S05]  /*06a0*/  @!P0 BRA `(.L_x_196) ;  /* 0x0000000000108947 */ /* 0x000fea0003800000 */
[----:B0-2---:R-:W-:-:S06]  /*06b0*/  IMAD.WIDE R2, R0, 0x4, R4 ;  /* 0x0000000400027825 */ /* 0x005fcc00078e0204 */
[----:B------:R-:W2:Y:S02]  /*06c0*/  LDG.E R2, desc[UR8][R2.64+-0x400] ;  /* 0xfffc000802027981 */ /* 0x000ea4000c1e1900 */
[----:B--2---:R-:W-:-:S13]  /*06d0*/  ISETP.NE.AND P0, PT, R2, 0x1, PT ;  /* 0x000000010200780c */ /* 0x004fda0003f05270 */
[----:B------:R-:W-:Y:S05]  /*06e0*/  @P0 BRA `(.L_x_197) ;  /* 0x0000000000140947 */ /* 0x000fea0003800000 */
.L_x_196:
[----:B0-----:R-:W-:-:S05]  /*06f0*/  IADD3 R3, PT, PT, R7, R0, RZ ;  /* 0x0000000007037210 */ /* 0x001fca0007ffe0ff */
[----:B-1----:R-:W-:-:S06]  /*0700*/  IMAD.WIDE.U32 R2, R3, 0x4, R12 ;  /* 0x0000000403027825 */ /* 0x002fcc00078e000c */
[----:B------:R-:W3:Y:S02]  /*0710*/  LDG.E R3, desc[UR8][R2.64] ;  /* 0x0000000802037981 */ /* 0x000ee4000c1e1900 */
[----:B---3--:R-:W-:-:S04]  /*0720*/  FSETP.GT.AND P0, PT, R3, R6, PT ;  /* 0x000000060300720b */ /* 0x008fc80003f04000 */
[----:B------:R-:W-:-:S09]  /*0730*/  FSEL R6, R3, R6, P0 ;  /* 0x0000000603067208 */ /* 0x000fd20000000000 */
.L_x_197:
[----:B------:R-:W-:Y:S01]  /*0740*/  IADD3 R0, PT, PT, R0, 0x1, RZ ;  /* 0x0000000100007810 */ /* 0x000fe20007ffe0ff */
[----:B------:R-:W-:Y:S06]  /*0750*/  BRA.U UP0, `(.L_x_198) ;  /* 0xfffffffd00c47547 */ /* 0x000fec000b83ffff */
.L_x_195:
[----:B------:R-:W3:Y:S01]  /*0760*/  LDCU UR4, c[0x0][0x3b8] ;  /* 0x00007700ff0477ac */ /* 0x000ee20008000800 */
[----:B--2---:R-:W-:Y:S02]  /*0770*/  HFMA2 R5, -RZ, RZ, 0, 0 ;  /* 0x00000000ff057431 */ /* 0x004fe400000001ff */
[----:B------:R-:W-:Y:S01]  /*0780*/  IMAD.MOV.U32 R0, RZ, RZ, RZ ;  /* 0x000000ffff007224 */ /* 0x000fe200078e00ff */
[----:B---3--:R-:W-:-:S09]  /*0790*/  UISETP.GE.U32.AND UP0, UPT, UR4, 0x4, UPT ;  /* 0x000000040400788c */ /* 0x008fd2000bf06070 */
[----:B------:R-:W-:Y:S05]  /*07a0*/  BRA.U !UP0, `(.L_x_199) ;  /* 0x0000000508507547 */ /* 0x000fea000b800000 */
[----:B-1----:R-:W1:Y:S01]  /*07b0*/  LDC.64 R12, c[0x0][0x380] ;  /* 0x0000e000ff0c7b82 */ /* 0x002e620000000a00 */
[----:B------:R-:W-:Y:S01]  /*07c0*/  ULOP3.LUT UR4, UR4, 0x7ffffffc, URZ, 0xc0, !UPT ;  /* 0x7ffffffc04047892 */ /* 0x000fe2000f8ec0ff */
[----:B------:R-:W-:-:S05]  /*07d0*/  CS2R R4, SRZ ;  /* 0x0000000000047805 */ /* 0x000fca000001ff00 */
[----:B------:R-:W-:Y:S01]  /*07e0*/  MOV R0, UR4 ;  /* 0x0000000400007c02 */ /* 0x000fe20008000f00 */
[----:B------:R-:W2:Y:S08]  /*07f0*/  LDC.64 R14, c[0x0][0x390] ;  /* 0x0000e400ff0e7b82 */ /* 0x000eb00000000a00 */
[----:B------:R-:W3:Y:S02]  /*0800*/  LDC.64 R16, c[0x0][0x380] ;  /* 0x0000e000ff107b82 */ /* 0x000ee40000000a00 */
.L_x_208:
[C---:B------:R-:W-:Y:S01]  /*0810*/  ISETP.GE.U32.AND P0, PT, R4.reuse, 0x100, PT ;  /* 0x000001000400780c */ /* 0x040fe20003f06070 */
[----:B0-2---:R-:W-:-:S12]  /*0820*/  IMAD.WIDE.U32 R2, R4, 0x4, R14 ;  /* 0x0000000404027825 */ /* 0x005fd800078e000e */
[----:B------:R-:W-:Y:S05]  /*0830*/  @!P0 BRA `(.L_x_200) ;  /* 0x00000000000c8947 */ /* 0x000fea0003800000 */
[----:B------:R-:W2:Y:S02]  /*0840*/  LDG.E R11, desc[UR8][R2.64+-0x400] ;  /* 0xfffc0008020b7981 */ /* 0x000ea4000c1e1900 */
[----:B--2---:R-:W-:-:S13]  /*0850*/  ISETP.NE.AND P0, PT, R11, 0x1, PT ;  /* 0x000000010b00780c */ /* 0x004fda0003f05270 */
[----:B------:R-:W-:Y:S05]  /*0860*/  @P0 BRA `(.L_x_201) ;  /* 0x0000000000380947 */ /* 0x000fea0003800000 */
.L_x_200:
[----:B------:R-:W-:-:S05]  /*0870*/  IADD3 R19, PT, PT, R7, R4, RZ ;  /* 0x0000000407137210 */ /* 0x000fca0007ffe0ff */
[----:B-1----:R-:W-:-:S06]  /*0880*/  IMAD.WIDE.U32 R18, R19, 0x4, R12 ;  /* 0x0000000413127825 */ /* 0x002fcc00078e000c */
[----:B------:R-:W2:Y:S01]  /*0890*/  LDG.E R19, desc[UR8][R18.64] ;  /* 0x0000000812137981 */ /* 0x000ea2000c1e1900 */
[----:B------:R-:W-:Y:S01]  /*08a0*/  MOV R20, 0x3bbb989d ;  /* 0x3bbb989d00147802 */ /* 0x000fe20000000f00 */
[----:B------:R-:W-:Y:S02]  /*08b0*/  IMAD.MOV.U32 R21, RZ, RZ, 0x437c0000 ;  /* 0x437c0000ff157424 */ /* 0x000fe400078e00ff */
[----:B--2---:R-:W-:-:S04]  /*08c0*/  FADD R11, R19, -R6 ;  /* 0x80000006130b7221 */ /* 0x004fc80000000000 */
[----:B------:R-:W-:-:S04]  /*08d0*/  FFMA.SAT R20, R11, R20, 0.5 ;  /* 0x3f0000000b147423 */ /* 0x000fc80000002014 */
[----:B------:R-:W-:-:S04]  /*08e0*/  FFMA.RM R20, R20, R21, 12582913 ;  /* 0x4b40000114147423 */ /* 0x000fc80000004015 */
[C---:B------:R-:W-:Y:S01]  /*08f0*/  FADD R22, R20.reuse, -12583039 ;  /* 0xcb40007f14167421 */ /* 0x040fe20000000000 */
[----:B------:R-:W-:-:S03]  /*0900*/  SHF.L.U32 R20, R20, 0x17, RZ ;  /* 0x0000001714147819 */ /* 0x000fc600000006ff */
[----:B------:R-:W-:-:S04]  /*0910*/  FFMA R22, R11, 1.4426950216293334961, -R22 ;  /* 0x3fb8aa3b0b167823 */ /* 0x000fc80000000816 */
[----:B------:R-:W-:-:S06]  /*0920*/  FFMA R22, R11, 1.925963033500011079e-08, R22 ;  /* 0x32a570600b167823 */ /* 0x000fcc0000000016 */
[----:B------:R-:W0:Y:S02]  /*0930*/  MUFU.EX2 R22, R22 ;  /* 0x0000001600167308 */ /* 0x000e240000000800 */
[----:B0-----:R-:W-:-:S07]  /*0940*/  FFMA R5, R20, R22, R5 ;  /* 0x0000001614057223 */ /* 0x001fce0000000005 */
.L_x_201:
[----:B------:R-:W-:-:S04]  /*0950*/  IADD3 R11, P0, PT, R7, R4, RZ ;  /* 0x00000004070b7210 */ /* 0x000fc80007f1e0ff */
[----:B------:R-:W-:Y:S02]  /*0960*/  IADD3.X R20, PT, PT, RZ, RZ, RZ, P0, !PT ;  /* 0x000000ffff147210 */ /* 0x000fe400007fe4ff */
[----:B------:R-:W-:Y:S02]  /*0970*/  ISETP.GE.U32.AND P0, PT, R4, 0xff, PT ;  /* 0x000000ff0400780c */ /* 0x000fe40003f06070 */
[----:B---3--:R-:W-:-:S04]  /*0980*/  LEA R18, P1, R11, R16, 0x2 ;  /* 0x000000100b127211 */ /* 0x008fc800078210ff */
[----:B------:R-:W-:-:S07]  /*0990*/  LEA.HI.X R19, R11, R17, R20, 0x2, P1 ;  /* 0x000000110b137211 */ /* 0x000fce00008f1414 */
[----:B------:R-:W-:Y:S05]  /*09a0*/  @!P0 BRA `(.L_x_202) ;  /* 0x00000000000c8947 */ /* 0x000fea0003800000 */
[----:B------:R-:W2:Y:S02]  /*09b0*/  LDG.E R11, desc[UR8][R2.64+-0x3fc] ;  /* 0xfffc0408020b7981 */ /* 0x000ea4000c1e1900 */
[----:B--2---:R-:W-:-:S13]  /*09c0*/  ISETP.NE.AND P0, PT, R11, 0x1, PT ;  /* 0x000000010b00780c */ /* 0x004fda0003f05270 */
[----:B------:R-:W-:Y:S05]  /*09d0*/  @P0 BRA `(.L_x_203) ;  /* 0x0000000000300947 */ /* 0x000fea0003800000 */
.L_x_202:
[----:B------:R-:W2:Y:S01]  /*09e0*/  LDG.E R11, desc[UR8][R18.64+0x4] ;  /* 0x00000408120b7981 */ /* 0x000ea2000c1e1900 */
[----:B------:R-:W-:Y:S02]  /*09f0*/  HFMA2 R20, -RZ, RZ, 0.96630859375, -0.0022525787353515625 ;  /* 0x3bbb989dff147431 */ /* 0x000fe400000001ff */
        /* <DEDUP_REMOVED lines=10> */
.L_x_203:
[----:B------:R-:W-:-:S13]  /*0aa0*/  ISETP.GE.U32.AND P0, PT, R4, 0xfe, PT ;  /* 0x000000fe0400780c */ /* 0x000fda0003f06070 */
[----:B------:R-:W-:Y:S05]  /*0ab0*/  @!P0 BRA `(.L_x_204) ;  /* 0x00000000000c8947 */ /* 0x000fea0003800000 */
[----:B------:R-:W2:Y:S02]  /*0ac0*/  LDG.E R11, desc[UR8][R2.64+-0x3f8] ;  /* 0xfffc0808020b7981 */ /* 0x000ea4000c1e1900 */
[----:B--2---:R-:W-:-:S13]  /*0ad0*/  ISETP.NE.AND P0, PT, R11, 0x1, PT ;  /* 0x000000010b00780c */ /* 0x004fda0003f05270 */
[----:B------:R-:W-:Y:S05]  /*0ae0*/  @P0 BRA `(.L_x_205) ;  /* 0x0000000000300947 */ /* 0x000fea0003800000 */
.L_x_204:
[----:B------:R-:W2:Y:S01]  /*0af0*/  LDG.E R11, desc[UR8][R18.64+0x8] ;  /* 0x00000808120b7981 */ /* 0x000ea2000c1e1900 */
[----:B------:R-:W-:Y:S01]  /*0b00*/  HFMA2 R21, -RZ, RZ, 3.7421875, 0 ;  /* 0x437c0000ff157431 */ /* 0x000fe200000001ff */
[----:B------:R-:W-:Y:S01]  /*0b10*/  MOV R20, 0x3bbb989d ;  /* 0x3bbb989d00147802 */ /* 0x000fe20000000f00 */
[----:B--2---:R-:W-:-:S04]  /*0b20*/  FADD R11, R11, -R6 ;  /* 0x800000060b0b7221 */ /* 0x004fc80000000000 */
[----:B------:R-:W-:-:S04]  /*0b30*/  FFMA.SAT R20, R11, R20, 0.5 ;  /* 0x3f0000000b147423 */ /* 0x000fc80000002014 */
[----:B------:R-:W-:-:S04]  /*0b40*/  FFMA.RM R20, R20, R21, 12582913 ;  /* 0x4b40000114147423 */ /* 0x000fc80000004015 */
[C---:B------:R-:W-:Y:S01]  /*0b50*/  FADD R22, R20.reuse, -12583039 ;  /* 0xcb40007f14167421 */ /* 0x040fe20000000000 */
[----:B------:R-:W-:-:S03]  /*0b60*/  IMAD.SHL.U32 R20, R20, 0x800000, RZ ;  /* 0x0080000014147824 */ /* 0x000fc600078e00ff */
[----:B------:R-:W-:-:S04]  /*0b70*/  FFMA R22, R11, 1.4426950216293334961, -R22 ;  /* 0x3fb8aa3b0b167823 */ /* 0x000fc80000000816 */
[----:B------:R-:W-:-:S06]  /*0b80*/  FFMA R22, R11, 1.925963033500011079e-08, R22 ;  /* 0x32a570600b167823 */ /* 0x000fcc0000000016 */
[----:B------:R-:W0:Y:S02]  /*0b90*/  MUFU.EX2 R22, R22 ;  /* 0x0000001600167308 */ /* 0x000e240000000800 */
[----:B0-----:R-:W-:-:S07]  /*0ba0*/  FFMA R5, R20, R22, R5 ;  /* 0x0000001614057223 */ /* 0x001fce0000000005 */
.L_x_205:
[----:B------:R-:W-:-:S13]  /*0bb0*/  ISETP.GE.U32.AND P0, PT, R4, 0xfd, PT ;  /* 0x000000fd0400780c */ /* 0x000fda0003f06070 */
[----:B------:R-:W-:Y:S05]  /*0bc0*/  @!P0 BRA `(.L_x_206) ;  /* 0x00000000000c8947 */ /* 0x000fea0003800000 */
[----:B------:R-:W2:Y:S02]  /*0bd0*/  LDG.E R2, desc[UR8][R2.64+-0x3f4] ;  /* 0xfffc0c0802027981 */ /* 0x000ea4000c1e1900 */
[----:B--2---:R-:W-:-:S13]  /*0be0*/  ISETP.NE.AND P0, PT, R2, 0x1, PT ;  /* 0x000000010200780c */ /* 0x004fda0003f05270 */
[----:B------:R-:W-:Y:S05]  /*0bf0*/  @P0 BRA `(.L_x_207) ;  /* 0x0000000000300947 */ /* 0x000fea0003800000 */
.L_x_206:
[----:B------:R-:W2:Y:S01]  /*0c00*/  LDG.E R19, desc[UR8][R18.64+0xc] ;  /* 0x00000c0812137981 */ /* 0x000ea2000c1e1900 */
[----:B------:R-:W-:Y:S01]  /*0c10*/  HFMA2 R20, -RZ, RZ, 3.7421875, 0 ;  /* 0x437c0000ff147431 */ /* 0x000fe200000001ff */
[----:B------:R-:W-:Y:S01]  /*0c20*/  MOV R3, 0x3bbb989d ;  /* 0x3bbb989d00037802 */ /* 0x000fe20000000f00 */
[----:B--2---:R-:W-:-:S04]  /*0c30*/  FADD R2, R19, -R6 ;  /* 0x8000000613027221 */ /* 0x004fc80000000000 */
[----:B------:R-:W-:-:S04]  /*0c40*/  FFMA.SAT R3, R2, R3, 0.5 ;  /* 0x3f00000002037423 */ /* 0x000fc80000002003 */
[----:B------:R-:W-:-:S04]  /*0c50*/  FFMA.RM R3, R3, R20, 12582913 ;  /* 0x4b40000103037423 */ /* 0x000fc80000004014 */
[----:B------:R-:W-:-:S04]  /*0c60*/  FADD R11, R3, -12583039 ;  /* 0xcb40007f030b7421 */ /* 0x000fc80000000000 */
[----:B------:R-:W-:-:S04]  /*0c70*/  FFMA R11, R2, 1.4426950216293334961, -R11 ;  /* 0x3fb8aa3b020b7823 */ /* 0x000fc8000000080b */
[----:B------:R-:W-:Y:S01]  /*0c80*/  FFMA R11, R2, 1.925963033500011079e-08, R11 ;  /* 0x32a57060020b7823 */ /* 0x000fe2000000000b */
[----:B------:R-:W-:-:S05]  /*0c90*/  SHF.L.U32 R2, R3, 0x17, RZ ;  /* 0x0000001703027819 */ /* 0x000fca00000006ff */
[----:B------:R-:W0:Y:S02]  /*0ca0*/  MUFU.EX2 R11, R11 ;  /* 0x0000000b000b7308 */ /* 0x000e240000000800 */
[----:B0-----:R-:W-:-:S07]  /*0cb0*/  FFMA R5, R2, R11, R5 ;  /* 0x0000000b02057223 */ /* 0x001fce0000000005 */
.L_x_207:
[----:B------:R-:W-:-:S05]  /*0cc0*/  VIADD R4, R4, 0x4 ;  /* 0x0000000404047836 */ /* 0x000fca0000000000 */
[----:B------:R-:W-:-:S13]  /*0cd0*/  ISETP.NE.AND P0, PT, R4, R0, PT ;  /* 0x000000000400720c */ /* 0x000fda0003f05270 */
[----:B------:R-:W-:Y:S05]  /*0ce0*/  @P0 BRA `(.L_x_208) ;  /* 0xfffffff800c80947 */ /* 0x000fea000383ffff */
.L_x_199:
[----:B------:R-:W-:-:S09]  /*0cf0*/  UISETP.NE.AND UP0, UPT, UR6, URZ, UPT ;  /* 0x000000ff0600728c */ /* 0x000fd2000bf05270 */
[----:B------:R-:W-:Y:S05]  /*0d00*/  BRA.U !UP0, `(.L_x_209) ;  /* 0x00000001086c7547 */ /* 0x000fea000b800000 */
[----:B-1----:R-:W1:Y:S01]  /*0d10*/  LDC.64 R12, c[0x0][0x380] ;  /* 0x0000e000ff0c7b82 */ /* 0x002e620000000a00 */
[----:B------:R-:W-:-:S07]  /*0d20*/  UMOV UR4, URZ ;  /* 0x000000ff00047c82 */ /* 0x000fce0008000000 */
[----:B0-----:R-:W0:Y:S02]  /*0d30*/  LDC.64 R2, c[0x0][0x390] ;  /* 0x0000e400ff027b82 */ /* 0x001e240000000a00 */
.L_x_212:
[----:B------:R-:W-:Y:S01]  /*0d40*/  ISETP.GE.U32.AND P0, PT, R0, 0x100, PT ;  /* 0x000001000000780c */ /* 0x000fe20003f06070 */
[----:B------:R-:W-:-:S04]  /*0d50*/  UIADD3 UR4, UPT, UPT, UR4, 0x1, URZ ;  /* 0x0000000104047890 */ /* 0x000fc8000fffe0ff */
[----:B------:R-:W-:-:S08]  /*0d60*/  UISETP.NE.AND UP0, UPT, UR4, UR6, UPT ;  /* 0x000000060400728c */ /* 0x000fd0000bf05270 */
[----:B------:R-:W-:Y:S05]  /*0d70*/  @!P0 BRA `(.L_x_210) ;  /* 0x0000000000108947 */ /* 0x000fea0003800000 */
[----:B0-----:R-:W-:-:S06]  /*0d80*/  IMAD.WIDE R14, R0, 0x4, R2 ;  /* 0x00000004000e7825 */ /* 0x001fcc00078e0202 */
[----:B------:R-:W2:Y:S02]  /*0d90*/  LDG.E R14, desc[UR8][R14.64+-0x400] ;  /* 0xfffc00080e0e7981 */ /* 0x000ea4000c1e1900 */
[----:B--2---:R-:W-:-:S13]  /*0da0*/  ISETP.NE.AND P0, PT, R14, 0x1, PT ;  /* 0x000000010e00780c */ /* 0x004fda0003f05270 */
[----:B------:R-:W-:Y:S05]  /*0db0*/  @P0 BRA `(.L_x_211) ;  /* 0x0000000000380947 */ /* 0x000fea0003800000 */
.L_x_210:
[----:B------:R-:W-:-:S05]  /*0dc0*/  IADD3 R15, PT, PT, R7, R0, RZ ;  /* 0x00000000070f7210 */ /* 0x000fca0007ffe0ff */
[----:B-1----:R-:W-:-:S06]  /*0dd0*/  IMAD.WIDE.U32 R14, R15, 0x4, R12 ;  /* 0x000000040f0e7825 */ /* 0x002fcc00078e000c */
[----:B------:R-:W2:Y:S01]  /*0de0*/  LDG.E R15, desc[UR8][R14.64] ;  /* 0x000000080e0f7981 */ /* 0x000ea2000c1e1900 */
[----:B------:R-:W-:Y:S01]  /*0df0*/  HFMA2 R11, -RZ, RZ, 0.96630859375, -0.0022525787353515625 ;  /* 0x3bbb989dff0b7431 */ /* 0x000fe200000001ff */
[----:B------:R-:W-:Y:S01]  /*0e00*/  MOV R16, 0x437c0000 ;  /* 0x437c000000107802 */ /* 0x000fe20000000f00 */
[----:B--2---:R-:W-:-:S04]  /*0e10*/  FADD R4, R15, -R6 ;  /* 0x800000060f047221 */ /* 0x004fc80000000000 */
[----:B------:R-:W-:-:S04]  /*0e20*/  FFMA.SAT R11, R4, R11, 0.5 ;  /* 0x3f000000040b7423 */ /* 0x000fc8000000200b */
[----:B------:R-:W-:-:S04]  /*0e30*/  FFMA.RM R11, R11, R16, 12582913 ;  /* 0x4b4000010b0b7423 */ /* 0x000fc80000004010 */
[----:B------:R-:W-:-:S04]  /*0e40*/  FADD R17, R11, -12583039 ;  /* 0xcb40007f0b117421 */ /* 0x000fc80000000000 */
[----:B------:R-:W-:-:S04]  /*0e50*/  FFMA R17, R4, 1.4426950216293334961, -R17 ;  /* 0x3fb8aa3b04117823 */ /* 0x000fc80000000811 */
[----:B------:R-:W-:Y:S01]  /*0e60*/  FFMA R17, R4, 1.925963033500011079e-08, R17 ;  /* 0x32a5706004117823 */ /* 0x000fe20000000011 */
[----:B------:R-:W-:-:S05]  /*0e70*/  IMAD.SHL.U32 R4, R11, 0x800000, RZ ;  /* 0x008000000b047824 */ /* 0x000fca00078e00ff */
[----:B------:R-:W1:Y:S02]  /*0e80*/  MUFU.EX2 R17, R17 ;  /* 0x0000001100117308 */ /* 0x000e640000000800 */
[----:B-1----:R-:W-:-:S07]  /*0e90*/  FFMA R5, R4, R17, R5 ;  /* 0x0000001104057223 */ /* 0x002fce0000000005 */
.L_x_211:
[----:B------:R-:W-:Y:S01]  /*0ea0*/  IADD3 R0, PT, PT, R0, 0x1, RZ ;  /* 0x0000000100007810 */ /* 0x000fe20007ffe0ff */
[----:B------:R-:W-:Y:S06]  /*0eb0*/  BRA.U UP0, `(.L_x_212) ;  /* 0xfffffffd00a07547 */ /* 0x000fec000b83ffff */
.L_x_209:
[----:B0-----:R-:W0:Y:S01]  /*0ec0*/  LDC.64 R2, c[0x0][0x380] ;  /* 0x0000e000ff027b82 */ /* 0x001e220000000a00 */
[----:B------:R-:W-:-:S05]  /*0ed0*/  IADD3 R11, PT, PT, R10, R7, RZ ;  /* 0x000000070a0b7210 */ /* 0x000fca0007ffe0ff */
[----:B0-----:R-:W-:-:S06]  /*0ee0*/  IMAD.WIDE.U32 R2, R11, 0x4, R2 ;  /* 0x000000040b027825 */ /* 0x001fcc00078e0002 */
[----:B------:R-:W2:Y:S01]  /*0ef0*/  LDG.E R3, desc[UR8][R2.64] ;  /* 0x0000000802037981 */ /* 0x000ea2000c1e1900 */
[----:B------:R-:W-:Y:S02]  /*0f00*/  HFMA2 R11, -RZ, RZ, 0.96630859375, -0.0022525787353515625 ;  /* 0x3bbb989dff0b7431 */ /* 0x000fe400000001ff */
[----:B-1----:R-:W-:Y:S01]  /*0f10*/  IMAD.MOV.U32 R13, RZ, RZ, 0x437c0000 ;  /* 0x437c0000ff0d7424 */ /* 0x002fe200078e00ff */
[----:B------:R-:W0:Y:S01]  /*0f20*/  MUFU.RCP R12, R5 ;  /* 0x00000005000c7308 */ /* 0x000e220000001000 */
[----:B------:R-:W-:Y:S01]  /*0f30*/  BSSY.RECONVERGENT B0, `(.L_x_213) ;  /* 0x0000014000007945 */ /* 0x000fe20003800200 */
[----:B--2---:R-:W-:-:S04]  /*0f40*/  FADD R0, R3, -R6 ;  /* 0x8000000603007221 */ /* 0x004fc80000000000 */
[----:B------:R-:W-:-:S04]  /*0f50*/  FFMA.SAT R4, R0, R11, 0.5 ;  /* 0x3f00000000047423 */ /* 0x000fc8000000200b */
[----:B------:R-:W-:Y:S01]  /*0f60*/  FFMA.RM R4, R4, R13, 12582913 ;  /* 0x4b40000104047423 */ /* 0x000fe2000000400d */
[----:B0-----:R-:W-:-:S03]  /*0f70*/  FFMA R13, R12, -R5, 1 ;  /* 0x3f8000000c0d7423 */ /* 0x001fc60000000805 */
[C---:B------:R-:W-:Y:S01]  /*0f80*/  FADD R11, R4.reuse, -12583039 ;  /* 0xcb40007f040b7421 */ /* 0x040fe20000000000 */
[----:B------:R-:W-:Y:S01]  /*0f90*/  SHF.L.U32 R3, R4, 0x17, RZ ;  /* 0x0000001704037819 */ /* 0x000fe200000006ff */
[----:B------:R-:W-:Y:S02]  /*0fa0*/  FFMA R12, R12, R13, R12 ;  /* 0x0000000d0c0c7223 */ /* 0x000fe4000000000c */
[----:B------:R-:W-:-:S04]  /*0fb0*/  FFMA R11, R0, 1.4426950216293334961, -R11 ;  /* 0x3fb8aa3b000b7823 */ /* 0x000fc8000000080b */
[----:B------:R-:W-:-:S04]  /*0fc0*/  FFMA R11, R0, 1.925963033500011079e-08, R11 ;  /* 0x32a57060000b7823 */ /* 0x000fc8000000000b */
[----:B------:R-:W0:Y:S02]  /*0fd0*/  MUFU.EX2 R0, R11 ;  /* 0x0000000b00007308 */ /* 0x000e240000000800 */
[----:B0-----:R-:W-:-:S06]  /*0fe0*/  FMUL R3, R3, R0 ;  /* 0x0000000003037220 */ /* 0x001fcc0000400000 */
[----:B------:R-:W0:Y:S01]  /*0ff0*/  FCHK P0, R3, R5 ;  /* 0x0000000503007302 */ /* 0x000e220000000000 */
[----:B------:R-:W-:-:S04]  /*1000*/  FFMA R0, R3, R12, RZ ;  /* 0x0000000c03007223 */ /* 0x000fc800000000ff */
[----:B------:R-:W-:-:S04]  /*1010*/  FFMA R13, R0, -R5, R3 ;  /* 0x80000005000d7223 */ /* 0x000fc80000000003 */
[----:B------:R-:W-:Y:S01]  /*1020*/  FFMA R0, R12, R13, R0 ;  /* 0x0000000d0c007223 */ /* 0x000fe20000000000 */
[----:B0-----:R-:W-:Y:S06]  /*1030*/  @!P0 BRA `(.L_x_214) ;  /* 0x00000000000c8947 */ /* 0x001fec0003800000 */
[----:B------:R-:W-:Y:S02]  /*1040*/  MOV R0, R5 ;  /* 0x0000000500007202 */ /* 0x000fe40000000f00 */
[----:B------:R-:W-:-:S07]  /*1050*/  MOV R20, 0x1070 ;  /* 0x0000107000147802 */ /* 0x000fce0000000f00 */
[----:B-----5:R-:W-:Y:S05]  /*1060*/  CALL.REL.NOINC `($__internal_8_$__cuda_sm3x_div_rn_noftz_f32_slowpath) ;  /* 0x0000001c00647944 */ /* 0x020fea0003c00000 */
.L_x_214:
[----:B------:R-:W-:Y:S05]  /*1070*/  BSYNC.RECONVERGENT B0 ;  /* 0x0000000000007941 */ /* 0x000fea0003800200 */
.L_x_213:
[----:B------:R-:W-:Y:S01]  /*1080*/  I2FP.F32.S32 R4, UR5 ;  /* 0x0000000500047c45 */ /* 0x000fe20008201400 */
[----:B------:R-:W-:Y:S01]  /*1090*/  BSSY.RECONVERGENT B0, `(.L_x_215) ;  /* 0x000000f000007945 */ /* 0x000fe20003800200 */
[----:B-----5:R-:W-:Y:S02]  /*10a0*/  ISETP.NE.AND P0, PT, R10, R8, PT ;  /* 0x000000080a00720c */ /* 0x020fe40003f05270 */
[----:B------:R-:W0:Y:S01]  /*10b0*/  MUFU.RCP R11, R4 ;  /* 0x00000004000b7308 */ /* 0x000e220000001000 */
[----:B------:R-:W-:-:S10]  /*10c0*/  MOV R3, R0 ;  /* 0x0000000000037202 */ /* 0x000fd40000000f00 */
[----:B------:R-:W-:-:S04]  /*10d0*/  @!P0 FADD R3, R3, -1 ;  /* 0xbf80000003038421 */ /* 0x000fc80000000000 */
        /* <DEDUP_REMOVED lines=8> */
[----:B------:R-:W-:-:S07]  /*1160*/  MOV R20, 0x1180 ;  /* 0x0000118000147802 */ /* 0x000fce0000000f00 */
[----:B------:R-:W-:Y:S05]  /*1170*/  CALL.REL.NOINC `($__internal_8_$__cuda_sm3x_div_rn_noftz_f32_slowpath) ;  /* 0x0000001c00207944 */ /* 0x000fea0003c00000 */
.L_x_216:
[----:B------:R-:W-:Y:S05]  /*1180*/  BSYNC.RECONVERGENT B0 ;  /* 0x0000000000007941 */ /* 0x000fea0003800200 */
.L_x_215:
[----:B------:R-:W0:Y:S02]  /*1190*/  LDC R16, c[0x0][0x3b4] ;  /* 0x0000ed00ff107b82 */ /* 0x000e240000000800 */
[----:B0-----:R-:W-:-:S13]  /*11a0*/  ISETP.GE.AND P0, PT, R16, 0x1, PT ;  /* 0x000000011000780c */ /* 0x001fda0003f06270 */
[----:B------:R-:W-:Y:S05]  /*11b0*/  @!P0 BRA `(.L_x_217) ;  /* 0x0000000800808947 */ /* 0x000fea0003800000 */
[C---:B------:R-:W-:Y:S01]  /*11c0*/  ISETP.GE.U32.AND P2, PT, R16.reuse, 0x10, PT ;  /* 0x000000101000780c */ /* 0x040fe20003f46070 */
[----:B------:R-:W-:Y:S01]  /*11d0*/  HFMA2 R13, -RZ, RZ, 0, 0 ;  /* 0x00000000ff0d7431 */ /* 0x000fe200000001ff */
[----:B------:R-:W-:Y:S01]  /*11e0*/  LOP3.LUT P1, R12, R16, 0xf, RZ, 0xc0, !PT ;  /* 0x0000000f100c7812 */ /* 0x000fe2000782c0ff */
[----:B------:R-:W-:-:S10]  /*11f0*/  IMAD R11, R10, R16, RZ ;  /* 0x000000100a0b7224 */ /* 0x000fd400078e02ff */
[----:B------:R-:W-:Y:S05]  /*1200*/  @!P2 BRA `(.L_x_218) ;  /* 0x0000000000eca947 */ /* 0x000fea0003800000 */
[----:B------:R-:W-:Y:S01]  /*1210*/  LOP3.LUT R13, R16, 0x7ffffff0, RZ, 0xc0, !PT ;  /* 0x7ffffff0100d7812 */ /* 0x000fe200078ec0ff */
[----:B------:R-:W-:-:S06]  /*1220*/  UMOV UR4, URZ ;  /* 0x000000ff00047c82 */ /* 0x000fcc0008000000 */
.L_x_219:
[----:B------:R-:W0:Y:S01]  /*1230*/  LDC.64 R2, c[0x0][0x398] ;  /* 0x0000e600ff027b82 */ /* 0x000e220000000a00 */
[----:B-1----:R-:W-:-:S04]  /*1240*/  IMAD R15, R9, R16, UR4 ;  /* 0x00000004090f7e24 */ /* 0x002fc8000f8e0210 */
[----:B0-----:R-:W-:-:S03]  /*1250*/  IMAD.WIDE.U32 R2, R15, 0x4, R2 ;  /* 0x000000040f027825 */ /* 0x001fc600078e0002 */
[----:B------:R-:W0:Y:S02]  /*1260*/  LDC.64 R14, c[0x0][0x3a0] ;  /* 0x0000e800ff0e7b82 */ /* 0x000e240000000a00 */
[----:B------:R-:W2:Y:S01]  /*1270*/  LDG.E R19, desc[UR8][R2.64] ;  /* 0x0000000802137981 */ /* 0x000ea2000c1e1900 */
[----:B------:R-:W-:-:S05]  /*1280*/  IADD3 R17, PT, PT, R11, UR4, RZ ;  /* 0x000000040b117c10 */ /* 0x000fca000fffe0ff */
[----:B0-----:R-:W-:-:S04]  /*1290*/  IMAD.WIDE.U32 R14, R17, 0x4, R14 ;  /* 0x00000004110e7825 */ /* 0x001fc800078e000e */
[----:B--2---:R-:W-:-:S05]  /*12a0*/  FMUL R19, R19, R0 ;  /* 0x0000000013137220 */ /* 0x004fca0000400000 */
        /* <DEDUP_REMOVED lines=13> */
[----:B0-----:R-:W5:Y:S02]  /*1380*/  LDG.E R19, desc[UR8][R2.64+0x14] ;  /* 0x0000140802137981 */ /* 0x001f64000c1e1900 */
[----:B-----5:R-:W-:-:S05]  /*1390*/  FMUL R19, R19, R0 ;  /* 0x0000000013137220 */ /* 0x020fca0000400000 */
[----:B------:R0:W-:Y:S04]  /*13a0*/  REDG.E.ADD.F32.FTZ.RN.STRONG.GPU desc[UR8][R14.64+0x14], R19 ;  /* 0x000014130e0079a6 */ /* 0x0001e8000c12f308 */
[----:B-1----:R-:W5:Y:S02]  /*13b0*/  LDG.E R17, desc[UR8][R2.64+0x18] ;  /* 0x0000180802117981 */ /* 0x002f64000c1e1900 */
[----:B-----5:R-:W-:-:S05]  /*13c0*/  FMUL R17, R17, R0 ;  /* 0x0000000011117220 */ /* 0x020fca0000400000 */
[----:B------:R1:W-:Y:S04]  /*13d0*/  REDG.E.ADD.F32.FTZ.RN.STRONG.GPU desc[UR8][R14.64+0x18], R17 ;  /* 0x000018110e0079a6 */ /* 0x0003e8000c12f308 */
[----:B--2---:R-:W2:Y:S02]  /*13e0*/  LDG.E R21, desc[UR8][R2.64+0x1c] ;  /* 0x00001c0802157981 */ /* 0x004ea4000c1e1900 */
        /* <DEDUP_REMOVED lines=17> */
[----:B---3--:R-:W2:Y:S02]  /*1500*/  LDG.E R23, desc[UR8][R2.64+0x34] ;  /* 0x0000340802177981 */ /* 0x008ea4000c1e1900 */
[----:B--2---:R-:W-:-:S05]  /*1510*/  FMUL R23, R23, R0 ;  /* 0x0000000017177220 */ /* 0x004fca0000400000 */
[----:B------:R1:W-:Y:S04]  /*1520*/  REDG.E.ADD.F32.FTZ.RN.STRONG.GPU desc[UR8][R14.64+0x34], R23 ;  /* 0x000034170e0079a6 */ /* 0x0003e8000c12f308 */
[----:B----4-:R-:W2:Y:S01]  /*1530*/  LDG.E R25, desc[UR8][R2.64+0x38] ;  /* 0x0000380802197981 */ /* 0x010ea2000c1e1900 */
[----:B------:R-:W-:Y:S01]  /*1540*/  UIADD3 UR4, UPT, UPT, UR4, 0x10, URZ ;  /* 0x0000001004047890 */ /* 0x000fe2000fffe0ff */
[----:B--2---:R-:W-:-:S05]  /*1550*/  FMUL R25, R25, R0 ;  /* 0x0000000019197220 */ /* 0x004fca0000400000 */
[----:B------:R1:W-:Y:S04]  /*1560*/  REDG.E.ADD.F32.FTZ.RN.STRONG.GPU desc[UR8][R14.64+0x38], R25 ;  /* 0x000038190e0079a6 */ /* 0x0003e8000c12f308 */
[----:B0-----:R-:W2:Y:S01]  /*1570*/  LDG.E R19, desc[UR8][R2.64+0x3c] ;  /* 0x00003c0802137981 */ /* 0x001ea2000c1e1900 */
[----:B------:R-:W-:Y:S01]  /*1580*/  ISETP.NE.AND P2, PT, R13, UR4, PT ;  /* 0x000000040d007c0c */ /* 0x000fe2000bf45270 */
[----:B--2---:R-:W-:-:S05]  /*1590*/  FMUL R19, R19, R0 ;  /* 0x0000000013137220 */ /* 0x004fca0000400000 */
[----:B------:R1:W-:Y:S07]  /*15a0*/  REDG.E.ADD.F32.FTZ.RN.STRONG.GPU desc[UR8][R14.64+0x3c], R19 ;  /* 0x00003c130e0079a6 */ /* 0x0003ee000c12f308 */
[----:B------:R-:W-:Y:S05]  /*15b0*/  @P2 BRA `(.L_x_219) ;  /* 0xfffffffc001c2947 */ /* 0x000fea000383ffff */
.L_x_218:
[----:B------:R-:W-:Y:S05]  /*15c0*/  @!P1 BRA `(.L_x_217) ;  /* 0x00000004007c9947 */ /* 0x000fea0003800000 */
[----:B------:R-:W-:Y:S01]  /*15d0*/  ISETP.GE.U32.AND P2, PT, R12, 0x8, PT ;  /* 0x000000080c00780c */ /* 0x000fe20003f46070 */
[----:B------:R-:W-:Y:S01]  /*15e0*/  IMAD R12, R9, R16, RZ ;  /* 0x00000010090c7224 */ /* 0x000fe200078e02ff */
[----:B-1----:R-:W-:-:S04]  /*15f0*/  LOP3.LUT R17, R16, 0x7, RZ, 0xc0, !PT ;  /* 0x0000000710117812 */ /* 0x002fc800078ec0ff */
[----:B------:R-:W-:-:S07]  /*1600*/  ISETP.NE.AND P1, PT, R17, RZ, PT ;  /* 0x000000ff1100720c */ /* 0x000fce0003f25270 */
[----:B------:R-:W-:Y:S06]  /*1610*/  @!P2 BRA `(.L_x_220) ;  /* 0x0000000000a4a947 */ /* 0x000fec0003800000 */
[----:B------:R-:W0:Y:S01]  /*1620*/  LDC.64 R2, c[0x0][0x398] ;  /* 0x0000e600ff027b82 */ /* 0x000e220000000a00 */
[----:B------:R-:W-:-:S07]  /*1630*/  IADD3 R19, PT, PT, R13, R12, RZ ;  /* 0x0000000c0d137210 */ /* 0x000fce0007ffe0ff */
[----:B------:R-:W1:Y:S01]  /*1640*/  LDC.64 R14, c[0x0][0x3a0] ;  /* 0x0000e800ff0e7b82 */ /* 0x000e620000000a00 */
[----:B------:R-:W-:Y:S01]  /*1650*/  IADD3 R20, P2, PT, R13, R12, RZ ;  /* 0x0000000c0d147210 */ /* 0x000fe20007f5e0ff */
[----:B------:R-:W-:Y:S01]  /*1660*/  IMAD.IADD R21, R11, 0x1, R13 ;  /* 0x000000010b157824 */ /* 0x000fe200078e020d */
[----:B------:R-:W2:Y:S01]  /*1670*/  LDCU.64 UR4, c[0x0][0x3a0] ;  /* 0x00007400ff0477ac */ /* 0x000ea20008000a00 */
[----:B0-----:R-:W-:-:S04]  /*1680*/  IMAD.WIDE.U32 R18, R19, 0x4, R2 ;  /* 0x0000000413127825 */ /* 0x001fc800078e0002 */
[----:B------:R-:W0:Y:S02]  /*1690*/  LDC.64 R2, c[0x0][0x398] ;  /* 0x0000e600ff027b82 */ /* 0x000e240000000a00 */
[----:B------:R-:W3:Y:S01]  /*16a0*/  LDG.E R19, desc[UR8][R18.64] ;  /* 0x0000000812137981 */ /* 0x000ee2000c1e1900 */
[----:B------:R-:W-:Y:S01]  /*16b0*/  IADD3.X R22, PT, PT, RZ, RZ, RZ, P2, !PT ;  /* 0x000000ffff167210 */ /* 0x000fe200017fe4ff */
[----:B-1----:R-:W-:Y:S01]  /*16c0*/  IMAD.WIDE.U32 R14, R21, 0x4, R14 ;  /* 0x00000004150e7825 */ /* 0x002fe200078e000e */
[----:B0-----:R-:W-:-:S04]  /*16d0*/  LEA R2, P2, R20, R2, 0x2 ;  /* 0x0000000214027211 */ /* 0x001fc800078410ff */
[----:B------:R-:W-:Y:S01]  /*16e0*/  LEA.HI.X R3, R20, R3, R22, 0x2, P2 ;  /* 0x0000000314037211 */ /* 0x000fe200010f1416 */
[----:B---3--:R-:W-:-:S05]  /*16f0*/  FMUL R21, R19, R0 ;  /* 0x0000000013157220 */ /* 0x008fca0000400000 */
[----:B------:R0:W-:Y:S04]  /*1700*/  REDG.E.ADD.F32.FTZ.RN.STRONG.GPU desc[UR8][R14.64], R21 ;  /* 0x000000150e0079a6 */ /* 0x0001e8000c12f308 */
[----:B------:R-:W3:Y:S01]  /*1710*/  LDG.E R23, desc[UR8][R2.64+0x4] ;  /* 0x0000040802177981 */ /* 0x000ee2000c1e1900 */
[----:B------:R-:W-:-:S04]  /*1720*/  IADD3 R19, P2, PT, R11, R13, RZ ;  /* 0x0000000d0b137210 */ /* 0x000fc80007f5e0ff */
[----:B------:R-:W-:Y:S02]  /*1730*/  IADD3.X R20, PT, PT, RZ, RZ, RZ, P2, !PT ;  /* 0x000000ffff147210 */ /* 0x000fe400017fe4ff */
[----:B--2---:R-:W-:-:S04]  /*1740*/  LEA R18, P2, R19, UR4, 0x2 ;  /* 0x0000000413127c11 */ /* 0x004fc8000f8410ff */
[----:B------:R-:W-:Y:S01]  /*1750*/  LEA.HI.X R19, R19, UR5, R20, 0x2, P2 ;  /* 0x0000000513137c11 */ /* 0x000fe200090f1414 */
[----:B---3--:R-:W-:-:S05]  /*1760*/  FMUL R23, R23, R0 ;  /* 0x0000000017177220 */ /* 0x008fca0000400000 */
        /* <DEDUP_REMOVED lines=19> */
[----:B------:R-:W-:-:S07]  /*18a0*/  IADD3 R13, PT, PT, R13, 0x8, RZ ;  /* 0x000000080d0d7810 */ /* 0x000fce0007ffe0ff */
.L_x_220:
[----:B------:R-:W-:Y:S05]  /*18b0*/  @!P1 BRA `(.L_x_217) ;  /* 0x0000000000c09947 */ /* 0x000fea0003800000 */
[----:B------:R-:W-:Y:S02]  /*18c0*/  ISETP.GE.U32.AND P2, PT, R17, 0x4, PT ;  /* 0x000000041100780c */ /* 0x000fe40003f46070 */
[----:B------:R-:W-:-:S04]  /*18d0*/  LOP3.LUT R20, R16, 0x3, RZ, 0xc0, !PT ;  /* 0x0000000310147812 */ /* 0x000fc800078ec0ff */
[----:B------:R-:W-:-:S07]  /*18e0*/  ISETP.NE.AND P1, PT, R20, RZ, PT ;  /* 0x000000ff1400720c */ /* 0x000fce0003f25270 */
[----:B------:R-:W-:Y:S06]  /*18f0*/  @!P2 BRA `(.L_x_221) ;  /* 0x000000000074a947 */ /* 0x000fec0003800000 */
[----:B------:R-:W1:Y:S01]  /*1900*/  LDC.64 R2, c[0x0][0x398] ;  /* 0x0000e600ff027b82 */ /* 0x000e620000000a00 */
[----:B------:R-:W-:-:S07]  /*1910*/  IMAD.IADD R17, R13, 0x1, R12 ;  /* 0x000000010d117824 */ /* 0x000fce00078e020c */
[----:B0-----:R-:W0:Y:S01]  /*1920*/  LDC.64 R14, c[0x0][0x3a0] ;  /* 0x0000e800ff0e7b82 */ /* 0x001e220000000a00 */
[----:B------:R-:W-:Y:S01]  /*1930*/  IADD3 R18, P2, PT, R13, R12, RZ ;  /* 0x0000000c0d127210 */ /* 0x000fe20007f5e0ff */
[----:B------:R-:W2:Y:S01]  /*1940*/  LDCU.64 UR4, c[0x0][0x3a0] ;  /* 0x00007400ff0477ac */ /* 0x000ea20008000a00 */
[----:B-1----:R-:W-:-:S05]  /*1950*/  IMAD.WIDE.U32 R16, R17, 0x4, R2 ;  /* 0x0000000411107825 */ /* 0x002fca00078e0002 */
[----:B------:R-:W1:Y:S01]  /*1960*/  LDC.64 R2, c[0x0][0x398] ;  /* 0x0000e600ff027b82 */ /* 0x000e620000000a00 */
[----:B------:R-:W3:Y:S01]  /*1970*/  LDG.E R17, desc[UR8][R16.64] ;  /* 0x0000000810117981 */ /* 0x000ee2000c1e1900 */
[----:B------:R-:W-:Y:S02]  /*1980*/  IADD3 R19, PT, PT, R11, R13, RZ ;  /* 0x0000000d0b137210 */ /* 0x000fe40007ffe0ff */
[----:B------:R-:W-:-:S03]  /*1990*/  IADD3.X R21, PT, PT, RZ, RZ, RZ, P2, !PT ;  /* 0x000000ffff157210 */ /* 0x000fc600017fe4ff */
[----:B0-----:R-:W-:Y:S01]  /*19a0*/  IMAD.WIDE.U32 R14, R19, 0x4, R14 ;  /* 0x00000004130e7825 */ /* 0x001fe200078e000e */
[----:B-1----:R-:W-:-:S04]  /*19b0*/  LEA R2, P2, R18, R2, 0x2 ;  /* 0x0000000212027211 */ /* 0x002fc800078410ff */
        /* <DEDUP_REMOVED lines=13> */
[----:B0-----:R-:W2:Y:S02]  /*1a90*/  LDG.E R15, desc[UR8][R2.64+0xc] ;  /* 0x00000c08020f7981 */ /* 0x001ea4000c1e1900 */
[----:B--2---:R-:W-:-:S05]  /*1aa0*/  FMUL R15, R15, R0 ;  /* 0x000000000f0f7220 */ /* 0x004fca0000400000 */
[----:B------:R1:W-:Y:S01]  /*1ab0*/  REDG.E.ADD.F32.FTZ.RN.STRONG.GPU desc[UR8][R16.64+0xc], R15 ;  /* 0x00000c0f100079a6 */ /* 0x0003e2000c12f308 */
[----:B------:R-:W-:-:S07]  /*1ac0*/  VIADD R13, R13, 0x4 ;  /* 0x000000040d0d7836 */ /* 0x000fce0000000000 */
.L_x_221:
[----:B------:R-:W-:Y:S05]  /*1ad0*/  @!P1 BRA `(.L_x_217) ;  /* 0x0000000000389947 */ /* 0x000fea0003800000 */
[----:B01----:R-:W0:Y:S01]  /*1ae0*/  LDC.64 R14, c[0x0][0x3a0] ;  /* 0x0000e800ff0e7b82 */ /* 0x003e220000000a00 */
[----:B------:R-:W-:-:S07]  /*1af0*/  UMOV UR4, URZ ;  /* 0x000000ff00047c82 */ /* 0x000fce0008000000 */
[----:B------:R-:W1:Y:S02]  /*1b00*/  LDC.64 R2, c[0x0][0x398] ;  /* 0x0000e600ff027b82 */ /* 0x000e640000000a00 */
.L_x_222:
[----:B------:R-:W-:-:S05]  /*1b10*/  IADD3 R17, PT, PT, R12, R13, RZ ;  /* 0x0000000d0c117210 */ /* 0x000fca0007ffe0ff */
[----:B-1----:R-:W-:-:S06]  /*1b20*/  IMAD.WIDE.U32 R16, R17, 0x4, R2 ;  /* 0x0000000411107825 */ /* 0x002fcc00078e0002 */
[----:B--2---:R-:W2:Y:S01]  /*1b30*/  LDG.E R17, desc[UR8][R16.64] ;  /* 0x0000000810117981 */ /* 0x004ea2000c1e1900 */
[----:B------:R-:W-:Y:S01]  /*1b40*/  UIADD3 UR4, UPT, UPT, UR4, 0x1, URZ ;  /* 0x0000000104047890 */ /* 0x000fe2000fffe0ff */
[----:B------:R-:W-:-:S05]  /*1b50*/  IADD3 R19, PT, PT, R11, R13, RZ ;  /* 0x0000000d0b137210 */ /* 0x000fca0007ffe0ff */
[----:B------:R-:W-:Y:S01]  /*1b60*/  ISETP.NE.AND P1, PT, R20, UR4, PT ;  /* 0x0000000414007c0c */ /* 0x000fe2000bf25270 */
[----:B0-----:R-:W-:Y:S01]  /*1b70*/  IMAD.WIDE.U32 R18, R19, 0x4, R14 ;  /* 0x0000000413127825 */ /* 0x001fe200078e000e */
[----:B------:R-:W-:-:S03]  /*1b80*/  IADD3 R13, PT, PT, R13, 0x1, RZ ;  /* 0x000000010d0d7810 */ /* 0x000fc60007ffe0ff */
[----:B--2---:R-:W-:-:S05]  /*1b90*/  FMUL R21, R17, R0 ;  /* 0x0000000011157220 */ /* 0x004fca0000400000 */
[----:B------:R2:W-:Y:S03]  /*1ba0*/  REDG.E.ADD.F32.FTZ.RN.STRONG.GPU desc[UR8][R18.64], R21 ;  /* 0x00000015120079a6 */ /* 0x0005e6000c12f308 */
[----:B------:R-:W-:Y:S05]  /*1bb0*/  @P1 BRA `(.L_x_222) ;  /* 0xfffffffc00d41947 */ /* 0x000fea000383ffff */
.L_x_217:
[----:B------:R-:W-:-:S13]  /*1bc0*/  ISETP.NE.OR P0, PT, R10, RZ, !P0 ;  /* 0x000000ff0a00720c */ /* 0x000fda0004705670 */
[----:B------:R-:W-:Y:S05]  /*1bd0*/  @P0 EXIT ;  /* 0x000000000000094d */ /* 0x000fea0003800000 */
[----:B------:R-:W3:Y:S02]  /*1be0*/  LDCU UR4, c[0x0][0x3b8] ;  /* 0x00007700ff0477ac */ /* 0x000ee40008000800 */
[----:B---3--:R-:W-:-:S03]  /*1bf0*/  ULOP3.LUT UR5, UR4, 0x7ffffffc, URZ, 0xc0, !UPT ;  /* 0x7ffffffc04057892 */ /* 0x008fc6000f8ec0ff */
[----:B------:R-:W-:-:S09]  /*1c00*/  UMOV UR4, URZ ;  /* 0x000000ff00047c82 */ /* 0x000fd20008000000 */
.L_x_248:
[----:B---3--:R-:W3:Y:S01]  /*1c10*/  LDCU UR7, c[0x0][0x3b8] ;  /* 0x00007700ff0777ac */ /* 0x008ee20008000800 */
[----:B------:R-:W-:Y:S02]  /*1c20*/  HFMA2 R12, -RZ, RZ, 0, 0 ;  /* 0x00000000ff0c7431 */ /* 0x000fe400000001ff */
[----:B------:R-:W-:Y:S01]  /*1c30*/  IMAD.MOV.U32 R24, RZ, RZ, RZ ;  /* 0x000000ffff187224 */ /* 0x000fe200078e00ff */
[----:B---3--:R-:W-:-:S09]  /*1c40*/  UISETP.GE.U32.AND UP0, UPT, UR7, 0x4, UPT ;  /* 0x000000040700788c */ /* 0x008fd2000bf06070 */
[----:B------:R-:W-:Y:S05]  /*1c50*/  BRA.U !UP0, `(.L_x_223) ;  /* 0x0000000908447547 */ /* 0x000fea000b800000 */
[----:B------:R-:W3:Y:S01]  /*1c60*/  LDC.64 R10, c[0x0][0x380] ;  /* 0x0000e000ff0a7b82 */ /* 0x000ee20000000a00 */
[----:B01----:R-:W-:-:S07]  /*1c70*/  CS2R R24, SRZ ;  /* 0x0000000000187805 */ /* 0x003fce000001ff00 */
[----:B------:R-:W0:Y:S08]  /*1c80*/  LDC.64 R12, c[0x0][0x390] ;  /* 0x0000e400ff0c7b82 */ /* 0x000e300000000a00 */
[----:B------:R-:W1:Y:S02]  /*1c90*/  LDC.64 R14, c[0x0][0x380] ;  /* 0x0000e000ff0e7b82 */ /* 0x000e640000000a00 */
.L_x_236:
[C---:B------:R-:W-:Y:S01]  /*1ca0*/  ISETP.GE.U32.AND P0, PT, R25.reuse, 0x100, PT ;  /* 0x000001001900780c */ /* 0x040fe20003f06070 */
[----:B0-----:R-:W-:-:S12]  /*1cb0*/  IMAD.WIDE R16, R25, 0x4, R12 ;  /* 0x0000000419107825 */ /* 0x001fd800078e020c */
[----:B------:R-:W-:Y:S05]  /*1cc0*/  @!P0 BRA `(.L_x_224) ;  /* 0x00000000000c8947 */ /* 0x000fea0003800000 */
[----:B------:R-:W4:Y:S02]  /*1cd0*/  LDG.E R0, desc[UR8][R16.64+-0x400] ;  /* 0xfffc000810007981 */ /* 0x000f24000c1e1900 */
[----:B----4-:R-:W-:-:S13]  /*1ce0*/  ISETP.NE.AND P0, PT, R0, 0x1, PT ;  /* 0x000000010000780c */ /* 0x010fda0003f05270 */
[----:B------:R-:W-:Y:S05]  /*1cf0*/  @P0 BRA `(.L_x_225) ;  /* 0x0000000000740947 */ /* 0x000fea0003800000 */
.L_x_224:
[----:B------:R-:W-:-:S05]  /*1d00*/  IADD3 R3, PT, PT, R7, R25, RZ ;  /* 0x0000001907037210 */ /* 0x000fca0007ffe0ff */
[----:B---3--:R-:W-:-:S06]  /*1d10*/  IMAD.WIDE.U32 R2, R3, 0x4, R10 ;  /* 0x0000000403027825 */ /* 0x008fcc00078e000a */
[----:B------:R-:W3:Y:S01]  /*1d20*/  LDG.E R3, desc[UR8][R2.64] ;  /* 0x0000000802037981 */ /* 0x000ee2000c1e1900 */
[----:B--2---:R-:W-:Y:S01]  /*1d30*/  MOV R19, 0x3bbb989d ;  /* 0x3bbb989d00137802 */ /* 0x004fe20000000f00 */
[----:B------:R-:W-:Y:S01]  /*1d40*/  IMAD.MOV.U32 R21, RZ, RZ, 0x437c0000 ;  /* 0x437c0000ff157424 */ /* 0x000fe200078e00ff */
[----:B------:R-:W0:Y:S01]  /*1d50*/  MUFU.RCP R20, R5 ;  /* 0x0000000500147308 */ /* 0x000e220000001000 */
[----:B---3--:R-:W-:Y:S01]  /*1d60*/  FADD R0, R3, -R6 ;  /* 0x8000000603007221 */ /* 0x008fe20000000000 */
[----:B0-----:R-:W-:-:S03]  /*1d70*/  FFMA R3, R20, -R5, 1 ;  /* 0x3f80000014037423 */ /* 0x001fc60000000805 */
[----:B------:R-:W-:-:S04]  /*1d80*/  FFMA.SAT R18, R0, R19, 0.5 ;  /* 0x3f00000000127423 */ /* 0x000fc80000002013 */
[----:B------:R-:W-:-:S04]  /*1d90*/  FFMA.RM R18, R18, R21, 12582913 ;  /* 0x4b40000112127423 */ /* 0x000fc80000004015 */
[C---:B------:R-:W-:Y:S01]  /*1da0*/  FADD R19, R18.reuse, -12583039 ;  /* 0xcb40007f12137421 */ /* 0x040fe20000000000 */
[----:B------:R-:W-:-:S03]  /*1db0*/  SHF.L.U32 R18, R18, 0x17, RZ ;  /* 0x0000001712127819 */ /* 0x000fc600000006ff */
[----:B------:R-:W-:-:S04]  /*1dc0*/  FFMA R19, R0, 1.4426950216293334961, -R19 ;  /* 0x3fb8aa3b00137823 */ /* 0x000fc80000000813 */
[----:B------:R-:W-:Y:S01]  /*1dd0*/  FFMA R19, R0, 1.925963033500011079e-08, R19 ;  /* 0x32a5706000137823 */ /* 0x000fe20000000013 */
[----:B------:R-:W-:-:S05]  /*1de0*/  FFMA R0, R20, R3, R20 ;  /* 0x0000000314007223 */ /* 0x000fca0000000014 */
        /* <DEDUP_REMOVED lines=8> */
[----:B------:R-:W-:Y:S02]  /*1e70*/  MOV R0, R5 ;  /* 0x0000000500007202 */ /* 0x000fe40000000f00 */
[----:B------:R-:W-:-:S07]  /*1e80*/  MOV R20, 0x1ea0 ;  /* 0x00001ea000147802 */ /* 0x000fce0000000f00 */
[----:B-1----:R-:W-:Y:S05]  /*1e90*/  CALL.REL.NOINC `($__internal_8_$__cuda_sm3x_div_rn_noftz_f32_slowpath) ;  /* 0x0000000c00d87944 */ /* 0x002fea0003c00000 */
.L_x_226:
[----:B------:R-:W-:-:S13]  /*1ea0*/  ISETP.NE.AND P0, PT, R25, R8, PT ;  /* 0x000000081900720c */ /* 0x000fda0003f05270 */
[----:B------:R-:W-:-:S04]  /*1eb0*/  @!P0 FADD R0, R0, -1 ;  /* 0xbf80000000008421 */ /* 0x000fc80000000000 */
[----:B------:R-:W-:-:S07]  /*1ec0*/  FADD R24, R24, R0 ;  /* 0x0000000018187221 */ /* 0x000fce0000000000 */
.L_x_225:
[----:B------:R-:W-:-:S04]  /*1ed0*/  IADD3 R0, P0, PT, R7, R25, RZ ;  /* 0x0000001907007210 */ /* 0x000fc80007f1e0ff */
[----:B-12---:R-:W-:Y:S01]  /*1ee0*/  LEA R18, P1, R0, R14, 0x2 ;  /* 0x0000000e00127211 */ /* 0x006fe200078210ff */
[----:B------:R-:W-:Y:S01]  /*1ef0*/  IMAD.X R2, RZ, RZ, RZ, P0 ;  /* 0x000000ffff027224 */ /* 0x000fe200000e06ff */
[----:B------:R-:W-:-:S04]  /*1f00*/  ISETP.GE.U32.AND P0, PT, R25, 0xff, PT ;  /* 0x000000ff1900780c */ /* 0x000fc80003f06070 */
[----:B------:R-:W-:-:S09]  /*1f10*/  LEA.HI.X R19, R0, R15, R2, 0x2, P1 ;  /* 0x0000000f00137211 */ /* 0x000fd200008f1402 */
[----:B------:R-:W-:Y:S05]  /*1f20*/  @!P0 BRA `(.L_x_227) ;  /* 0x00000000000c8947 */ /* 0x000fea0003800000 */
[----:B------:R-:W2:Y:S02]  /*1f30*/  LDG.E R0, desc[UR8][R16.64+-0x3fc] ;  /* 0xfffc040810007981 */ /* 0x000ea4000c1e1900 */
[----:B--2---:R-:W-:-:S13]  /*1f40*/  ISETP.NE.AND P0, PT, R0, 0x1, PT ;  /* 0x000000010000780c */ /* 0x004fda0003f05270 */
[----:B------:R-:W-:Y:S05]  /*1f50*/  @P0 BRA `(.L_x_228) ;  /* 0x0000000000700947 */ /* 0x000fea0003800000 */
.L_x_227:
[----:B------:R-:W2:Y:S01]  /*1f60*/  LDG.E R3, desc[UR8][R18.64+0x4] ;  /* 0x0000040812037981 */ /* 0x000ea2000c1e1900 */
[----:B------:R-:W-:Y:S01]  /*1f70*/  HFMA2 R0, -RZ, RZ, 0.96630859375, -0.0022525787353515625 ;  /* 0x3bbb989dff007431 */ /* 0x000fe200000001ff */
[----:B------:R-:W-:Y:S01]  /*1f80*/  MOV R21, 0x437c0000 ;  /* 0x437c000000157802 */ /* 0x000fe20000000f00 */
[----:B------:R-:W0:Y:S01]  /*1f90*/  MUFU.RCP R20, R5 ;  /* 0x0000000500147308 */ /* 0x000e220000001000 */
[----:B--2---:R-:W-:-:S04]  /*1fa0*/  FADD R3, R3, -R6 ;  /* 0x8000000603037221 */ /* 0x004fc80000000000 */
[----:B------:R-:W-:-:S04]  /*1fb0*/  FFMA.SAT R0, R3, R0, 0.5 ;  /* 0x3f00000003007423 */ /* 0x000fc80000002000 */
[----:B------:R-:W-:Y:S01]  /*1fc0*/  FFMA.RM R0, R0, R21, 12582913 ;  /* 0x4b40000100007423 */ /* 0x000fe20000004015 */
[----:B0-----:R-:W-:-:S03]  /*1fd0*/  FFMA R21, R20, -R5, 1 ;  /* 0x3f80000014157423 */ /* 0x001fc60000000805 */
[C---:B------:R-:W-:Y:S01]  /*1fe0*/  FADD R2, R0.reuse, -12583039 ;  /* 0xcb40007f00027421 */ /* 0x040fe20000000000 */
[----:B------:R-:W-:-:S03]  /*1ff0*/  SHF.L.U32 R0, R0, 0x17, RZ ;  /* 0x0000001700007819 */ /* 0x000fc600000006ff */
[----:B------:R-:W-:-:S04]  /*2000*/  FFMA R2, R3, 1.4426950216293334961, -R2 ;  /* 0x3fb8aa3b03027823 */ /* 0x000fc80000000802 */
[----:B------:R-:W-:-:S04]  /*2010*/  FFMA R2, R3, 1.925963033500011079e-08, R2 ;  /* 0x32a5706003027823 */ /* 0x000fc80000000002 */
[----:B------:R-:W0:Y:S02]  /*2020*/  MUFU.EX2 R3, R2 ;  /* 0x0000000200037308 */ /* 0x000e240000000800 */
[----:B0-----:R-:W-:Y:S01]  /*2030*/  FMUL R22, R0, R3 ;  /* 0x0000000300167220 */ /* 0x001fe20000400000 */
[----:B------:R-:W-:-:S05]  /*2040*/  FFMA R0, R20, R21, R20 ;  /* 0x0000001514007223 */ /* 0x000fca0000000014 */
[----:B------:R-:W0:Y:S01]  /*2050*/  FCHK P0, R22, R5 ;  /* 0x0000000516007302 */ /* 0x000e220000000000 */
[----:B------:R-:W-:-:S04]  /*2060*/  FFMA R3, R0, R22, RZ ;  /* 0x0000001600037223 */ /* 0x000fc800000000ff */
[----:B------:R-:W-:-:S04]  /*2070*/  FFMA R20, R3, -R5, R22 ;  /* 0x8000000503147223 */ /* 0x000fc80000000016 */
[----:B------:R-:W-:Y:S01]  /*2080*/  FFMA R0, R0, R20, R3 ;  /* 0x0000001400007223 */ /* 0x000fe20000000003 */
[----:B0-----:R-:W-:Y:S06]  /*2090*/  @!P0 BRA `(.L_x_229) ;  /* 0x0000000000108947 */ /* 0x001fec0003800000 */
[----:B------:R-:W-:Y:S01]  /*20a0*/  IMAD.MOV.U32 R3, RZ, RZ, R22 ;  /* 0x000000ffff037224 */ /* 0x000fe200078e0016 */
[----:B------:R-:W-:Y:S02]  /*20b0*/  MOV R0, R5 ;  /* 0x0000000500007202 */ /* 0x000fe40000000f00 */
[----:B------:R-:W-:-:S07]  /*20c0*/  MOV R20, 0x20e0 ;  /* 0x000020e000147802 */ /* 0x000fce0000000f00 */
[----:B---3--:R-:W-:Y:S05]  /*20d0*/  CALL.REL.NOINC `($__internal_8_$__cuda_sm3x_div_rn_noftz_f32_slowpath) ;  /* 0x0000000c00487944 */ /* 0x008fea0003c00000 */
.L_x_229:
[----:B------:R-:W-:-:S04]  /*20e0*/  IADD3 R3, PT, PT, R25, 0x1, RZ ;  /* 0x0000000119037810 */ /* 0x000fc80007ffe0ff */
[----:B------:R-:W-:-:S13]  /*20f0*/  ISETP.NE.AND P0, PT, R3, R8, PT ;  /* 0x000000080300720c */ /* 0x000fda0003f05270 */
[----:B------:R-:W-:-:S04]  /*2100*/  @!P0 FADD R0, R0, -1 ;  /* 0xbf80000000008421 */ /* 0x000fc80000000000 */
[----:B------:R-:W-:-:S07]  /*2110*/  FADD R24, R24, R0 ;  /* 0x0000000018187221 */ /* 0x000fce0000000000 */
.L_x_228:
[----:B------:R-:W-:-:S13]  /*2120*/  ISETP.GE.U32.AND P0, PT, R25, 0xfe, PT ;  /* 0x000000fe1900780c */ /* 0x000fda0003f06070 */
[----:B------:R-:W-:Y:S05]  /*2130*/  @!P0 BRA `(.L_x_230) ;  /* 0x00000000000c8947 */ /* 0x000fea0003800000 */
[----:B------:R-:W2:Y:S02]  /*2140*/  LDG.E R0, desc[UR8][R16.64+-0x3f8] ;  /* 0xfffc080810007981 */ /* 0x000ea4000c1e1900 */
[----:B--2---:R-:W-:-:S13]  /*2150*/  ISETP.NE.AND P0, PT, R0, 0x1, PT ;  /* 0x000000010000780c */ /* 0x004fda0003f05270 */
[----:B------:R-:W-:Y:S05]  /*2160*/  @P0 BRA `(.L_x_231) ;  /* 0x0000000000700947 */ /* 0x000fea0003800000 */
.L_x_230:
[----:B------:R-:W2:Y:S01]  /*2170*/  LDG.E R3, desc[UR8][R18.64+0x8] ;  /* 0x0000080812037981 */ /* 0x000ea2000c1e1900 */
[----:B------:R-:W-:Y:S02]  /*2180*/  HFMA2 R0, -RZ, RZ, 0.96630859375, -0.0022525787353515625 ;  /* 0x3bbb989dff007431 */ /* 0x000fe400000001ff */
[----:B------:R-:W-:Y:S01]  /*2190*/  IMAD.MOV.U32 R21, RZ, RZ, 0x437c0000 ;  /* 0x437c0000ff157424 */ /* 0x000fe200078e00ff */
        /* <DEDUP_REMOVED lines=20> */
[----:B---3--:R-:W-:Y:S05]  /*22e0*/  CALL.REL.NOINC `($__internal_8_$__cuda_sm3x_div_rn_noftz_f32_slowpath) ;  /* 0x0000000800c47944 */ /* 0x008fea0003c00000 */
.L_x_232:
[----:B------:R-:W-:-:S05]  /*22f0*/  VIADD R3, R25, 0x2 ;  /* 0x0000000219037836 */ /* 0x000fca0000000000 */
[----:B------:R-:W-:-:S13]  /*2300*/  ISETP.NE.AND P0, PT, R3, R8, PT ;  /* 0x000000080300720c */ /* 0x000fda0003f05270 */
[----:B------:R-:W-:-:S04]  /*2310*/  @!P0 FADD R0, R0, -1 ;  /* 0xbf80000000008421 */ /* 0x000fc80000000000 */
[----:B------:R-:W-:-:S07]  /*2320*/  FADD R24, R24, R0 ;  /* 0x0000000018187221 */ /* 0x000fce0000000000 */
.L_x_231:
[----:B------:R-:W-:-:S13]  /*2330*/  ISETP.GE.U32.AND P0, PT, R25, 0xfd, PT ;  /* 0x000000fd1900780c */ /* 0x000fda0003f06070 */
[----:B------:R-:W-:Y:S05]  /*2340*/  @!P0 BRA `(.L_x_233) ;  /* 0x00000000000c8947 */ /* 0x000fea0003800000 */
[----:B------:R-:W2:Y:S02]  /*2350*/  LDG.E R16, desc[UR8][R16.64+-0x3f4] ;  /* 0xfffc0c0810107981 */ /* 0x000ea4000c1e1900 */
[----:B--2---:R-:W-:-:S13]  /*2360*/  ISETP.NE.AND P0, PT, R16, 0x1, PT ;  /* 0x000000011000780c */ /* 0x004fda0003f05270 */
[----:B------:R-:W-:Y:S05]  /*2370*/  @P0 BRA `(.L_x_234) ;  /* 0x00000000006c0947 */ /* 0x000fea0003800000 */
.L_x_233:
[----:B------:R-:W2:Y:S01]  /*2380*/  LDG.E R19, desc[UR8][R18.64+0xc] ;  /* 0x00000c0812137981 */ /* 0x000ea2000c1e1900 */
[----:B------:R-:W-:Y:S01]  /*2390*/  HFMA2 R17, -RZ, RZ, 3.7421875, 0 ;  /* 0x437c0000ff117431 */ /* 0x000fe200000001ff */
        /* <DEDUP_REMOVED lines=18> */
[----:B------:R-:W-:Y:S01]  /*24c0*/  IMAD.MOV.U32 R0, RZ, RZ, R5 ;  /* 0x000000ffff007224 */ /* 0x000fe200078e0005 */
[----:B------:R-:W-:-:S07]  /*24d0*/  MOV R20, 0x24f0 ;  /* 0x000024f000147802 */ /* 0x000fce0000000f00 */
[----:B---3--:R-:W-:Y:S05]  /*24e0*/  CALL.REL.NOINC `($__internal_8_$__cuda_sm3x_div_rn_noftz_f32_slowpath) ;  /* 0x0000000800447944 */ /* 0x008fea0003c00000 */
.L_x_235:
[----:B------:R-:W-:-:S04]  /*24f0*/  IADD3 R3, PT, PT, R25, 0x3, RZ ;  /* 0x0000000319037810 */ /* 0x000fc80007ffe0ff */
[----:B------:R-:W-:-:S13]  /*2500*/  ISETP.NE.AND P0, PT, R3, R8, PT ;  /* 0x000000080300720c */ /* 0x000fda0003f05270 */
[----:B------:R-:W-:-:S04]  /*2510*/  @!P0 FADD R0, R0, -1 ;  /* 0xbf80000000008421 */ /* 0x000fc80000000000 */
[----:B------:R-:W-:-:S07]  /*2520*/  FADD R24, R24, R0 ;  /* 0x0000000018187221 */ /* 0x000fce0000000000 */
.L_x_234:
[----:B------:R-:W-:-:S04]  /*2530*/  IADD3 R25, PT, PT, R25, 0x4, RZ ;  /* 0x0000000419197810 */ /* 0x000fc80007ffe0ff */
[----:B------:R-:W-:-:S13]  /*2540*/  ISETP.NE.AND P0, PT, R25, UR5, PT ;  /* 0x0000000519007c0c */ /* 0x000fda000bf05270 */
[----:B------:R-:W-:Y:S05]  /*2550*/  @P0 BRA `(.L_x_236) ;  /* 0xfffffff400d00947 */ /* 0x000fea000383ffff */
[----:B------:R-:W-:-:S07]  /*2560*/  MOV R12, UR5 ;  /* 0x00000005000c7c02 */ /* 0x000fce0008000f00 */
.L_x_223:
[----:B------:R-:W-:-:S09]  /*2570*/  UISETP.NE.AND UP0, UPT, UR6, URZ, UPT ;  /* 0x000000ff0600728c */ /* 0x000fd2000bf05270 */
[----:B------:R-:W-:Y:S05]  /*2580*/  BRA.U !UP0, `(.L_x_237) ;  /* 0x0000000508bc7547 */ /* 0x000fea000b800000 */
[----:B01----:R-:W0:Y:S01]  /*2590*/  LDC.64 R14, c[0x0][0x390] ;  /* 0x0000e400ff0e7b82 */ /* 0x003e220000000a00 */
[C---:B------:R-:W-:Y:S01]  /*25a0*/  ISETP.GE.U32.AND P0, PT, R12.reuse, 0x100, PT ;  /* 0x000001000c00780c */ /* 0x040fe20003f06070 */
[----:B0-----:R-:W-:-:S12]  /*25b0*/  IMAD.WIDE.U32 R14, R12, 0x4, R14 ;  /* 0x000000040c0e7825 */ /* 0x001fd800078e000e */
[----:B------:R-:W-:Y:S05]  /*25c0*/  @!P0 BRA `(.L_x_238) ;  /* 0x00000000000c8947 */ /* 0x000fea0003800000 */
[----:B------:R-:W4:Y:S02]  /*25d0*/  LDG.E R0, desc[UR8][R14.64+-0x400] ;  /* 0xfffc00080e007981 */ /* 0x000f24000c1e1900 */
[----:B----4-:R-:W-:-:S13]  /*25e0*/  ISETP.NE.AND P0, PT, R0, 0x1, PT ;  /* 0x000000010000780c */ /* 0x010fda0003f05270 */
[----:B------:R-:W-:Y:S05]  /*25f0*/  @P0 BRA `(.L_x_239) ;  /* 0x0000000000780947 */ /* 0x000fea0003800000 */
.L_x_238:
[----:B------:R-:W0:Y:S01]  /*2600*/  LDC.64 R2, c[0x0][0x380] ;  /* 0x0000e000ff027b82 */ /* 0x000e220000000a00 */
[----:B---3--:R-:W-:-:S04]  /*2610*/  IMAD.IADD R11, R7, 0x1, R12 ;  /* 0x00000001070b7824 */ /* 0x008fc800078e020c */
[----:B0-----:R-:W-:-:S06]  /*2620*/  IMAD.WIDE.U32 R2, R11, 0x4, R2 ;  /* 0x000000040b027825 */ /* 0x001fcc00078e0002 */
[----:B------:R-:W3:Y:S01]  /*2630*/  LDG.E R3, desc[UR8][R2.64] ;  /* 0x0000000802037981 */ /* 0x000ee2000c1e1900 */
[----:B------:R-:W-:Y:S01]  /*2640*/  HFMA2 R13, -RZ, RZ, 3.7421875, 0 ;  /* 0x437c0000ff0d7431 */ /* 0x000fe200000001ff */
[----:B------:R-:W-:Y:S01]  /*2650*/  MOV R11, 0x3bbb989d ;  /* 0x3bbb989d000b7802 */ /* 0x000fe20000000f00 */
        /* <DEDUP_REMOVED lines=20> */
[----:B--2---:R-:W-:Y:S05]  /*27a0*/  CALL.REL.NOINC `($__internal_8_$__cuda_sm3x_div_rn_noftz_f32_slowpath) ;  /* 0x0000000400947944 */ /* 0x004fea0003c00000 */
.L_x_240:
[----:B------:R-:W-:-:S13]  /*27b0*/  ISETP.NE.AND P0, PT, R12, R8, PT ;  /* 0x000000080c00720c */ /* 0x000fda0003f05270 */
[----:B------:R-:W-:-:S04]  /*27c0*/  @!P0 FADD R0, R0, -1 ;  /* 0xbf80000000008421 */ /* 0x000fc80000000000 */
[----:B------:R-:W-:-:S07]  /*27d0*/  FADD R24, R0, R24 ;  /* 0x0000001800187221 */ /* 0x000fce0000000000 */
.L_x_239:
[----:B------:R-:W-:-:S09]  /*27e0*/  UISETP.NE.AND UP0, UPT, UR6, 0x1, UPT ;  /* 0x000000010600788c */ /* 0x000fd2000bf05270 */
[----:B------:R-:W-:Y:S05]  /*27f0*/  BRA.U !UP0, `(.L_x_237) ;  /* 0x0000000508207547 */ /* 0x000fea000b800000 */
[----:B---3--:R-:W0:Y:S01]  /*2800*/  LDC.64 R10, c[0x0][0x380] ;  /* 0x0000e000ff0a7b82 */ /* 0x008e220000000a00 */
[----:B------:R-:W-:-:S04]  /*2810*/  IADD3 R0, P0, PT, R7, R12, RZ ;  /* 0x0000000c07007210 */ /* 0x000fc80007f1e0ff */
[----:B------:R-:W-:Y:S02]  /*2820*/  IADD3.X R2, PT, PT, RZ, RZ, RZ, P0, !PT ;  /* 0x000000ffff027210 */ /* 0x000fe400007fe4ff */
[----:B------:R-:W-:Y:S02]  /*2830*/  ISETP.GE.U32.AND P0, PT, R12, 0xff, PT ;  /* 0x000000ff0c00780c */ /* 0x000fe40003f06070 */
[----:B0-----:R-:W-:-:S04]  /*2840*/  LEA R10, P1, R0, R10, 0x2 ;  /* 0x0000000a000a7211 */ /* 0x001fc800078210ff */
[----:B------:R-:W-:-:S07]  /*2850*/  LEA.HI.X R11, R0, R11, R2, 0x2, P1 ;  /* 0x0000000b000b7211 */ /* 0x000fce00008f1402 */
[----:B------:R-:W-:Y:S05]  /*2860*/  @!P0 BRA `(.L_x_241) ;  /* 0x00000000000c8947 */ /* 0x000fea0003800000 */
[----:B------:R-:W3:Y:S02]  /*2870*/  LDG.E R0, desc[UR8][R14.64+-0x3fc] ;  /* 0xfffc04080e007981 */ /* 0x000ee4000c1e1900 */
[----:B---3--:R-:W-:-:S13]  /*2880*/  ISETP.NE.AND P0, PT, R0, 0x1, PT ;  /* 0x000000010000780c */ /* 0x008fda0003f05270 */
[----:B------:R-:W-:Y:S05]  /*2890*/  @P0 BRA `(.L_x_242) ;  /* 0x0000000000700947 */ /* 0x000fea0003800000 */
.L_x_241:
[----:B------:R-:W3:Y:S01]  /*28a0*/  LDG.E R3, desc[UR8][R10.64+0x4] ;  /* 0x000004080a037981 */ /* 0x000ee2000c1e1900 */
[----:B------:R-:W-:Y:S01]  /*28b0*/  MOV R0, 0x3bbb989d ;  /* 0x3bbb989d00007802 */ /* 0x000fe20000000f00 */
[----:B------:R-:W-:Y:S01]  /*28c0*/  IMAD.MOV.U32 R13, RZ, RZ, 0x437c0000 ;  /* 0x437c0000ff0d7424 */ /* 0x000fe200078e00ff */
[----:B------:R-:W0:Y:S01]  /*28d0*/  MUFU.RCP R16, R5 ;  /* 0x0000000500107308 */ /* 0x000e220000001000 */
[----:B---3--:R-:W-:-:S04]  /*28e0*/  FADD R3, R3, -R6 ;  /* 0x8000000603037221 */ /* 0x008fc80000000000 */
[----:B------:R-:W-:-:S04]  /*28f0*/  FFMA.SAT R0, R3, R0, 0.5 ;  /* 0x3f00000003007423 */ /* 0x000fc80000002000 */
[----:B------:R-:W-:Y:S01]  /*2900*/  FFMA.RM R0, R0, R13, 12582913 ;  /* 0x4b40000100007423 */ /* 0x000fe2000000400d */
[----:B0-----:R-:W-:-:S03]  /*2910*/  FFMA R13, R16, -R5, 1 ;  /* 0x3f800000100d7423 */ /* 0x001fc60000000805 */
[C---:B------:R-:W-:Y:S01]  /*2920*/  FADD R2, R0.reuse, -12583039 ;  /* 0xcb40007f00027421 */ /* 0x040fe20000000000 */
[----:B------:R-:W-:-:S03]  /*2930*/  SHF.L.U32 R0, R0, 0x17, RZ ;  /* 0x0000001700007819 */ /* 0x000fc600000006ff */
[----:B------:R-:W-:-:S04]  /*2940*/  FFMA R2, R3, 1.4426950216293334961, -R2 ;  /* 0x3fb8aa3b03027823 */ /* 0x000fc80000000802 */
[----:B------:R-:W-:-:S04]  /*2950*/  FFMA R2, R3, 1.925963033500011079e-08, R2 ;  /* 0x32a5706003027823 */ /* 0x000fc80000000002 */
[----:B------:R-:W2:Y:S02]  /*2960*/  MUFU.EX2 R3, R2 ;  /* 0x0000000200037308 */ /* 0x000ea40000000800 */
[----:B--2---:R-:W-:Y:S01]  /*2970*/  FMUL R18, R0, R3 ;  /* 0x0000000300127220 */ /* 0x004fe20000400000 */
        /* <DEDUP_REMOVED lines=9> */
[----:B------:R-:W-:Y:S05]  /*2a10*/  CALL.REL.NOINC `($__internal_8_$__cuda_sm3x_div_rn_noftz_f32_slowpath) ;  /* 0x0000000000f87944 */ /* 0x000fea0003c00000 */
.L_x_243:
[----:B------:R-:W-:-:S04]  /*2a20*/  IADD3 R3, PT, PT, R12, 0x1, RZ ;  /* 0x000000010c037810 */ /* 0x000fc80007ffe0ff */
[----:B------:R-:W-:-:S13]  /*2a30*/  ISETP.NE.AND P0, PT, R3, R8, PT ;  /* 0x000000080300720c */ /* 0x000fda0003f05270 */
[----:B------:R-:W-:-:S04]  /*2a40*/  @!P0 FADD R0, R0, -1 ;  /* 0xbf80000000008421 */ /* 0x000fc80000000000 */
[----:B------:R-:W-:-:S07]  /*2a50*/  FADD R24, R0, R24 ;  /* 0x0000001800187221 */ /* 0x000fce0000000000 */
.L_x_242:
[----:B------:R-:W-:-:S09]  /*2a60*/  UISETP.NE.AND UP0, UPT, UR6, 0x2, UPT ;  /* 0x000000020600788c */ /* 0x000fd2000bf05270 */
[----:B------:R-:W-:Y:S05]  /*2a70*/  BRA.U !UP0, `(.L_x_237) ;  /* 0x0000000108807547 */ /* 0x000fea000b800000 */
[----:B------:R-:W-:-:S13]  /*2a80*/  ISETP.GE.U32.AND P0, PT, R12, 0xfe, PT ;  /* 0x000000fe0c00780c */ /* 0x000fda0003f06070 */
[----:B------:R-:W-:Y:S05]  /*2a90*/  @!P0 BRA `(.L_x_244) ;  /* 0x00000000000c8947 */ /* 0x000fea0003800000 */
[----:B------:R-:W3:Y:S02]  /*2aa0*/  LDG.E R14, desc[UR8][R14.64+-0x3f8] ;  /* 0xfffc08080e0e7981 */ /* 0x000ee4000c1e1900 */
[----:B---3--:R-:W-:-:S13]  /*2ab0*/  ISETP.NE.AND P0, PT, R14, 0x1, PT ;  /* 0x000000010e00780c */ /* 0x008fda0003f05270 */
[----:B------:R-:W-:Y:S05]  /*2ac0*/  @P0 BRA `(.L_x_237) ;  /* 0x00000000006c0947 */ /* 0x000fea0003800000 */
.L_x_244:
[----:B------:R-:W3:Y:S01]  /*2ad0*/  LDG.E R11, desc[UR8][R10.64+0x8] ;  /* 0x000008080a0b7981 */ /* 0x000ee2000c1e1900 */
[----:B------:R-:W-:Y:S02]  /*2ae0*/  HFMA2 R13, -RZ, RZ, 3.7421875, 0 ;  /* 0x437c0000ff0d7431 */ /* 0x000fe400000001ff */
        /* <DEDUP_REMOVED lines=20> */
[----:B--2---:R-:W-:Y:S05]  /*2c30*/  CALL.REL.NOINC `($__internal_8_$__cuda_sm3x_div_rn_noftz_f32_slowpath) ;  /* 0x0000000000707944 */ /* 0x004fea0003c00000 */
.L_x_245:
[----:B------:R-:W-:-:S04]  /*2c40*/  IADD3 R3, PT, PT, R12, 0x2, RZ ;  /* 0x000000020c037810 */ /* 0x000fc80007ffe0ff */
[----:B------:R-:W-:-:S13]  /*2c50*/  ISETP.NE.AND P0, PT, R3, R8, PT ;  /* 0x000000080300720c */ /* 0x000fda0003f05270 */
[----:B------:R-:W-:-:S04]  /*2c60*/  @!P0 FADD R0, R0, -1 ;  /* 0xbf80000000008421 */ /* 0x000fc80000000000 */
[----:B------:R-:W-:-:S07]  /*2c70*/  FADD R24, R0, R24 ;  /* 0x0000001800187221 */ /* 0x000fce0000000000 */
.L_x_237:
[----:B------:R-:W4:Y:S01]  /*2c80*/  MUFU.RCP R3, R4 ;  /* 0x0000000400037308 */ /* 0x000f220000001000 */
[----:B------:R-:W-:Y:S07]  /*2c90*/  BSSY.RECONVERGENT B0, `(.L_x_246) ;  /* 0x000000d000007945 */ /* 0x000fee0003800200 */
[----:B------:R-:W5:Y:S01]  /*2ca0*/  FCHK P0, R24, R4 ;  /* 0x0000000418007302 */ /* 0x000f620000000000 */
[----:B----4-:R-:W-:-:S04]  /*2cb0*/  FFMA R0, -R4, R3, 1 ;  /* 0x3f80000004007423 */ /* 0x010fc80000000103 */
[----:B------:R-:W-:-:S04]  /*2cc0*/  FFMA R3, R3, R0, R3 ;  /* 0x0000000003037223 */ /* 0x000fc80000000003 */
[----:B---3--:R-:W-:-:S04]  /*2cd0*/  FFMA R11, R3, R24, RZ ;  /* 0x00000018030b7223 */ /* 0x008fc800000000ff */
[----:B------:R-:W-:-:S04]  /*2ce0*/  FFMA R0, -R4, R11, R24 ;  /* 0x0000000b04007223 */ /* 0x000fc80000000118 */
[----:B------:R-:W-:Y:S01]  /*2cf0*/  FFMA R11, R3, R0, R11 ;  /* 0x00000000030b7223 */ /* 0x000fe2000000000b */
[----:B-----5:R-:W-:Y:S06]  /*2d00*/  @!P0 BRA `(.L_x_247) ;  /* 0x0000000000148947 */ /* 0x020fec0003800000 */
[----:B------:R-:W-:Y:S01]  /*2d10*/  IMAD.MOV.U32 R3, RZ, RZ, R24 ;  /* 0x000000ffff037224 */ /* 0x000fe200078e0018 */
[----:B------:R-:W-:Y:S02]  /*2d20*/  MOV R0, R4 ;  /* 0x0000000400007202 */ /* 0x000fe40000000f00 */
[----:B------:R-:W-:-:S07]  /*2d30*/  MOV R20, 0x2d50 ;  /* 0x00002d5000147802 */ /* 0x000fce0000000f00 */
[----:B012---:R-:W-:Y:S05]  /*2d40*/  CALL.REL.NOINC `($__internal_8_$__cuda_sm3x_div_rn_noftz_f32_slowpath) ;  /* 0x00000000002c7944 */ /* 0x007fea0003c00000 */
[----:B------:R-:W-:-:S07]  /*2d50*/  MOV R11, R0 ;  /* 0x00000000000b7202 */ /* 0x000fce0000000f00 */
.L_x_247:
[----:B------:R-:W-:Y:S05]  /*2d60*/  BSYNC.RECONVERGENT B0 ;  /* 0x0000000000007941 */ /* 0x000fea0003800200 */
.L_x_246:
[----:B------:R-:W3:Y:S08]  /*2d70*/  LDC R0, c[0x0][0x3b4] ;  /* 0x0000ed00ff007b82 */ /* 0x000ef00000000800 */
[----:B------:R-:W4:Y:S01]  /*2d80*/  LDC.64 R2, c[0x0][0x3a8] ;  /* 0x0000ea00ff027b82 */ /* 0x000f220000000a00 */
[----:B---3--:R-:W-:Y:S01]  /*2d90*/  IMAD R13, R9, R0, UR4 ;  /* 0x00000004090d7e24 */ /* 0x008fe2000f8e0200 */
[----:B------:R-:W-:-:S06]  /*2da0*/  UIADD3 UR4, UPT, UPT, UR4, 0x1, URZ ;  /* 0x0000000104047890 */ /* 0x000fcc000fffe0ff */
[----:B------:R-:W-:Y:S01]  /*2db0*/  ISETP.NE.AND P0, PT, R0, UR4, PT ;  /* 0x0000000400007c0c */ /* 0x000fe2000bf05270 */
[----:B----4-:R-:W-:-:S05]  /*2dc0*/  IMAD.WIDE.U32 R2, R13, 0x4, R2 ;  /* 0x000000040d027825 */ /* 0x010fca00078e0002 */
[----:B------:R3:W-:Y:S07]  /*2dd0*/  STG.E desc[UR8][R2.64], R11 ;  /* 0x0000000b02007986 */ /* 0x0007ee000c101908 */
[----:B------:R-:W-:Y:S05]  /*2de0*/  @P0 BRA `(.L_x_248) ;  /* 0xffffffec00880947 */ /* 0x000fea000383ffff */
[----:B------:R-:W-:Y:S05]  /*2df0*/  EXIT ;  /* 0x000000000000794d */ /* 0x000fea0003800000 */
        .weak           $__internal_8_$__cuda_sm3x_div_rn_noftz_f32_slowpath
        .type           $__internal_8_$__cuda_sm3x_div_rn_noftz_f32_slowpath,@function
        .size           $__internal_8_$__cuda_sm3x_div_rn_noftz_f32_slowpath,(.L_x_456 - $__internal_8_$__cuda_sm3x_div_rn_noftz_f32_slowpath)
$__internal_8_$__cuda_sm3x_div_rn_noftz_f32_slowpath:
        /* <DEDUP_REMOVED lines=27> */
[----:B------:R-:W-:Y:S02]  /*2fb0*/  IADD3 R21, PT, PT, R22, -0x1, RZ ;  /* 0xffffffff16157810 */ /* 0x000fe40007ffe0ff */
[----:B------:R-:W-:Y:S02]  /*2fc0*/  ISETP.GE.AND P1, PT, R23, RZ, PT ;  /* 0x000000ff1700720c */ /* 0x000fe40003f26270 */
[----:B------:R-:W-:-:S11]  /*2fd0*/  ISETP.GE.AND P0, PT, R21, RZ, PT ;  /* 0x000000ff1500720c */ /* 0x000fd60003f06270 */
[----:B------:R-:W-:Y:S02]  /*2fe0*/  @!P1 FFMA R0, R0, 1.84467440737095516160e+19, RZ ;  /* 0x5f80000000009823 */ /* 0x000fe400000000ff */
[----:B------:R-:W-:Y:S01]  /*2ff0*/  @P0 MOV R21, RZ ;  /* 0x000000ff00150202 */ /* 0x000fe20000000f00 */
[----:B------:R-:W-:Y:S01]  /*3000*/  @!P0 FFMA R3, R3, 1.84467440737095516160e+19, RZ ;  /* 0x5f80000003038823 */ /* 0x000fe200000000ff */
[----:B------:R-:W-:-:S04]  /*3010*/  @!P0 MOV R21, 0xffffffc0 ;  /* 0xffffffc000158802 */ /* 0x000fc80000000f00 */
[----:B------:R-:W-:-:S07]  /*3020*/  @!P1 IADD3 R21, PT, PT, R21, 0x40, RZ ;  /* 0x0000004015159810 */ /* 0x000fce0007ffe0ff */
.L_x_250:
[----:B------:R-:W-:Y:S01]  /*3030*/  LEA R23, R2, 0xc0800000, 0x17 ;  /* 0xc080000002177811 */ /* 0x000fe200078eb8ff */
[----:B------:R-:W-:Y:S01]  /*3040*/  BSSY.RECONVERGENT B2, `(.L_x_255) ;  /* 0x0000036000027945 */ /* 0x000fe20003800200 */
[----:B------:R-:W-:-:S03]  /*3050*/  IADD3 R22, PT, PT, R22, -0x7f, RZ ;  /* 0xffffff8116167810 */ /* 0x000fc60007ffe0ff */
[----:B------:R-:W-:-:S04]  /*3060*/  IMAD.IADD R28, R0, 0x1, -R23 ;  /* 0x00000001001c7824 */ /* 0x000fc800078e0a17 */
[----:B------:R-:W0:Y:S01]  /*3070*/  MUFU.RCP R0, R28 ;  /* 0x0000001c00007308 */ /* 0x000e220000001000 */
[----:B------:R-:W-:-:S04]  /*3080*/  FADD.FTZ R23, -R28, -RZ ;  /* 0x800000ff1c177221 */ /* 0x000fc80000010100 */
[----:B0-----:R-:W-:-:S04]  /*3090*/  FFMA R27, R0, R23, 1 ;  /* 0x3f800000001b7423 */ /* 0x001fc80000000017 */
[----:B------:R-:W-:Y:S01]  /*30a0*/  FFMA R27, R0, R27, R0 ;  /* 0x0000001b001b7223 */ /* 0x000fe20000000000 */
[C---:B------:R-:W-:Y:S01]  /*30b0*/  IMAD R0, R22.reuse, -0x800000, R3 ;  /* 0xff80000016007824 */ /* 0x040fe200078e0203 */
[----:B------:R-:W-:-:S03]  /*30c0*/  IADD3 R22, PT, PT, R22, 0x7f, -R2 ;  /* 0x0000007f16167810 */ /* 0x000fc60007ffe802 */
[----:B------:R-:W-:Y:S01]  /*30d0*/  FFMA R26, R0, R27, RZ ;  /* 0x0000001b001a7223 */ /* 0x000fe200000000ff */
[----:B------:R-:W-:-:S03]  /*30e0*/  IADD3 R21, PT, PT, R22, R21, RZ ;  /* 0x0000001516157210 */ /* 0x000fc60007ffe0ff */
        /* <DEDUP_REMOVED lines=18> */
[C---:B------:R-:W-:Y:S02]  /*3210*/  VIADD R22, R2.reuse, 0x20 ;  /* 0x0000002002167836 */ /* 0x040fe40000000000 */
[CCC-:B------:R-:W-:Y:S01]  /*3220*/  FFMA.RP R21, R27.reuse, R23.reuse, R26.reuse ;  /* 0x000000171b157223 */ /* 0x1c0fe2000000801a */
[----:B------:R-:W-:Y:S01]  /*3230*/  FFMA.RM R26, R27, R23, R26 ;  /* 0x000000171b1a7223 */ /* 0x000fe2000000401a */
[C---:B------:R-:W-:Y:S02]  /*3240*/  ISETP.NE.AND P2, PT, R2.reuse, RZ, PT ;  /* 0x000000ff0200720c */ /* 0x040fe40003f45270 */
[----:B------:R-:W-:Y:S02]  /*3250*/  LOP3.LUT R3, R3, 0x7fffff, RZ, 0xc0, !PT ;  /* 0x007fffff03037812 */ /* 0x000fe400078ec0ff */
[----:B------:R-:W-:Y:S02]  /*3260*/  ISETP.NE.AND P1, PT, R2, RZ, PT ;  /* 0x000000ff0200720c */ /* 0x000fe40003f25270 */
[----:B------:R-:W-:-:S02]  /*3270*/  LOP3.LUT R3, R3, 0x800000, RZ, 0xfc, !PT ;  /* 0x0080000003037812 */ /* 0x000fc400078efcff */
[----:B------:R-:W-:Y:S02]  /*3280*/  IADD3 R2, PT, PT, -R2, RZ, RZ ;  /* 0x000000ff02027210 */ /* 0x000fe40007ffe1ff */
[----:B------:R-:W-:Y:S02]  /*3290*/  SHF.L.U32 R22, R3, R22, RZ ;  /* 0x0000001603167219 */ /* 0x000fe400000006ff */
[----:B------:R-:W-:Y:S02]  /*32a0*/  FSETP.NEU.FTZ.AND P0, PT, R21, R26, PT ;  /* 0x0000001a1500720b */ /* 0x000fe40003f1d000 */
[----:B------:R-:W-:Y:S02]  /*32b0*/  SEL R2, R2, RZ, P2 ;  /* 0x000000ff02027207 */ /* 0x000fe40001000000 */
[----:B------:R-:W-:Y:S02]  /*32c0*/  ISETP.NE.AND P1, PT, R22, RZ, P1 ;  /* 0x000000ff1600720c */ /* 0x000fe40000f25270 */
[----:B------:R-:W-:-:S02]  /*32d0*/  SHF.R.U32.HI R22, RZ, R2, R3 ;  /* 0x00000002ff167219 */ /* 0x000fc40000011603 */
[----:B------:R-:W-:Y:S02]  /*32e0*/  PLOP3.LUT P0, PT, P0, P1, PT, 0xf8, 0x8f ;  /* 0x00000000008f781c */ /* 0x000fe40000703f70 */
[----:B------:R-:W-:Y:S02]  /*32f0*/  SHF.R.U32.HI R2, RZ, 0x1, R22 ;  /* 0x00000001ff027819 */ /* 0x000fe40000011616 */
[----:B------:R-:W-:-:S04]  /*3300*/  SEL R3, RZ, 0x1, !P0 ;  /* 0x00000001ff037807 */ /* 0x000fc80004000000 */
[----:B------:R-:W-:-:S04]  /*3310*/  LOP3.LUT R3, R3, 0x1, R2, 0xf8, !PT ;  /* 0x0000000103037812 */ /* 0x000fc800078ef802 */
[----:B------:R-:W-:-:S04]  /*3320*/  LOP3.LUT R3, R3, R22, RZ, 0xc0, !PT ;  /* 0x0000001603037212 */ /* 0x000fc800078ec0ff */
[----:B------:R-:W-:-:S04]  /*3330*/  IADD3 R3, PT, PT, R2, R3, RZ ;  /* 0x0000000302037210 */ /* 0x000fc80007ffe0ff */
[----:B------:R-:W-:Y:S01]  /*3340*/  LOP3.LUT R0, R3, R0, RZ, 0xfc, !PT ;  /* 0x0000000003007212 */ /* 0x000fe200078efcff */
[----:B------:R-:W-:Y:S06]  /*3350*/  BRA `(.L_x_258) ;  /* 0x0000000000107947 */ /* 0x000fec0003800000 */
.L_x_257:
[----:B------:R-:W-:-:S04]  /*3360*/  LOP3.LUT R0, R0, 0x80000000, RZ, 0xc0, !PT ;  /* 0x8000000000007812 */ /* 0x000fc800078ec0ff */
[----:B------:R-:W-:Y:S01]  /*3370*/  LOP3.LUT R0, R0, 0x7f800000, RZ, 0xfc, !PT ;  /* 0x7f80000000007812 */ /* 0x000fe200078efcff */
[----:B------:R-:W-:Y:S06]  /*3380*/  BRA `(.L_x_258) ;  /* 0x0000000000047947 */ /* 0x000fec0003800000 */
.L_x_256:
[----:B------:R-:W-:-:S07]  /*3390*/  LEA R0, R21, R0, 0x17 ;  /* 0x0000000015007211 */ /* 0x000fce00078eb8ff */
.L_x_258:
[----:B------:R-:W-:Y:S05]  /*33a0*/  BSYNC.RECONVERGENT B2 ;  /* 0x0000000000027941 */ /* 0x000fea0003800200 */
.L_x_255:
[----:B------:R-:W-:Y:S05]  /*33b0*/  BRA `(.L_x_259) ;  /* 0x0000000000207947 */ /* 0x000fea0003800000 */
.L_x_254:
[----:B------:R-:W-:-:S04]  /*33c0*/  LOP3.LUT R0, R0, 0x80000000, R3, 0x48, !PT ;  /* 0x8000000000007812 */ /* 0x000fc800078e4803 */
[----:B------:R-:W-:Y:S01]  /*33d0*/  LOP3.LUT R0, R0, 0x7f800000, RZ, 0xfc, !PT ;  /* 0x7f80000000007812 */ /* 0x000fe200078efcff */
[----:B------:R-:W-:Y:S06]  /*33e0*/  BRA `(.L_x_259) ;  /* 0x0000000000147947 */ /* 0x000fec0003800000 */
.L_x_253:
[----:B------:R-:W-:Y:S01]  /*33f0*/  LOP3.LUT R0, R0, 0x80000000, R3, 0x48, !PT ;  /* 0x8000000000007812 */ /* 0x000fe200078e4803 */
[----:B------:R-:W-:Y:S06]  /*3400*/  BRA `(.L_x_259) ;  /* 0x00000000000c7947 */ /* 0x000fec0003800000 */
.L_x_252:
[----:B------:R-:W0:Y:S01]  /*3410*/  MUFU.RSQ R0, -QNAN ;  /* 0xffc0000000007908 */ /* 0x000e220000001400 */
[----:B------:R-:W-:Y:S05]  /*3420*/  BRA `(.L_x_259) ;  /* 0x0000000000047947 */ /* 0x000fea0003800000 */
.L_x_251:
[----:B------:R-:W-:-:S07]  /*3430*/  FADD.FTZ R0, R3, R0 ;  /* 0x0000000003007221 */ /* 0x000fce0000010000 */
.L_x_259:
[----:B------:R-:W-:Y:S05]  /*3440*/  BSYNC.RECONVERGENT B1 ;  /* 0x0000000000017941 */ /* 0x000fea0003800200 */
.L_x_249:
[----:B------:R-:W-:-:S04]  /*3450*/  HFMA2 R21, -RZ, RZ, 0, 0 ;  /* 0x00000000ff157431 */ /* 0x000fc800000001ff */
[----:B0-----:R-:W-:Y:S05]  /*3460*/  RET.REL.NODEC R20 `(_Z33output_projection_backward_kernelPKfPKiS2_S0_PfS3_iii) ;  /* 0xffffffc814e47950 */ /* 0x001fea0003c3ffff */
.L_x_260:
        /* <DEDUP_REMOVED lines=9> */
.L_x_456:


//--------------------- .text._Z31cross_entropy_loss_fused_kernelPKfPKiPfS3_ii --------------------------
	.section	.text._Z31cross_entropy_loss_fused_kernelPKfPKiPfS3_ii,"ax",@progbits
	.align	128
        .global         _Z31cross_entropy_loss_fused_kernelPKfPKiPfS3_ii
        .type           _Z31cross_entropy_loss_fused_kernelPKfPKiPfS3_ii,@function
        .size           _Z31cross_entropy_loss_fused_kernelPKfPKiPfS3_ii,(.L_x_457 - _Z31cross_entropy_loss_fused_kernelPKfPKiPfS3_ii)
        .other          _Z31cross_entropy_loss_fused_kernelPKfPKiPfS3_ii,@"STO_CUDA_ENTRY STV_DEFAULT"
_Z31cross_entropy_loss_fused_kernelPKfPKiPfS3_ii:
.text._Z31cross_entropy_loss_fused_kernelPKfPKiPfS3_ii:
[----:B------:R-:W-:Y:S01]  /*0000*/  LDC R1, c[0x0][0x37c] ;  /* 0x0000df00ff017b82 */ /* 0x000fe20000000800 */
[----:B------:R-:W0:Y:S01]  /*0010*/  S2R R7, SR_CTAID.X ;  /* 0x0000000000077919 */ /* 0x000e220000002500 */
[----:B------:R-:W1:Y:S02]  /*0020*/  LDCU UR4, c[0x0][0x3a0] ;  /* 0x00007400ff0477ac */ /* 0x000e640008000800 */
[----:B-1----:R-:W-:-:S06]  /*0030*/  UIADD3 UR4, UPT, UPT, UR4, -0x1, URZ ;  /* 0xffffffff04047890 */ /* 0x002fcc000fffe0ff */
[----:B0-----:R-:W-:-:S13]  /*0040*/  ISETP.GE.AND P0, PT, R7, UR4, PT ;  /* 0x0000000407007c0c */ /* 0x001fda000bf06270 */
[----:B------:R-:W-:Y:S05]  /*0050*/  @P0 EXIT ;  /* 0x000000000000094d */ /* 0x000fea0003800000 */
[----:B------:R-:W0:Y:S01]  /*0060*/  LDC.64 R2, c[0x0][0x388] ;  /* 0x0000e200ff027b82 */ /* 0x000e220000000a00 */
[----:B------:R-:W1:Y:S01]  /*0070*/  LDCU.64 UR6, c[0x0][0x358] ;  /* 0x00006b00ff0677ac */ /* 0x000e620008000a00 */
[----:B------:R-:W2:Y:S01]  /*0080*/  LDCU UR8, c[0x0][0x3a4] ;  /* 0x00007480ff0877ac */ /* 0x000ea20008000800 */
[----:B0-----:R-:W-:-:S05]  /*0090*/  IMAD.WIDE.U32 R2, R7, 0x4, R2 ;  /* 0x0000000407027825 */ /* 0x001fca00078e0002 */
[----:B-1----:R-:W2:Y:S02]  /*00a0*/  LDG.E R0, desc[UR6][R2.64+0x4] ;  /* 0x0000040602007981 */ /* 0x002ea4000c1e1900 */
[----:B--2---:R-:W-:-:S04]  /*00b0*/  ISETP.GE.AND P0, PT, R0, UR8, PT ;  /* 0x0000000800007c0c */ /* 0x004fc8000bf06270 */
[----:B------:R-:W-:-:S13]  /*00c0*/  ISETP.LT.OR P0, PT, R0, RZ, P0 ;  /* 0x000000ff0000720c */ /* 0x000fda0000701670 */
[----:B------:R-:W-:Y:S05]  /*00d0*/  @P0 EXIT ;  /* 0x000000000000094d */ /* 0x000fea0003800000 */
[----:B------:R-:W0:Y:S01]  /*00e0*/  S2R R6, SR_TID.X ;  /* 0x0000000000067919 */ /* 0x000e220000002100 */
[----:B------:R-:W-:Y:S01]  /*00f0*/  BSSY.RECONVERGENT B0, `(.L_x_261) ;  /* 0x000000f000007945 */ /* 0x000fe20003800200 */
[----:B------:R-:W-:Y:S01]  /*0100*/  IMAD.MOV.U32 R8, RZ, RZ, -0x319194d8 ;  /* 0xce6e6b28ff087424 */ /* 0x000fe200078e00ff */
[----:B0-----:R-:W-:-:S13]  /*0110*/  ISETP.GE.AND P0, PT, R6, UR8, PT ;  /* 0x0000000806007c0c */ /* 0x001fda000bf06270 */
[----:B------:R-:W-:Y:S05]  /*0120*/  @P0 BRA `(.L_x_262) ;  /* 0x00000000002c0947 */ /* 0x000fea0003800000 */
[----:B------:R-:W0:Y:S01]  /*0130*/  LDC R9, c[0x0][0x360] ;  /* 0x0000d800ff097b82 */ /* 0x000e220000000800 */
[----:B------:R-:W-:Y:S01]  /*0140*/  IMAD.MOV.U32 R8, RZ, RZ, -0x319194d8 ;  /* 0xce6e6b28ff087424 */ /* 0x000fe200078e00ff */
[----:B------:R-:W-:-:S06]  /*0150*/  MOV R10, R6 ;  /* 0x00000006000a7202 */ /* 0x000fcc0000000f00 */
[----:B------:R-:W1:Y:S02]  /*0160*/  LDC.64 R4, c[0x0][0x380] ;  /* 0x0000e000ff047b82 */ /* 0x000e640000000a00 */
.L_x_263:
[----:B------:R-:W-:-:S04]  /*0170*/  IMAD R3, R7, UR8, R10 ;  /* 0x0000000807037c24 */ /* 0x000fc8000f8e020a */
[----:B-1----:R-:W-:-:S06]  /*0180*/  IMAD.WIDE R2, R3, 0x4, R4 ;  /* 0x0000000403027825 */ /* 0x002fcc00078e0204 */
[----:B------:R-:W2:Y:S01]  /*0190*/  LDG.E R3, desc[UR6][R2.64] ;  /* 0x0000000602037981 */ /* 0x000ea2000c1e1900 */
[----:B0-----:R-:W-:-:S05]  /*01a0*/  IMAD.IADD R10, R9, 0x1, R10 ;  /* 0x00000001090a7824 */ /* 0x001fca00078e020a */
[----:B------:R-:W-:Y:S02]  /*01b0*/  ISETP.GE.AND P0, PT, R10, UR8, PT ;  /* 0x000000080a007c0c */ /* 0x000fe4000bf06270 */
[----:B--2---:R-:W-:-:S11]  /*01c0*/  FMNMX R8, R3, R8, !PT ;  /* 0x0000000803087209 */ /* 0x004fd60007800000 */
[----:B------:R-:W-:Y:S05]  /*01d0*/  @!P0 BRA `(.L_x_263) ;  /* 0xfffffffc00e48947 */ /* 0x000fea000383ffff */
.L_x_262:
[----:B------:R-:W-:Y:S05]  /*01e0*/  BSYNC.RECONVERGENT B0 ;  /* 0x0000000000007941 */ /* 0x000fea0003800200 */
.L_x_261:
[----:B------:R-:W0:Y:S01]  /*01f0*/  SHFL.DOWN PT, R3, R8, 0x10, 0x1f ;  /* 0x0a001f0008037f89 */ /* 0x000e2200000e0000 */
[----:B------:R-:W-:Y:S02]  /*0200*/  ISETP.GT.U32.AND P1, PT, R6, 0x1f, PT ;  /* 0x0000001f0600780c */ /* 0x000fe40003f24070 */
[----:B0-----:R-:W-:Y:S02]  /*0210*/  FMNMX R3, R3, R8, !PT ;  /* 0x0000000803037209 */ /* 0x001fe40007800000 */
[----:B------:R-:W-:-:S03]  /*0220*/  SHF.R.U32.HI R8, RZ, 0x5, R6 ;  /* 0x00000005ff087819 */ /* 0x000fc60000011606 */
[----:B------:R-:W0:Y:S02]  /*0230*/  SHFL.DOWN PT, R2, R3, 0x8, 0x1f ;  /* 0x09001f0003027f89 */ /* 0x000e2400000e0000 */
[----:B0-----:R-:W-:Y:S02]  /*0240*/  FMNMX R4, R3, R2, !PT ;  /* 0x0000000203047209 */ /* 0x001fe40007800000 */
[----:B------:R-:W-:-:S03]  /*0250*/  LOP3.LUT R2, R6, 0x1f, RZ, 0xc0, !PT ;  /* 0x0000001f06027812 */ /* 0x000fc600078ec0ff */
[----:B------:R-:W0:Y:S01]  /*0260*/  SHFL.DOWN PT, R5, R4, 0x4, 0x1f ;  /* 0x08801f0004057f89 */ /* 0x000e2200000e0000 */
[----:B------:R-:W-:-:S13]  /*0270*/  ISETP.NE.AND P0, PT, R2, RZ, PT ;  /* 0x000000ff0200720c */ /* 0x000fda0003f05270 */
[----:B------:R-:W1:Y:S01]  /*0280*/  @!P0 S2R R11, SR_CgaCtaId ;  /* 0x00000000000b8919 */ /* 0x000e620000008800 */
[----:B------:R-:W-:Y:S02]  /*0290*/  @!P0 MOV R2, 0x400 ;  /* 0x0000040000028802 */ /* 0x000fe40000000f00 */
[----:B0-----:R-:W-:-:S05]  /*02a0*/  FMNMX R5, R4, R5, !PT ;  /* 0x0000000504057209 */ /* 0x001fca0007800000 */
[----:B------:R-:W0:Y:S01]  /*02b0*/  SHFL.DOWN PT, R10, R5, 0x2, 0x1f ;  /* 0x08401f00050a7f89 */ /* 0x000e2200000e0000 */
[----:B-1----:R-:W-:-:S05]  /*02c0*/  @!P0 LEA R3, R11, R2, 0x18 ;  /* 0x000000020b038211 */ /* 0x002fca00078ec0ff */
[----:B------:R-:W-:Y:S01]  /*02d0*/  @!P0 IMAD R3, R8, 0x4, R3 ;  /* 0x0000000408038824 */ /* 0x000fe200078e0203 */
[----:B0-----:R-:W-:-:S05]  /*02e0*/  FMNMX R10, R5, R10, !PT ;  /* 0x0000000a050a7209 */ /* 0x001fca0007800000 */
[----:B------:R-:W0:Y:S02]  /*02f0*/  SHFL.DOWN PT, R9, R10, 0x1, 0x1f ;  /* 0x08201f000a097f89 */ /* 0x000e2400000e0000 */
[----:B0-----:R-:W-:-:S05]  /*0300*/  FMNMX R2, R10, R9, !PT ;  /* 0x000000090a027209 */ /* 0x001fca0007800000 */
[----:B------:R0:W-:Y:S01]  /*0310*/  @!P0 STS [R3], R2 ;  /* 0x0000000203008388 */ /* 0x0001e20000000800 */
[----:B------:R-:W-:Y:S06]  /*0320*/  BAR.SYNC.DEFER_BLOCKING 0x0 ;  /* 0x0000000000007b1d */ /* 0x000fec0000010000 */
[----:B------:R-:W-:Y:S05]  /*0330*/  @P1 BRA `(.L_x_264) ;  /* 0x0000000000681947 */ /* 0x000fea0003800000 */
[----:B------:R-:W1:Y:S02]  /*0340*/  LDCU UR5, c[0x0][0x360] ;  /* 0x00006c00ff0577ac */ /* 0x000e640008000800 */
[----:B-1----:R-:W-:-:S06]  /*0350*/  USHF.R.U32.HI UR5, URZ, 0x5, UR5 ;  /* 0x00000005ff057899 */ /* 0x002fcc0008011605 */
[----:B------:R-:W-:Y:S01]  /*0360*/  ISETP.GE.U32.AND P1, PT, R6, UR5, PT ;  /* 0x0000000506007c0c */ /* 0x000fe2000bf26070 */
[----:B------:R-:W-:-:S12]  /*0370*/  UMOV UR5, 0xffffffff ;  /* 0xffffffff00057882 */ /* 0x000fd80000000000 */
[----:B0-----:R-:W0:Y:S01]  /*0380*/  @!P1 S2R R3, SR_CgaCtaId ;  /* 0x0000000000039919 */ /* 0x001e220000008800 */
[----:B------:R-:W-:-:S04]  /*0390*/  @!P1 MOV R2, 0x400 ;  /* 0x0000040000029802 */ /* 0x000fc80000000f00 */
[----:B0-----:R-:W-:Y:S01]  /*03a0*/  @!P1 LEA R3, R3, R2, 0x18 ;  /* 0x0000000203039211 */ /* 0x001fe200078ec0ff */
[----:B------:R-:W-:-:S04]  /*03b0*/  HFMA2 R2, -RZ, RZ, -25.71875, 3664 ;  /* 0xce6e6b28ff027431 */ /* 0x000fc800000001ff */
[----:B------:R-:W-:-:S05]  /*03c0*/  @!P1 IMAD R3, R6, 0x4, R3 ;  /* 0x0000000406039824 */ /* 0x000fca00078e0203 */
[----:B------:R0:W1:Y:S01]  /*03d0*/  @!P1 LDS R2, [R3] ;  /* 0x0000000003029984 */ /* 0x0000620000000800 */
[----:B------:R-:W-:Y:S05]  /*03e0*/  BRA.DIV UR5, `(.L_x_265) ;  /* 0x0000000e05247947 */ /* 0x000fea000b800000 */
[----:B01----:R-:W0:Y:S02]  /*03f0*/  SHFL.DOWN PT, R3, R2, 0x10, 0x1f ;  /* 0x0a001f0002037f89 */ /* 0x003e2400000e0000 */
[----:B0-----:R-:W-:-:S05]  /*0400*/  FMNMX R3, R3, R2, !PT ;  /* 0x0000000203037209 */ /* 0x001fca0007800000 */
[----:B------:R-:W0:Y:S02]  /*0410*/  SHFL.DOWN PT, R4, R3, 0x8, 0x1f ;  /* 0x09001f0003047f89 */ /* 0x000e2400000e0000 */
[----:B0-----:R-:W-:-:S05]  /*0420*/  FMNMX R4, R3, R4, !PT ;  /* 0x0000000403047209 */ /* 0x001fca0007800000 */
[----:B------:R-:W0:Y:S02]  /*0430*/  SHFL.DOWN PT, R5, R4, 0x4, 0x1f ;  /* 0x08801f0004057f89 */ /* 0x000e2400000e0000 */
[----:B0-----:R-:W-:-:S05]  /*0440*/  FMNMX R5, R4, R5, !PT ;  /* 0x0000000504057209 */ /* 0x001fca0007800000 */
[----:B------:R-:W0:Y:S02]  /*0450*/  SHFL.DOWN PT, R10, R5, 0x2, 0x1f ;  /* 0x08401f00050a7f89 */ /* 0x000e2400000e0000 */
[----:B0-----:R-:W-:-:S05]  /*0460*/  FMNMX R10, R5, R10, !PT ;  /* 0x0000000a050a7209 */ /* 0x001fca0007800000 */
[----:B------:R0:W1:Y:S02]  /*0470*/  SHFL.DOWN PT, R9, R10, 0x1, 0x1f ;  /* 0x08201f000a097f89 */ /* 0x00006400000e0000 */
.L_x_284:
[----:B------:R-:W-:Y:S02]  /*0480*/  ISETP.NE.AND P1, PT, R6, RZ, PT ;  /* 0x000000ff0600720c */ /* 0x000fe40003f25270 */
[----:B-1----:R-:W-:-:S11]  /*0490*/  FMNMX R9, R10, R9, !PT ;  /* 0x000000090a097209 */ /* 0x002fd60007800000 */
[----:B------:R-:W1:Y:S01]  /*04a0*/  @!P1 S2R R3, SR_CgaCtaId ;  /* 0x0000000000039919 */ /* 0x000e620000008800 */
[----:B------:R-:W-:-:S04]  /*04b0*/  @!P1 MOV R2, 0x400 ;  /* 0x0000040000029802 */ /* 0x000fc80000000f00 */
[----:B-1----:R-:W-:-:S05]  /*04c0*/  @!P1 LEA R2, R3, R2, 0x18 ;  /* 0x0000000203029211 */ /* 0x002fca00078ec0ff */
[----:B------:R1:W-:Y:S02]  /*04d0*/  @!P1 STS [R2], R9 ;  /* 0x0000000902009388 */ /* 0x0003e40000000800 */
.L_x_264:
[----:B------:R-:W-:Y:S05]  /*04e0*/  WARPSYNC.ALL ;  /* 0x0000000000007948 */ /* 0x000fea0003800000 */
[----:B------:R-:W-:Y:S01]  /*04f0*/  ISETP.GE.AND P1, PT, R6, UR8, PT ;  /* 0x0000000806007c0c */ /* 0x000fe2000bf26270 */
[----:B------:R-:W2:Y:S01]  /*0500*/  S2R R12, SR_CgaCtaId ;  /* 0x00000000000c7919 */ /* 0x000ea20000008800 */
[----:B------:R-:W-:Y:S01]  /*0510*/  MOV R13, 0x400 ;  /* 0x00000400000d7802 */ /* 0x000fe20000000f00 */
[----:B------:R-:W-:Y:S01]  /*0520*/  BSSY.RECONVERGENT B0, `(.L_x_266) ;  /* 0x0000037000007945 */ /* 0x000fe20003800200 */
[----:B------:R-:W-:Y:S01]  /*0530*/  IMAD.MOV.U32 R15, RZ, RZ, RZ ;  /* 0x000000ffff0f7224 */ /* 0x000fe200078e00ff */
[----:B------:R-:W-:Y:S01]  /*0540*/  BAR.SYNC.DEFER_BLOCKING 0x0 ;  /* 0x0000000000007b1d */ /* 0x000fe20000010000 */
[----:B--2---:R-:W-:-:S05]  /*0550*/  LEA R14, R12, R13, 0x18 ;  /* 0x0000000d0c0e7211 */ /* 0x004fca00078ec0ff */
[----:B-1----:R1:W2:Y:S02]  /*0560*/  LDS R9, [R14] ;  /* 0x000000000e097984 */ /* 0x0022a40000000800 */
[----:B------:R-:W-:Y:S05]  /*0570*/  @P1 BRA `(.L_x_267) ;  /* 0x0000000000c41947 */ /* 0x000fea0003800000 */
[----:B------:R-:W3:Y:S01]  /*0580*/  LDCU.64 UR10, c[0x0][0x398] ;  /* 0x00007300ff0a77ac */ /* 0x000ee20008000a00 */
[----:B------:R-:W4:Y:S01]  /*0590*/  LDC R16, c[0x0][0x360] ;  /* 0x0000d800ff107b82 */ /* 0x000f220000000800 */
[----:B------:R-:W-:Y:S01]  /*05a0*/  HFMA2 R15, -RZ, RZ, 0, 0 ;  /* 0x00000000ff0f7431 */ /* 0x000fe200000001ff */
[----:B---3--:R-:W-:-:S04]  /*05b0*/  UISETP.NE.U32.AND UP0, UPT, UR10, URZ, UPT ;  /* 0x000000ff0a00728c */ /* 0x008fc8000bf05070 */
[----:B------:R-:W-:-:S09]  /*05c0*/  UISETP.NE.AND.EX UP0, UPT, UR11, URZ, UPT, UP0 ;  /* 0x000000ff0b00728c */ /* 0x000fd2000bf05300 */
[----:B------:R-:W-:Y:S05]  /*05d0*/  BRA.U !UP0, `(.L_x_268) ;  /* 0x0000000108607547 */ /* 0x000fea000b800000 */
[----:B------:R-:W3:Y:S01]  /*05e0*/  LDC.64 R4, c[0x0][0x380] ;  /* 0x0000e000ff047b82 */ /* 0x000ee20000000a00 */
[----:B------:R-:W-:-:S07]  /*05f0*/  IMAD.MOV.U32 R17, RZ, RZ, R6 ;  /* 0x000000ffff117224 */ /* 0x000fce00078e0006 */
[----:B0-----:R-:W0:Y:S02]  /*0600*/  LDC.64 R2, c[0x0][0x398] ;  /* 0x0000e600ff027b82 */ /* 0x001e240000000a00 */
.L_x_269:
[----:B------:R-:W-:-:S04]  /*0610*/  IMAD R19, R7, UR8, R17 ;  /* 0x0000000807137c24 */ /* 0x000fc8000f8e0211 */
[----:B0--3--:R-:W-:-:S06]  /*0620*/  IMAD.WIDE R10, R19, 0x4, R4 ;  /* 0x00000004130a7825 */ /* 0x009fcc00078e0204 */
[----:B------:R-:W2:Y:S01]  /*0630*/  LDG.E R10, desc[UR6][R10.64] ;  /* 0x000000060a0a7981 */ /* 0x000ea2000c1e1900 */
[----:B------:R-:W-:Y:S01]  /*0640*/  IMAD.MOV.U32 R21, RZ, RZ, 0x3bbb989d ;  /* 0x3bbb989dff157424 */ /* 0x000fe200078e00ff */
[----:B------:R-:W-:Y:S01]  /*0650*/  MOV R23, 0x437c0000 ;  /* 0x437c000000177802 */ /* 0x000fe20000000f00 */
[----:B----4-:R-:W-:-:S05]  /*0660*/  IMAD.IADD R17, R16, 0x1, R17 ;  /* 0x0000000110117824 */ /* 0x010fca00078e0211 */
[----:B------:R-:W-:Y:S01]  /*0670*/  ISETP.GE.AND P1, PT, R17, UR8, PT ;  /* 0x0000000811007c0c */ /* 0x000fe2000bf26270 */
[----:B--2---:R-:W-:Y:S01]  /*0680*/  FADD R18, -R9, R10 ;  /* 0x0000000a09127221 */ /* 0x004fe20000000100 */
[----:B0-----:R-:W-:-:S04]  /*0690*/  IMAD.WIDE R10, R19, 0x4, R2 ;  /* 0x00000004130a7825 */ /* 0x001fc800078e0202 */
[----:B------:R-:W-:-:S04]  /*06a0*/  FFMA.SAT R20, R18, R21, 0.5 ;  /* 0x3f00000012147423 */ /* 0x000fc80000002015 */
[----:B------:R-:W-:-:S04]  /*06b0*/  FFMA.RM R20, R20, R23, 12582913 ;  /* 0x4b40000114147423 */ /* 0x000fc80000004017 */
[C---:B------:R-:W-:Y:S01]  /*06c0*/  FADD R21, R20.reuse, -12583039 ;  /* 0xcb40007f14157421 */ /* 0x040fe20000000000 */
[----:B------:R-:W-:-:S03]  /*06d0*/  IMAD.SHL.U32 R20, R20, 0x800000, RZ ;  /* 0x0080000014147824 */ /* 0x000fc600078e00ff */
[----:B------:R-:W-:-:S04]  /*06e0*/  FFMA R21, R18, 1.4426950216293334961, -R21 ;  /* 0x3fb8aa3b12157823 */ /* 0x000fc80000000815 */
[----:B------:R-:W-:-:S06]  /*06f0*/  FFMA R21, R18, 1.925963033500011079e-08, R21 ;  /* 0x32a5706012157823 */ /* 0x000fcc0000000015 */
[----:B------:R-:W0:Y:S02]  /*0700*/  MUFU.EX2 R21, R21 ;  /* 0x0000001500157308 */ /* 0x000e240000000800 */
[----:B0-----:R-:W-:-:S04]  /*0710*/  FMUL R20, R20, R21 ;  /* 0x0000001514147220 */ /* 0x001fc80000400000 */
[----:B------:R-:W-:Y:S01]  /*0720*/  FADD R15, R20, R15 ;  /* 0x0000000f140f7221 */ /* 0x000fe20000000000 */
[----:B------:R0:W-:Y:S01]  /*0730*/  STG.E desc[UR6][R10.64], R20 ;  /* 0x000000140a007986 */ /* 0x0001e2000c101906 */
[----:B------:R-:W-:Y:S05]  /*0740*/  @!P1 BRA `(.L_x_269) ;  /* 0xfffffffc00b09947 */ /* 0x000fea000383ffff */
[----:B------:R-:W-:Y:S05]  /*0750*/  BRA `(.L_x_267) ;  /* 0x00000000004c7947 */ /* 0x000fea0003800000 */
.L_x_268:
[----:B0-----:R-:W0:Y:S01]  /*0760*/  LDC.64 R2, c[0x0][0x380] ;  /* 0x0000e000ff027b82 */ /* 0x001e220000000a00 */
[----:B------:R-:W-:-:S07]  /*0770*/  MOV R10, R6 ;  /* 0x00000006000a7202 */ /* 0x000fce0000000f00 */
.L_x_270:
[----:B------:R-:W-:-:S04]  /*0780*/  IMAD R5, R7, UR8, R10 ;  /* 0x0000000807057c24 */ /* 0x000fc8000f8e020a */
[----:B0-----:R-:W-:-:S06]  /*0790*/  IMAD.WIDE R4, R5, 0x4, R2 ;  /* 0x0000000405047825 */ /* 0x001fcc00078e0202 */
[----:B------:R-:W2:Y:S01]  /*07a0*/  LDG.E R4, desc[UR6][R4.64] ;  /* 0x0000000604047981 */ /* 0x000ea2000c1e1900 */
[----:B------:R-:W-:Y:S01]  /*07b0*/  IMAD.MOV.U32 R18, RZ, RZ, 0x3bbb989d ;  /* 0x3bbb989dff127424 */ /* 0x000fe200078e00ff */
[----:B----4-:R-:W-:Y:S01]  /*07c0*/  IADD3 R10, PT, PT, R16, R10, RZ ;  /* 0x0000000a100a7210 */ /* 0x010fe20007ffe0ff */
[----:B------:R-:W-:-:S03]  /*07d0*/  IMAD.MOV.U32 R20, RZ, RZ, 0x437c0000 ;  /* 0x437c0000ff147424 */ /* 0x000fc600078e00ff */
[----:B------:R-:W-:Y:S01]  /*07e0*/  ISETP.GE.AND P1, PT, R10, UR8, PT ;  /* 0x000000080a007c0c */ /* 0x000fe2000bf26270 */
[----:B--2---:R-:W-:-:S04]  /*07f0*/  FADD R11, -R9, R4 ;  /* 0x00000004090b7221 */ /* 0x004fc80000000100 */
[----:B------:R-:W-:-:S04]  /*0800*/  FFMA.SAT R17, R11, R18, 0.5 ;  /* 0x3f0000000b117423 */ /* 0x000fc80000002012 */
[----:B------:R-:W-:-:S04]  /*0810*/  FFMA.RM R17, R17, R20, 12582913 ;  /* 0x4b40000111117423 */ /* 0x000fc80000004014 */
[C---:B------:R-:W-:Y:S01]  /*0820*/  FADD R18, R17.reuse, -12583039 ;  /* 0xcb40007f11127421 */ /* 0x040fe20000000000 */
[----:B------:R-:W-:-:S03]  /*0830*/  IMAD.SHL.U32 R4, R17, 0x800000, RZ ;  /* 0x0080000011047824 */ /* 0x000fc600078e00ff */
[----:B------:R-:W-:-:S04]  /*0840*/  FFMA R18, R11, 1.4426950216293334961, -R18 ;  /* 0x3fb8aa3b0b127823 */ /* 0x000fc80000000812 */
[----:B------:R-:W-:-:S06]  /*0850*/  FFMA R18, R11, 1.925963033500011079e-08, R18 ;  /* 0x32a570600b127823 */ /* 0x000fcc0000000012 */
[----:B------:R-:W0:Y:S02]  /*0860*/  MUFU.EX2 R18, R18 ;  /* 0x0000001200127308 */ /* 0x000e240000000800 */
[----:B0-----:R-:W-:Y:S01]  /*0870*/  FFMA R15, R4, R18, R15 ;  /* 0x00000012040f7223 */ /* 0x001fe2000000000f */
[----:B------:R-:W-:Y:S06]  /*0880*/  @!P1 BRA `(.L_x_270) ;  /* 0xfffffffc00bc9947 */ /* 0x000fec000383ffff */
.L_x_267:
[----:B------:R-:W-:Y:S05]  /*0890*/  BSYNC.RECONVERGENT B0 ;  /* 0x0000000000007941 */ /* 0x000fea0003800200 */
.L_x_266:
[----:B0-----:R-:W0:Y:S01]  /*08a0*/  SHFL.DOWN PT, R2, R15, 0x10, 0x1f ;  /* 0x0a001f000f027f89 */ /* 0x001e2200000e0000 */
[----:B------:R-:W-:-:S05]  /*08b0*/  @!P0 VIADD R11, R13, 0x80 ;  /* 0x000000800d0b8836 */ /* 0x000fca0000000000 */
[----:B------:R-:W-:-:S04]  /*08c0*/  @!P0 LEA R11, R12, R11, 0x18 ;  /* 0x0000000b0c0b8211 */ /* 0x000fc800078ec0ff */
[----:B------:R-:W-:Y:S01]  /*08d0*/  @!P0 LEA R11, R8, R11, 0x2 ;  /* 0x0000000b080b8211 */ /* 0x000fe200078e10ff */
[----:B0-----:R-:W-:-:S05]  /*08e0*/  FADD R2, R2, R15 ;  /* 0x0000000f02027221 */ /* 0x001fca0000000000 */
[----:B------:R-:W0:Y:S02]  /*08f0*/  SHFL.DOWN PT, R3, R2, 0x8, 0x1f ;  /* 0x09001f0002037f89 */ /* 0x000e2400000e0000 */
[----:B0-----:R-:W-:-:S05]  /*0900*/  FADD R3, R2, R3 ;  /* 0x0000000302037221 */ /* 0x001fca0000000000 */
[----:B------:R-:W0:Y:S02]  /*0910*/  SHFL.DOWN PT, R4, R3, 0x4, 0x1f ;  /* 0x08801f0003047f89 */ /* 0x000e2400000e0000 */
[----:B0-----:R-:W-:-:S05]  /*0920*/  FADD R4, R3, R4 ;  /* 0x0000000403047221 */ /* 0x001fca0000000000 */
[----:B------:R-:W0:Y:S02]  /*0930*/  SHFL.DOWN PT, R5, R4, 0x2, 0x1f ;  /* 0x08401f0004057f89 */ /* 0x000e2400000e0000 */
[----:B0-----:R-:W-:-:S05]  /*0940*/  FADD R5, R4, R5 ;  /* 0x0000000504057221 */ /* 0x001fca0000000000 */
[----:B------:R-:W0:Y:S02]  /*0950*/  SHFL.DOWN PT, R10, R5, 0x1, 0x1f ;  /* 0x08201f00050a7f89 */ /* 0x000e2400000e0000 */
[----:B0-----:R-:W-:-:S05]  /*0960*/  FADD R10, R5, R10 ;  /* 0x0000000a050a7221 */ /* 0x001fca0000000000 */
[----:B------:R0:W-:Y:S01]  /*0970*/  @!P0 STS [R11], R10 ;  /* 0x0000000a0b008388 */ /* 0x0001e20000000800 */
[----:B------:R-:W-:Y:S01]  /*0980*/  BAR.SYNC.DEFER_BLOCKING 0x0 ;  /* 0x0000000000007b1d */ /* 0x000fe20000010000 */
[----:B------:R-:W-:-:S13]  /*0990*/  ISETP.GT.U32.AND P0, PT, R6, 0x1f, PT ;  /* 0x0000001f0600780c */ /* 0x000fda0003f04070 */
[----:B0-----:R-:W-:Y:S05]  /*09a0*/  @P0 BRA `(.L_x_271) ;  /* 0x0000000000580947 */ /* 0x001fea0003800000 */
[----:B------:R-:W0:Y:S01]  /*09b0*/  LDCU UR5, c[0x0][0x360] ;  /* 0x00006c00ff0577ac */ /* 0x000e220008000800 */
[----:B------:R-:W-:Y:S01]  /*09c0*/  IMAD.MOV.U32 R2, RZ, RZ, RZ ;  /* 0x000000ffff027224 */ /* 0x000fe200078e00ff */
[----:B0-----:R-:W-:-:S06]  /*09d0*/  USHF.R.U32.HI UR5, URZ, 0x5, UR5 ;  /* 0x00000005ff057899 */ /* 0x001fcc0008011605 */
[----:B------:R-:W-:Y:S01]  /*09e0*/  ISETP.GE.U32.AND P0, PT, R6, UR5, PT ;  /* 0x0000000506007c0c */ /* 0x000fe2000bf06070 */
[----:B------:R-:W-:-:S12]  /*09f0*/  UMOV UR5, 0xffffffff ;  /* 0xffffffff00057882 */ /* 0x000fd80000000000 */
[----:B------:R-:W-:-:S05]  /*0a00*/  @!P0 VIADD R13, R13, 0x80 ;  /* 0x000000800d0d8836 */ /* 0x000fca0000000000 */
[----:B------:R-:W-:-:S04]  /*0a10*/  @!P0 LEA R3, R12, R13, 0x18 ;  /* 0x0000000d0c038211 */ /* 0x000fc800078ec0ff */
[----:B------:R-:W-:-:S05]  /*0a20*/  @!P0 LEA R3, R6, R3, 0x2 ;  /* 0x0000000306038211 */ /* 0x000fca00078e10ff */
[----:B------:R0:W3:Y:S01]  /*0a30*/  @!P0 LDS R2, [R3] ;  /* 0x0000000003028984 */ /* 0x0000e20000000800 */
[----:B------:R-:W-:Y:S05]  /*0a40*/  BRA.DIV UR5, `(.L_x_272) ;  /* 0x0000000a051c7947 */ /* 0x000fea000b800000 */
[----:B0--3--:R-:W0:Y:S02]  /*0a50*/  SHFL.DOWN PT, R3, R2, 0x10, 0x1f ;  /* 0x0a001f0002037f89 */ /* 0x009e2400000e0000 */
[----:B0-----:R-:W-:-:S05]  /*0a60*/  FADD R3, R3, R2 ;  /* 0x0000000203037221 */ /* 0x001fca0000000000 */
[----:B------:R-:W0:Y:S02]  /*0a70*/  SHFL.DOWN PT, R4, R3, 0x8, 0x1f ;  /* 0x09001f0003047f89 */ /* 0x000e2400000e0000 */
[----:B0-----:R-:W-:-:S05]  /*0a80*/  FADD R4, R3, R4 ;  /* 0x0000000403047221 */ /* 0x001fca0000000000 */
[----:B------:R-:W0:Y:S02]  /*0a90*/  SHFL.DOWN PT, R5, R4, 0x4, 0x1f ;  /* 0x08801f0004057f89 */ /* 0x000e2400000e0000 */
[----:B0-----:R-:W-:-:S05]  /*0aa0*/  FADD R5, R4, R5 ;  /* 0x0000000504057221 */ /* 0x001fca0000000000 */
[----:B------:R-:W0:Y:S02]  /*0ab0*/  SHFL.DOWN PT, R8, R5, 0x2, 0x1f ;  /* 0x08401f0005087f89 */ /* 0x000e2400000e0000 */
[----:B0-----:R-:W-:-:S05]  /*0ac0*/  FADD R8, R5, R8 ;  /* 0x0000000805087221 */ /* 0x001fca0000000000 */
[----:B------:R0:W3:Y:S02]  /*0ad0*/  SHFL.DOWN PT, R11, R8, 0x1, 0x1f ;  /* 0x08201f00080b7f89 */ /* 0x0000e400000e0000 */
.L_x_290:
[----:B------:R-:W-:Y:S01]  /*0ae0*/  ISETP.NE.AND P0, PT, R6, RZ, PT ;  /* 0x000000ff0600720c */ /* 0x000fe20003f05270 */
[----:B---3--:R-:W-:-:S12]  /*0af0*/  FADD R11, R8, R11 ;  /* 0x0000000b080b7221 */ /* 0x008fd80000000000 */
[----:B------:R3:W-:Y:S02]  /*0b00*/  @!P0 STS [R14+0x80], R11 ;  /* 0x0000800b0e008388 */ /* 0x0007e40000000800 */
.L_x_271:
[----:B------:R-:W-:Y:S05]  /*0b10*/  WARPSYNC.ALL ;  /* 0x0000000000007948 */ /* 0x000fea0003800000 */
[----:B------:R-:W-:Y:S01]  /*0b20*/  BAR.SYNC.DEFER_BLOCKING 0x0 ;  /* 0x0000000000007b1d */ /* 0x000fe20000010000 */
[----:B------:R-:W-:-:S05]  /*0b30*/  ISETP.NE.AND P0, PT, R6, RZ, PT ;  /* 0x000000ff0600720c */ /* 0x000fca0003f05270 */
[----:B------:R-:W-:Y:S01]  /*0b40*/  BSSY.RECONVERGENT B0, `(.L_x_273) ;  /* 0x0000034000007945 */ /* 0x000fe20003800200 */
[----:B------:R4:W0:Y:S07]  /*0b50*/  LDS R5, [R14+0x80] ;  /* 0x000080000e057984 */ /* 0x00082e0000000800 */
[----:B------:R-:W-:Y:S05]  /*0b60*/  @P0 BRA `(.L_x_274) ;  /* 0x0000000000c40947 */ /* 0x000fea0003800000 */
[----:B------:R-:W5:Y:S01]  /*0b70*/  LDC.64 R2, c[0x0][0x380] ;  /* 0x0000e000ff027b82 */ /* 0x000f620000000a00 */
[----:B---3--:R-:W-:-:S04]  /*0b80*/  IMAD R11, R7, UR8, R0 ;  /* 0x00000008070b7c24 */ /* 0x008fc8000f8e0200 */
[----:B-----5:R-:W-:-:S05]  /*0b90*/  IMAD.WIDE R2, R11, 0x4, R2 ;  /* 0x000000040b027825 */ /* 0x020fca00078e0202 */
[----:B------:R3:W2:Y:S01]  /*0ba0*/  LDG.E R0, desc[UR6][R2.64] ;  /* 0x0000000602007981 */ /* 0x0006a2000c1e1900 */
[C---:B0-----:R-:W-:Y:S01]  /*0bb0*/  FMUL R4, R5.reuse, 8388608 ;  /* 0x4b00000005047820 */ /* 0x041fe20000400000 */
[----:B------:R-:W-:Y:S01]  /*0bc0*/  FSETP.GEU.AND P0, PT, R5, 1.175494350822287508e-38, PT ;  /* 0x008000000500780b */ /* 0x000fe20003f0e000 */
[----:B------:R-:W-:Y:S01]  /*0bd0*/  HFMA2 R13, -RZ, RZ, 1.5048828125, 33.21875 ;  /* 0x3e055027ff0d7431 */ /* 0x000fe200000001ff */
[----:B------:R-:W-:Y:S02]  /*0be0*/  I2FP.F32.U32 R15, UR4 ;  /* 0x00000004000f7c45 */ /* 0x000fe40008201000 */
[----:B------:R-:W-:Y:S02]  /*0bf0*/  FSEL R4, R4, R5, !P0 ;  /* 0x0000000504047208 */ /* 0x000fe40004000000 */
[----:B------:R-:W0:Y:S01]  /*0c00*/  MUFU.RCP R10, R15 ;  /* 0x0000000f000a7308 */ /* 0x000e220000001000 */
[----:B---3--:R-:W-:Y:S02]  /*0c10*/  FSEL R2, RZ, -23, P0 ;  /* 0xc1b80000ff027808 */ /* 0x008fe40000000000 */
[C---:B------:R-:W-:Y:S01]  /*0c20*/  VIADD R8, R4.reuse, 0xc0d55555 ;  /* 0xc0d5555504087836 */ /* 0x040fe20000000000 */
[----:B------:R-:W-:Y:S01]  /*0c30*/  ISETP.GT.U32.AND P0, PT, R4, 0x7f7fffff, PT ;  /* 0x7f7fffff0400780c */ /* 0x000fe20003f04070 */
[----:B------:R-:W-:-:S03]  /*0c40*/  IMAD.MOV.U32 R3, RZ, RZ, 0x7f800000 ;  /* 0x7f800000ff037424 */ /* 0x000fc600078e00ff */
[----:B------:R-:W-:-:S05]  /*0c50*/  LOP3.LUT R11, R8, 0xff800000, RZ, 0xc0, !PT ;  /* 0xff800000080b7812 */ /* 0x000fca00078ec0ff */
[----:B------:R-:W-:Y:S01]  /*0c60*/  IMAD.IADD R8, R4, 0x1, -R11 ;  /* 0x0000000104087824 */ /* 0x000fe200078e0a0b */
[----:B------:R-:W-:-:S03]  /*0c70*/  I2FP.F32.S32 R11, R11 ;  /* 0x0000000b000b7245 */ /* 0x000fc60000201400 */
[----:B------:R-:W-:Y:S02]  /*0c80*/  FADD R8, R8, -1 ;  /* 0xbf80000008087421 */ /* 0x000fe40000000000 */
[----:B------:R-:W-:Y:S02]  /*0c90*/  FFMA R2, R11, 1.1920928955078125e-07, R2 ;  /* 0x340000000b027823 */ /* 0x000fe40000000002 */
[----:B------:R-:W-:-:S04]  /*0ca0*/  FFMA R13, R8, -R13, 0.14084610342979431152 ;  /* 0x3e1039f6080d7423 */ /* 0x000fc8000000080d */
[----:B------:R-:W-:-:S04]  /*0cb0*/  FFMA R13, R8, R13, -0.12148627638816833496 ;  /* 0xbdf8cdcc080d7423 */ /* 0x000fc8000000000d */
[----:B------:R-:W-:-:S04]  /*0cc0*/  FFMA R13, R8, R13, 0.13980610668659210205 ;  /* 0x3e0f2955080d7423 */ /* 0x000fc8000000000d */
[----:B------:R-:W-:-:S04]  /*0cd0*/  FFMA R13, R8, R13, -0.16684235632419586182 ;  /* 0xbe2ad8b9080d7423 */ /* 0x000fc8000000000d */
[----:B------:R-:W-:-:S04]  /*0ce0*/  FFMA R13, R8, R13, 0.20012299716472625732 ;  /* 0x3e4ced0b080d7423 */ /* 0x000fc8000000000d */
[----:B------:R-:W-:-:S04]  /*0cf0*/  FFMA R13, R8, R13, -0.24999669194221496582 ;  /* 0xbe7fff22080d7423 */ /* 0x000fc8000000000d */
[----:B------:R-:W-:-:S04]  /*0d00*/  FFMA R13, R8, R13, 0.33333182334899902344 ;  /* 0x3eaaaa78080d7423 */ /* 0x000fc8000000000d */
[----:B------:R-:W-:-:S04]  /*0d10*/  FFMA R13, R8, R13, -0.5 ;  /* 0xbf000000080d7423 */ /* 0x000fc8000000000d */
[----:B------:R-:W-:-:S04]  /*0d20*/  FMUL R13, R8, R13 ;  /* 0x0000000d080d7220 */ /* 0x000fc80000400000 */
[----:B------:R-:W-:-:S04]  /*0d30*/  FFMA R13, R8, R13, R8 ;  /* 0x0000000d080d7223 */ /* 0x000fc80000000008 */
[----:B------:R-:W-:Y:S01]  /*0d40*/  FFMA R2, R2, 0.69314718246459960938, R13 ;  /* 0x3f31721802027823 */ /* 0x000fe2000000000d */
[C---:B------:R-:W-:Y:S01]  /*0d50*/  @P0 FFMA R2, R4.reuse, R3, +INF ;  /* 0x7f80000004020423 */ /* 0x040fe20000000003 */
[----:B------:R-:W-:-:S04]  /*0d60*/  FSETP.NEU.AND P0, PT, R4, RZ, PT ;  /* 0x000000ff0400720b */ /* 0x000fc80003f0d000 */
[----:B------:R-:W-:Y:S01]  /*0d70*/  FSEL R3, R2, -INF , P0 ;  /* 0xff80000002037808 */ /* 0x000fe20000000000 */
[----:B--2---:R-:W-:Y:S01]  /*0d80*/  FADD R0, -R9, R0 ;  /* 0x0000000009007221 */ /* 0x004fe20000000100 */
[----:B0-----:R-:W-:-:S03]  /*0d90*/  FFMA R9, -R15, R10, 1 ;  /* 0x3f8000000f097423 */ /* 0x001fc6000000010a */
[----:B------:R-:W-:Y:S01]  /*0da0*/  FADD R0, R0, -R3 ;  /* 0x8000000300007221 */ /* 0x000fe20000000000 */
[----:B------:R-:W-:-:S03]  /*0db0*/  FFMA R9, R10, R9, R10 ;  /* 0x000000090a097223 */ /* 0x000fc6000000000a */
[----:B------:R-:W0:Y:S01]  /*0dc0*/  FCHK P0, -R0, R15 ;  /* 0x0000000f00007302 */ /* 0x000e220000000100 */
[----:B------:R-:W-:-:S04]  /*0dd0*/  FFMA R2, -R0, R9, RZ ;  /* 0x0000000900027223 */ /* 0x000fc800000001ff */
[----:B------:R-:W-:-:S04]  /*0de0*/  FFMA R3, -R15, R2, -R0 ;  /* 0x000000020f037223 */ /* 0x000fc80000000900 */
[----:B------:R-:W-:Y:S01]  /*0df0*/  FFMA R9, R9, R3, R2 ;  /* 0x0000000309097223 */ /* 0x000fe20000000002 */
[----:B0-----:R-:W-:Y:S06]  /*0e00*/  @!P0 BRA `(.L_x_275) ;  /* 0x0000000000148947 */ /* 0x001fec0003800000 */
[----:B------:R-:W-:Y:S01]  /*0e10*/  FADD R0, -R0, -RZ ;  /* 0x800000ff00007221 */ /* 0x000fe20000000100 */
[----:B------:R-:W-:Y:S01]  /*0e20*/  IMAD.MOV.U32 R3, RZ, RZ, R15 ;  /* 0x000000ffff037224 */ /* 0x000fe200078e000f */
[----:B------:R-:W-:-:S07]  /*0e30*/  MOV R2, 0xe50 ;  /* 0x00000e5000027802 */ /* 0x000fce0000000f00 */
[----:B-1--4-:R-:W-:Y:S05]  /*0e40*/  CALL.REL.NOINC `($__internal_9_$__cuda_sm3x_div_rn_noftz_f32_slowpath) ;  /* 0x0000000400a87944 */ /* 0x012fea0003c00000 */
[----:B------:R-:W-:-:S07]  /*0e50*/  MOV R9, R0 ;  /* 0x0000000000097202 */ /* 0x000fce0000000f00 */
.L_x_275:
[----:B------:R-:W0:Y:S02]  /*0e60*/  LDC.64 R2, c[0x0][0x390] ;  /* 0x0000e400ff027b82 */ /* 0x000e240000000a00 */
[----:B0-----:R0:W-:Y:S02]  /*0e70*/  REDG.E.ADD.F32.FTZ.RN.STRONG.GPU desc[UR6][R2.64], R9 ;  /* 0x00000009020079a6 */ /* 0x0011e4000c12f306 */
.L_x_274:
[----:B------:R-:W-:Y:S05]  /*0e80*/  BSYNC.RECONVERGENT B0 ;  /* 0x0000000000007941 */ /* 0x000fea0003800200 */
.L_x_273:
[----:B------:R-:W5:Y:S01]  /*0e90*/  LDCU UR5, c[0x0][0x3a4] ;  /* 0x00007480ff0577ac */ /* 0x000f620008000800 */
[----:B------:R-:W1:Y:S01]  /*0ea0*/  LDCU.64 UR10, c[0x0][0x398] ;  /* 0x00007300ff0a77ac */ /* 0x000e620008000a00 */
[----:B-----5:R-:W-:Y:S02]  /*0eb0*/  ISETP.GE.AND P1, PT, R6, UR5, PT ;  /* 0x0000000506007c0c */ /* 0x020fe4000bf26270 */
[----:B-1----:R-:W-:-:S04]  /*0ec0*/  ISETP.EQ.U32.AND P0, PT, RZ, UR10, PT ;  /* 0x0000000aff007c0c */ /* 0x002fc8000bf02070 */
[----:B------:R-:W-:-:S13]  /*0ed0*/  ISETP.EQ.OR.EX P0, PT, RZ, UR11, P1, P0 ;  /* 0x0000000bff007c0c */ /* 0x000fda0008f02700 */
[----:B------:R-:W-:Y:S05]  /*0ee0*/  @P0 EXIT ;  /* 0x000000000000094d */ /* 0x000fea0003800000 */
[----:B0-2---:R-:W0:Y:S01]  /*0ef0*/  LDC.64 R8, c[0x0][0x398] ;  /* 0x0000e600ff087b82 */ /* 0x005e220000000a00 */
[----:B------:R-:W1:Y:S01]  /*0f00*/  LDCU UR4, c[0x0][0x360] ;  /* 0x00006c00ff0477ac */ /* 0x000e620008000800 */
[----:B------:R-:W2:Y:S02]  /*0f10*/  LDCU UR5, c[0x0][0x3a4] ;  /* 0x00007480ff0577ac */ /* 0x000ea40008000800 */
.L_x_278:
[----:B--23--:R-:W-:-:S04]  /*0f20*/  IMAD R11, R7, UR5, R6 ;  /* 0x00000005070b7c24 */ /* 0x00cfc8000f8e0206 */
[----:B0-----:R-:W-:-:S05]  /*0f30*/  IMAD.WIDE R10, R11, 0x4, R8 ;  /* 0x000000040b0a7825 */ /* 0x001fca00078e0208 */
        /* <DEDUP_REMOVED lines=10> */
[----:B------:R-:W-:Y:S01]  /*0fe0*/  IMAD.MOV.U32 R3, RZ, RZ, R5 ;  /* 0x000000ffff037224 */ /* 0x000fe200078e0005 */
[----:B------:R-:W-:-:S07]  /*0ff0*/  MOV R2, 0x1010 ;  /* 0x0000101000027802 */ /* 0x000fce0000000f00 */
[----:B-1--4-:R-:W-:Y:S05]  /*1000*/  CALL.REL.NOINC `($__internal_9_$__cuda_sm3x_div_rn_noftz_f32_slowpath) ;  /* 0x0000000400387944 */ /* 0x012fea0003c00000 */
[----:B------:R-:W-:-:S07]  /*1010*/  IMAD.MOV.U32 R3, RZ, RZ, R0 ;  /* 0x000000ffff037224 */ /* 0x000fce00078e0000 */
.L_x_277:
[----:B-1----:R-:W-:Y:S05]  /*1020*/  BSYNC.RECONVERGENT B0 ;  /* 0x0000000000007941 */ /* 0x002fea0003800200 */
.L_x_276:
[----:B------:R0:W-:Y:S01]  /*1030*/  STG.E desc[UR6][R10.64], R3 ;  /* 0x000000030a007986 */ /* 0x0001e2000c101906 */
[----:B------:R-:W-:-:S04]  /*1040*/  IADD3 R6, PT, PT, R6, UR4, RZ ;  /* 0x0000000406067c10 */ /* 0x000fc8000fffe0ff */
[----:B------:R-:W-:-:S13]  /*1050*/  ISETP.GE.AND P0, PT, R6, UR5, PT ;  /* 0x0000000506007c0c */ /* 0x000fda000bf06270 */
[----:B0-----:R-:W-:Y:S05]  /*1060*/  @!P0 BRA `(.L_x_278) ;  /* 0xfffffffc00ac8947 */ /* 0x001fea000383ffff */
[----:B------:R-:W-:Y:S05]  /*1070*/  EXIT ;  /* 0x000000000000794d */ /* 0x000fea0003800000 */
.L_x_265:
[----:B------:R-:W-:Y:S01]  /*1080*/  IMAD.MOV.U32 R13, RZ, RZ, 0x10 ;  /* 0x00000010ff0d7424 */ /* 0x000fe200078e00ff */
[----:B------:R-:W-:Y:S01]  /*1090*/  MOV R12, 0xffffffff ;  /* 0xffffffff000c7802 */ /* 0x000fe20000000f00 */
[----:B------:R-:W-:-:S07]  /*10a0*/  IMAD.MOV.U32 R15, RZ, RZ, 0x1f ;  /* 0x0000001fff0f7424 */ /* 0x000fce00078e00ff */
[----:B01----:R-:W-:Y:S05]  /*10b0*/  WARPSYNC.COLLECTIVE R12, `(.L_x_279) ;  /* 0x000000000c087348 */ /* 0x003fea0003c00000 */
[----:B-1----:R1:W2:Y:S02]  /*10c0*/  SHFL.DOWN P1, R11, R2, R13, R15 ;  /* 0x0800000d020b7389 */ /* 0x0022a4000002000f */
[----:B012---:R-:W-:Y:S05]  /*10d0*/  ENDCOLLECTIVE ;  /* 0x000000000000791b */ /* 0x007fea0003800000 */
.L_x_279:
[----:B------:R-:W-:Y:S01]  /*10e0*/  MOV R13, 0x8 ;  /* 0x00000008000d7802 */ /* 0x000fe20000000f00 */
[----:B------:R-:W-:-:S05]  /*10f0*/  IMAD.MOV.U32 R3, RZ, RZ, R11 ;  /* 0x000000ffff037224 */ /* 0x000fca00078e000b */
[----:B------:R-:W-:-:S05]  /*1100*/  FMNMX R3, R3, R2, !PT ;  /* 0x0000000203037209 */ /* 0x000fca0007800000 */
[----:B------:R-:W-:-:S07]  /*1110*/  IMAD.MOV.U32 R2, RZ, RZ, R3 ;  /* 0x000000ffff027224 */ /* 0x000fce00078e0003 */
[----:B------:R-:W-:Y:S05]  /*1120*/  WARPSYNC.COLLECTIVE R12, `(.L_x_280) ;  /* 0x000000000c087348 */ /* 0x000fea0003c00000 */
[----:B------:R0:W1:Y:S02]  /*1130*/  SHFL.DOWN P1, R11, R2, R13, R15 ;  /* 0x0800000d020b7389 */ /* 0x000064000002000f */
[----:B01----:R-:W-:Y:S05]  /*1140*/  ENDCOLLECTIVE ;  /* 0x000000000000791b */ /* 0x003fea0003800000 */
.L_x_280:
[----:B------:R-:W-:Y:S01]  /*1150*/  MOV R13, 0x4 ;  /* 0x00000004000d7802 */ /* 0x000fe20000000f00 */
[----:B------:R-:W-:-:S05]  /*1160*/  IMAD.MOV.U32 R4, RZ, RZ, R11 ;  /* 0x000000ffff047224 */ /* 0x000fca00078e000b */
[----:B------:R-:W-:-:S05]  /*1170*/  FMNMX R4, R3, R4, !PT ;  /* 0x0000000403047209 */ /* 0x000fca0007800000 */
[----:B------:R-:W-:-:S07]  /*1180*/  IMAD.MOV.U32 R2, RZ, RZ, R4 ;  /* 0x000000ffff027224 */ /* 0x000fce00078e0004 */
[----:B------:R-:W-:Y:S05]  /*1190*/  WARPSYNC.COLLECTIVE R12, `(.L_x_281) ;  /* 0x000000000c087348 */ /* 0x000fea0003c00000 */
[----:B------:R0:W1:Y:S02]  /*11a0*/  SHFL.DOWN P1, R11, R2, R13, R15 ;  /* 0x0800000d020b7389 */ /* 0x000064000002000f */
[----:B01----:R-:W-:Y:S05]  /*11b0*/  ENDCOLLECTIVE ;  /* 0x000000000000791b */ /* 0x003fea0003800000 */
.L_x_281:
[----:B------:R-:W-:Y:S01]  /*11c0*/  MOV R13, 0x2 ;  /* 0x00000002000d7802 */ /* 0x000fe20000000f00 */
[----:B------:R-:W-:-:S05]  /*11d0*/  IMAD.MOV.U32 R5, RZ, RZ, R11 ;  /* 0x000000ffff057224 */ /* 0x000fca00078e000b */
[----:B------:R-:W-:-:S05]  /*11e0*/  FMNMX R5, R4, R5, !PT ;  /* 0x0000000504057209 */ /* 0x000fca0007800000 */
[----:B------:R-:W-:-:S07]  /*11f0*/  IMAD.MOV.U32 R2, RZ, RZ, R5 ;  /* 0x000000ffff027224 */ /* 0x000fce00078e0005 */
[----:B------:R-:W-:Y:S05]  /*1200*/  WARPSYNC.COLLECTIVE R12, `(.L_x_282) ;  /* 0x000000000c087348 */ /* 0x000fea0003c00000 */
[----:B------:R0:W1:Y:S02]  /*1210*/  SHFL.DOWN P1, R11, R2, R13, R15 ;  /* 0x0800000d020b7389 */ /* 0x000064000002000f */
[----:B01----:R-:W-:Y:S05]  /*1220*/  ENDCOLLECTIVE ;  /* 0x000000000000791b */ /* 0x003fea0003800000 */
.L_x_282:
[----:B------:R-:W-:Y:S01]  /*1230*/  MOV R13, 0x1 ;  /* 0x00000001000d7802 */ /* 0x000fe20000000f00 */
[----:B------:R-:W-:-:S05]  /*1240*/  IMAD.MOV.U32 R10, RZ, RZ, R11 ;  /* 0x000000ffff0a7224 */ /* 0x000fca00078e000b */
[----:B------:R-:W-:-:S05]  /*1250*/  FMNMX R10, R5, R10, !PT ;  /* 0x0000000a050a7209 */ /* 0x000fca0007800000 */
[----:B------:R-:W-:-:S07]  /*1260*/  IMAD.MOV.U32 R2, RZ, RZ, R10 ;  /* 0x000000ffff027224 */ /* 0x000fce00078e000a */
[----:B------:R-:W-:Y:S05]  /*1270*/  WARPSYNC.COLLECTIVE R12, `(.L_x_283) ;  /* 0x000000000c087348 */ /* 0x000fea0003c00000 */
[----:B------:R0:W1:Y:S02]  /*1280*/  SHFL.DOWN P1, R11, R2, R13, R15 ;  /* 0x0800000d020b7389 */ /* 0x000064000002000f */
[----:B01----:R-:W-:Y:S05]  /*1290*/  ENDCOLLECTIVE ;  /* 0x000000000000791b */ /* 0x003fea0003800000 */
.L_x_283:
[----:B------:R-:W-:Y:S01]  /*12a0*/  IMAD.MOV.U32 R9, RZ, RZ, R11 ;  /* 0x000000ffff097224 */ /* 0x000fe200078e000b */
[----:B------:R-:W-:Y:S06]  /*12b0*/  BRA `(.L_x_284) ;  /* 0xfffffff000707947 */ /* 0x000fec000383ffff */
.L_x_272:
[----:B------:R-:W-:Y:S02]  /*12c0*/  HFMA2 R15, -RZ, RZ, 0, 1.847743988037109375e-06 ;  /* 0x0000001fff0f7431 */ /* 0x000fe400000001ff */
[----:B------:R-:W-:Y:S02]  /*12d0*/  IMAD.MOV.U32 R13, RZ, RZ, 0x10 ;  /* 0x00000010ff0d7424 */ /* 0x000fe400078e00ff */
[----:B------:R-:W-:-:S07]  /*12e0*/  IMAD.MOV.U32 R12, RZ, RZ, -0x1 ;  /* 0xffffffffff0c7424 */ /* 0x000fce00078e00ff */
[----:B0123--:R-:W-:Y:S05]  /*12f0*/  WARPSYNC.COLLECTIVE R12, `(.L_x_285) ;  /* 0x000000000c087348 */ /* 0x00ffea0003c00000 */
[----:B---3--:R3:W4:Y:S02]  /*1300*/  SHFL.DOWN P1, R11, R2, R13, R15 ;  /* 0x0800000d020b7389 */ /* 0x008724000002000f */
[----:B01234-:R-:W-:Y:S05]  /*1310*/  ENDCOLLECTIVE ;  /* 0x000000000000791b */ /* 0x01ffea0003800000 */
.L_x_285:
[----:B------:R-:W-:Y:S02]  /*1320*/  IMAD.MOV.U32 R13, RZ, RZ, 0x8 ;  /* 0x00000008ff0d7424 */ /* 0x000fe400078e00ff */
[----:B------:R-:W-:-:S04]  /*1330*/  IMAD.MOV.U32 R3, RZ, RZ, R11 ;  /* 0x000000ffff037224 */ /* 0x000fc800078e000b */
[----:B------:R-:W-:-:S05]  /*1340*/  FADD R3, R3, R2 ;  /* 0x0000000203037221 */ /* 0x000fca0000000000 */
[----:B------:R-:W-:-:S07]  /*1350*/  MOV R2, R3 ;  /* 0x0000000300027202 */ /* 0x000fce0000000f00 */
[----:B------:R-:W-:Y:S05]  /*1360*/  WARPSYNC.COLLECTIVE R12, `(.L_x_286) ;  /* 0x000000000c087348 */ /* 0x000fea0003c00000 */
[----:B------:R0:W1:Y:S02]  /*1370*/  SHFL.DOWN P1, R11, R2, R13, R15 ;  /* 0x0800000d020b7389 */ /* 0x000064000002000f */
[----:B01----:R-:W-:Y:S05]  /*1380*/  ENDCOLLECTIVE ;  /* 0x000000000000791b */ /* 0x003fea0003800000 */
.L_x_286:
[----:B------:R-:W-:Y:S02]  /*1390*/  IMAD.MOV.U32 R13, RZ, RZ, 0x4 ;  /* 0x00000004ff0d7424 */ /* 0x000fe400078e00ff */
[----:B------:R-:W-:-:S04]  /*13a0*/  IMAD.MOV.U32 R4, RZ, RZ, R11 ;  /* 0x000000ffff047224 */ /* 0x000fc800078e000b */
[----:B------:R-:W-:-:S05]  /*13b0*/  FADD R4, R3, R4 ;  /* 0x0000000403047221 */ /* 0x000fca0000000000 */
[----:B------:R-:W-:-:S07]  /*13c0*/  MOV R2, R4 ;  /* 0x0000000400027202 */ /* 0x000fce0000000f00 */
[----:B------:R-:W-:Y:S05]  /*13d0*/  WARPSYNC.COLLECTIVE R12, `(.L_x_287) ;  /* 0x000000000c087348 */ /* 0x000fea0003c00000 */
[----:B------:R0:W1:Y:S02]  /*13e0*/  SHFL.DOWN P1, R11, R2, R13, R15 ;  /* 0x0800000d020b7389 */ /* 0x000064000002000f */
[----:B01----:R-:W-:Y:S05]  /*13f0*/  ENDCOLLECTIVE ;  /* 0x000000000000791b */ /* 0x003fea0003800000 */
.L_x_287:
[----:B------:R-:W-:Y:S02]  /*1400*/  IMAD.MOV.U32 R13, RZ, RZ, 0x2 ;  /* 0x00000002ff0d7424 */ /* 0x000fe400078e00ff */
[----:B------:R-:W-:-:S04]  /*1410*/  IMAD.MOV.U32 R5, RZ, RZ, R11 ;  /* 0x000000ffff057224 */ /* 0x000fc800078e000b */
[----:B------:R-:W-:-:S05]  /*1420*/  FADD R5, R4, R5 ;  /* 0x0000000504057221 */ /* 0x000fca0000000000 */
[----:B------:R-:W-:-:S07]  /*1430*/  MOV R2, R5 ;  /* 0x0000000500027202 */ /* 0x000fce0000000f00 */
[----:B------:R-:W-:Y:S05]  /*1440*/  WARPSYNC.COLLECTIVE R12, `(.L_x_288) ;  /* 0x000000000c087348 */ /* 0x000fea0003c00000 */
[----:B------:R0:W1:Y:S02]  /*1450*/  SHFL.DOWN P1, R11, R2, R13, R15 ;  /* 0x0800000d020b7389 */ /* 0x000064000002000f */
[----:B01----:R-:W-:Y:S05]  /*1460*/  ENDCOLLECTIVE ;  /* 0x000000000000791b */ /* 0x003fea0003800000 */
.L_x_288:
[----:B------:R-:W-:Y:S01]  /*1470*/  HFMA2 R13, -RZ, RZ, 0, 5.9604644775390625e-08 ;  /* 0x00000001ff0d7431 */ /* 0x000fe200000001ff */
[----:B------:R-:W-:-:S05]  /*1480*/  MOV R8, R11 ;  /* 0x0000000b00087202 */ /* 0x000fca0000000f00 */
[----:B------:R-:W-:-:S04]  /*1490*/  FADD R8, R5, R8 ;  /* 0x0000000805087221 */ /* 0x000fc80000000000 */
[----:B------:R-:W-:-:S07]  /*14a0*/  IMAD.MOV.U32 R2, RZ, RZ, R8 ;  /* 0x000000ffff027224 */ /* 0x000fce00078e0008 */
[----:B------:R-:W-:Y:S05]  /*14b0*/  WARPSYNC.COLLECTIVE R12, `(.L_x_289) ;  /* 0x000000000c087348 */ /* 0x000fea0003c00000 */
[----:B------:R0:W1:Y:S02]  /*14c0*/  SHFL.DOWN P1, R11, R2, R13, R15 ;  /* 0x0800000d020b7389 */ /* 0x000064000002000f */
[----:B01----:R-:W-:Y:S05]  /*14d0*/  ENDCOLLECTIVE ;  /* 0x000000000000791b */ /* 0x003fea0003800000 */
.L_x_289:
[----:B------:R-:W-:Y:S05]  /*14e0*/  BRA `(.L_x_290) ;  /* 0xfffffff4007c7947 */ /* 0x000fea000383ffff */
        .weak           $__internal_9_$__cuda_sm3x_div_rn_noftz_f32_slowpath
        .type           $__internal_9_$__cuda_sm3x_div_rn_noftz_f32_slowpath,@function
        .size           $__internal_9_$__cuda_sm3x_div_rn_noftz_f32_slowpath,(.L_x_457 - $__internal_9_$__cuda_sm3x_div_rn_noftz_f32_slowpath)
$__internal_9_$__cuda_sm3x_div_rn_noftz_f32_slowpath:
[----:B------:R-:W-:Y:S01]  /*14f0*/  SHF.R.U32.HI R12, RZ, 0x17, R3 ;  /* 0x00000017ff0c7819 */ /* 0x000fe20000011603 */
[----:B------:R-:W-:Y:S01]  /*1500*/  BSSY.RECONVERGENT B1, `(.L_x_291) ;  /* 0x0000062000017945 */ /* 0x000fe20003800200 */
[----:B------:R-:W-:Y:S02]  /*1510*/  SHF.R.U32.HI R4, RZ, 0x17, R0 ;  /* 0x00000017ff047819 */ /* 0x000fe40000011600 */
[----:B------:R-:W-:Y:S02]  /*1520*/  LOP3.LUT R12, R12, 0xff, RZ, 0xc0, !PT ;  /* 0x000000ff0c0c7812 */ /* 0x000fe400078ec0ff */
[----:B------:R-:W-:-:S03]  /*1530*/  LOP3.LUT R16, R4, 0xff, RZ, 0xc0, !PT ;  /* 0x000000ff04107812 */ /* 0x000fc600078ec0ff */
[----:B------:R-:W-:Y:S01]  /*1540*/  VIADD R14, R12, 0xffffffff ;  /* 0xffffffff0c0e7836 */ /* 0x000fe20000000000 */
[----:B------:R-:W-:-:S04]  /*1550*/  IADD3 R13, PT, PT, R16, -0x1, RZ ;  /* 0xffffffff100d7810 */ /* 0x000fc80007ffe0ff */
        /* <DEDUP_REMOVED lines=27> */
.L_x_292:
[----:B------:R-:W-:Y:S01]  /*1710*/  LEA R14, R12, 0xc0800000, 0x17 ;  /* 0xc08000000c0e7811 */ /* 0x000fe200078eb8ff */
[----:B------:R-:W-:Y:S04]  /*1720*/  BSSY.RECONVERGENT B2, `(.L_x_297) ;  /* 0x0000036000027945 */ /* 0x000fe80003800200 */
[----:B------:R-:W-:Y:S01]  /*1730*/  IMAD.IADD R14, R3, 0x1, -R14 ;  /* 0x00000001030e7824 */ /* 0x000fe200078e0a0e */
[----:B------:R-:W-:-:S03]  /*1740*/  IADD3 R3, PT, PT, R16, -0x7f, RZ ;  /* 0xffffff8110037810 */ /* 0x000fc60007ffe0ff */
[----:B------:R-:W0:Y:S01]  /*1750*/  MUFU.RCP R13, R14 ;  /* 0x0000000e000d7308 */ /* 0x000e220000001000 */
[----:B------:R-:W-:Y:S01]  /*1760*/  FADD.FTZ R15, -R14, -RZ ;  /* 0x800000ff0e0f7221 */ /* 0x000fe20000010100 */
[----:B------:R-:W-:-:S03]  /*1770*/  IMAD R0, R3, -0x800000, R0 ;  /* 0xff80000003007824 */ /* 0x000fc600078e0200 */
[----:B0-----:R-:W-:-:S04]  /*1780*/  FFMA R16, R13, R15, 1 ;  /* 0x3f8000000d107423 */ /* 0x001fc8000000000f */
[----:B------:R-:W-:-:S04]  /*1790*/  FFMA R18, R13, R16, R13 ;  /* 0x000000100d127223 */ /* 0x000fc8000000000d */
[----:B------:R-:W-:-:S04]  /*17a0*/  FFMA R13, R0, R18, RZ ;  /* 0x00000012000d7223 */ /* 0x000fc800000000ff */
[----:B------:R-:W-:-:S04]  /*17b0*/  FFMA R16, R15, R13, R0 ;  /* 0x0000000d0f107223 */ /* 0x000fc80000000000 */
[----:B------:R-:W-:Y:S01]  /*17c0*/  FFMA R17, R18, R16, R13 ;  /* 0x0000001012117223 */ /* 0x000fe2000000000d */
[----:B------:R-:W-:-:S03]  /*17d0*/  IADD3 R13, PT, PT, R3, 0x7f, -R12 ;  /* 0x0000007f030d7810 */ /* 0x000fc60007ffe80c */
[----:B------:R-:W-:Y:S02]  /*17e0*/  FFMA R16, R15, R17, R0 ;  /* 0x000000110f107223 */ /* 0x000fe40000000000 */
[----:B------:R-:W-:Y:S02]  /*17f0*/  IMAD.IADD R13, R13, 0x1, R4 ;  /* 0x000000010d0d7824 */ /* 0x000fe400078e0204 */
[----:B------:R-:W-:-:S05]  /*1800*/  FFMA R0, R18, R16, R17 ;  /* 0x0000001012007223 */ /* 0x000fca0000000011 */
[----:B------:R-:W-:-:S04]  /*1810*/  SHF.R.U32.HI R3, RZ, 0x17, R0 ;  /* 0x00000017ff037819 */ /* 0x000fc80000011600 */
[----:B------:R-:W-:-:S04]  /*1820*/  LOP3.LUT R3, R3, 0xff, RZ, 0xc0, !PT ;  /* 0x000000ff03037812 */ /* 0x000fc800078ec0ff */
[----:B------:R-:W-:-:S05]  /*1830*/  IADD3 R14, PT, PT, R3, R13, RZ ;  /* 0x0000000d030e7210 */ /* 0x000fca0007ffe0ff */
        /* <DEDUP_REMOVED lines=10> */
[-CC-:B------:R-:W-:Y:S01]  /*18e0*/  FFMA.RZ R3, R18, R16.reuse, R17.reuse ;  /* 0x0000001012037223 */ /* 0x180fe2000000c011 */
[----:B------:R-:W-:Y:S01]  /*18f0*/  IADD3 R13, PT, PT, R14, 0x20, RZ ;  /* 0x000000200e0d7810 */ /* 0x000fe20007ffe0ff */
[-CC-:B------:R-:W-:Y:S01]  /*1900*/  FFMA.RM R4, R18, R16.reuse, R17.reuse ;  /* 0x0000001012047223 */ /* 0x180fe20000004011 */
[----:B------:R-:W-:Y:S02]  /*1910*/  ISETP.NE.AND P2, PT, R14, RZ, PT ;  /* 0x000000ff0e00720c */ /* 0x000fe40003f45270 */
[----:B------:R-:W-:Y:S01]  /*1920*/  LOP3.LUT R12, R3, 0x7fffff, RZ, 0xc0, !PT ;  /* 0x007fffff030c7812 */ /* 0x000fe200078ec0ff */
[----:B------:R-:W-:Y:S01]  /*1930*/  FFMA.RP R3, R18, R16, R17 ;  /* 0x0000001012037223 */ /* 0x000fe20000008011 */
[----:B------:R-:W-:Y:S01]  /*1940*/  ISETP.NE.AND P1, PT, R14, RZ, PT ;  /* 0x000000ff0e00720c */ /* 0x000fe20003f25270 */
[----:B------:R-:W-:Y:S01]  /*1950*/  IMAD.MOV R14, RZ, RZ, -R14 ;  /* 0x000000ffff0e7224 */ /* 0x000fe200078e0a0e */
[----:B------:R-:W-:Y:S02]  /*1960*/  LOP3.LUT R12, R12, 0x800000, RZ, 0xfc, !PT ;  /* 0x008000000c0c7812 */ /* 0x000fe400078efcff */
        /* <DEDUP_REMOVED lines=9> */
[----:B------:R-:W-:-:S04]  /*1a00*/  LOP3.LUT R4, R4, R3, RZ, 0xc0, !PT ;  /* 0x0000000304047212 */ /* 0x000fc800078ec0ff */
[----:B------:R-:W-:-:S04]  /*1a10*/  IADD3 R13, PT, PT, R13, R4, RZ ;  /* 0x000000040d0d7210 */ /* 0x000fc80007ffe0ff */
[----:B------:R-:W-:Y:S01]  /*1a20*/  LOP3.LUT R0, R13, R0, RZ, 0xfc, !PT ;  /* 0x000000000d007212 */ /* 0x000fe200078efcff */
[----:B------:R-:W-:Y:S06]  /*1a30*/  BRA `(.L_x_300) ;  /* 0x0000000000107947 */ /* 0x000fec0003800000 */
.L_x_299:
[----:B------:R-:W-:-:S04]  /*1a40*/  LOP3.LUT R0, R0, 0x80000000, RZ, 0xc0, !PT ;  /* 0x8000000000007812 */ /* 0x000fc800078ec0ff */
[----:B------:R-:W-:Y:S01]  /*1a50*/  LOP3.LUT R0, R0, 0x7f800000, RZ, 0xfc, !PT ;  /* 0x7f80000000007812 */ /* 0x000fe200078efcff */
[----:B------:R-:W-:Y:S06]  /*1a60*/  BRA `(.L_x_300) ;  /* 0x0000000000047947 */ /* 0x000fec0003800000 */
.L_x_298:
[----:B------:R-:W-:-:S07]  /*1a70*/  IMAD R0, R13, 0x800000, R0 ;  /* 0x008000000d007824 */ /* 0x000fce00078e0200 */
.L_x_300:
[----:B------:R-:W-:Y:S05]  /*1a80*/  BSYNC.RECONVERGENT B2 ;  /* 0x0000000000027941 */ /* 0x000fea0003800200 */
.L_x_297:
[----:B------:R-:W-:Y:S05]  /*1a90*/  BRA `(.L_x_301) ;  /* 0x0000000000207947 */ /* 0x000fea0003800000 */
.L_x_296:
[----:B------:R-:W-:-:S04]  /*1aa0*/  LOP3.LUT R0, R3, 0x80000000, R0, 0x48, !PT ;  /* 0x8000000003007812 */ /* 0x000fc800078e4800 */
[----:B------:R-:W-:Y:S01]  /*1ab0*/  LOP3.LUT R0, R0, 0x7f800000, RZ, 0xfc, !PT ;  /* 0x7f80000000007812 */ /* 0x000fe200078efcff */
[----:B------:R-:W-:Y:S06]  /*1ac0*/  BRA `(.L_x_301) ;  /* 0x0000000000147947 */ /* 0x000fec0003800000 */
.L_x_295:
[----:B------:R-:W-:Y:S01]  /*1ad0*/  LOP3.LUT R0, R3, 0x80000000, R0, 0x48, !PT ;  /* 0x8000000003007812 */ /* 0x000fe200078e4800 */
[----:B------:R-:W-:Y:S06]  /*1ae0*/  BRA `(.L_x_301) ;  /* 0x00000000000c7947 */ /* 0x000fec0003800000 */
.L_x_294:
[----:B------:R-:W0:Y:S01]  /*1af0*/  MUFU.RSQ R0, -QNAN ;  /* 0xffc0000000007908 */ /* 0x000e220000001400 */
[----:B------:R-:W-:Y:S05]  /*1b00*/  BRA `(.L_x_301) ;  /* 0x0000000000047947 */ /* 0x000fea0003800000 */
.L_x_293:
[----:B------:R-:W-:-:S07]  /*1b10*/  FADD.FTZ R0, R0, R3 ;  /* 0x0000000300007221 */ /* 0x000fce0000010000 */
.L_x_301:
[----:B------:R-:W-:Y:S05]  /*1b20*/  BSYNC.RECONVERGENT B1 ;  /* 0x0000000000017941 */ /* 0x000fea0003800200 */
.L_x_291:
[----:B------:R-:W-:-:S04]  /*1b30*/  HFMA2 R3, -RZ, RZ, 0, 0 ;  /* 0x00000000ff037431 */ /* 0x000fc800000001ff */
[----:B0-----:R-:W-:Y:S05]  /*1b40*/  RET.REL.NODEC R2 `(_Z31cross_entropy_loss_fused_kernelPKfPKiPfS3_ii) ;  /* 0xffffffe4022c7950 */ /* 0x001fea0003c3ffff */
.L_x_302:
        /* <DEDUP_REMOVED lines=11> */
.L_x_457:


//--------------------- .text._Z25cross_entropy_loss_kernelPKfPKiS2_Pfii --------------------------
	.section	.text._Z25cross_entropy_loss_kernelPKfPKiS2_Pfii,"ax",@progbits
	.align	128
        .global         _Z25cross_entropy_loss_kernelPKfPKiS2_Pfii
        .type           _Z25cross_entropy_loss_kernelPKfPKiS2_Pfii,@function
        .size           _Z25cross_entropy_loss_kernelPKfPKiS2_Pfii,(.L_x_458 - _Z25cross_entropy_loss_kernelPKfPKiS2_Pfii)
        .other          _Z25cross_entropy_loss_kernelPKfPKiS2_Pfii,@"STO_CUDA_ENTRY STV_DEFAULT"
_Z25cross_entropy_loss_kernelPKfPKiS2_Pfii:
.text._Z25cross_entropy_loss_kernelPKfPKiS2_Pfii:
[----:B------:R-:W-:Y:S01]  /*0000*/  LDC R1, c[0x0][0x37c] ;  /* 0x0000df00ff017b82 */ /* 0x000fe20000000800 */
[----:B------:R-:W0:Y:S07]  /*0010*/  S2R R7, SR_TID.X ;  /* 0x0000000000077919 */ /* 0x000e2e0000002100 */
[----:B------:R-:W0:Y:S01]  /*0020*/  S2UR UR4, SR_CTAID.X ;  /* 0x00000000000479c3 */ /* 0x000e220000002500 */
[----:B------:R-:W1:Y:S01]  /*0030*/  LDCU UR8, c[0x0][0x3a0] ;  /* 0x00007400ff0877ac */ /* 0x000e620008000800 */
[----:B------:R-:W-:Y:S01]  /*0040*/  BSSY.RECONVERGENT B0, `(.L_x_303) ;  /* 0x000021e000007945 */ /* 0x000fe20003800200 */
[----:B------:R-:W-:Y:S01]  /*0050*/  IMAD.MOV.U32 R0, RZ, RZ, RZ ;  /* 0x000000ffff007224 */ /* 0x000fe200078e00ff */
[----:B------:R-:W2:Y:S04]  /*0060*/  LDCU.64 UR12, c[0x0][0x358] ;  /* 0x00006b00ff0c77ac */ /* 0x000ea80008000a00 */
[----:B------:R-:W0:Y:S01]  /*0070*/  LDC R6, c[0x0][0x360] ;  /* 0x0000d800ff067b82 */ /* 0x000e220000000800 */
[----:B-1----:R-:W-:Y:S01]  /*0080*/  UIADD3 UR8, UPT, UPT, UR8, -0x1, URZ ;  /* 0xffffffff08087890 */ /* 0x002fe2000fffe0ff */
[----:B0-----:R-:W-:-:S05]  /*0090*/  IMAD R16, R6, UR4, R7 ;  /* 0x0000000406107c24 */ /* 0x001fca000f8e0207 */
[----:B------:R-:W-:-:S13]  /*00a0*/  ISETP.GE.AND P0, PT, R16, UR8, PT ;  /* 0x0000000810007c0c */ /* 0x000fda000bf06270 */
[----:B--2---:R-:W-:Y:S05]  /*00b0*/  @P0 BRA `(.L_x_304) ;  /* 0x0000002000580947 */ /* 0x004fea0003800000 */
[----:B------:R-:W0:Y:S08]  /*00c0*/  LDC.64 R2, c[0x0][0x388] ;  /* 0x0000e200ff027b82 */ /* 0x000e300000000a00 */
[----:B------:R-:W1:Y:S01]  /*00d0*/  LDC R8, c[0x0][0x3a4] ;  /* 0x0000e900ff087b82 */ /* 0x000e620000000800 */
[----:B0-----:R-:W-:-:S05]  /*00e0*/  IMAD.WIDE R2, R16, 0x4, R2 ;  /* 0x0000000410027825 */ /* 0x001fca00078e0202 */
[----:B------:R-:W1:Y:S02]  /*00f0*/  LDG.E R15, desc[UR12][R2.64+0x4] ;  /* 0x0000040c020f7981 */ /* 0x000e64000c1e1900 */
[----:B-1----:R-:W-:-:S04]  /*0100*/  ISETP.GE.AND P0, PT, R15, R8, PT ;  /* 0x000000080f00720c */ /* 0x002fc80003f06270 */
[----:B------:R-:W-:-:S13]  /*0110*/  ISETP.LT.OR P0, PT, R15, RZ, P0 ;  /* 0x000000ff0f00720c */ /* 0x000fda0000701670 */
[----:B------:R-:W-:Y:S05]  /*0120*/  @P0 BRA `(.L_x_304) ;  /* 0x00000020003c0947 */ /* 0x000fea0003800000 */
[----:B------:R-:W-:Y:S01]  /*0130*/  ISETP.GE.AND P0, PT, R8, 0x1, PT ;  /* 0x000000010800780c */ /* 0x000fe20003f06270 */
[----:B------:R-:W-:-:S12]  /*0140*/  IMAD.MOV.U32 R14, RZ, RZ, -0x319194d8 ;  /* 0xce6e6b28ff0e7424 */ /* 0x000fd800078e00ff */
[----:B------:R-:W-:Y:S05]  /*0150*/  @!P0 BRA `(.L_x_305) ;  /* 0x0000001400448947 */ /* 0x000fea0003800000 */
[----:B------:R-:W-:Y:S01]  /*0160*/  ISETP.GE.U32.AND P0, PT, R8, 0x4, PT ;  /* 0x000000040800780c */ /* 0x000fe20003f06070 */
[----:B------:R-:W-:Y:S01]  /*0170*/  IMAD R13, R16, R8, RZ ;  /* 0x00000008100d7224 */ /* 0x000fe200078e02ff */
[----:B------:R-:W-:Y:S01]  /*0180*/  LOP3.LUT R12, R8, 0x3, RZ, 0xc0, !PT ;  /* 0x00000003080c7812 */ /* 0x000fe200078ec0ff */
[----:B------:R-:W-:Y:S02]  /*0190*/  IMAD.MOV.U32 R14, RZ, RZ, -0x319194d8 ;  /* 0xce6e6b28ff0e7424 */ /* 0x000fe400078e00ff */
[----:B------:R-:W-:-:S08]  /*01a0*/  IMAD.MOV.U32 R10, RZ, RZ, RZ ;  /* 0x000000ffff0a7224 */ /* 0x000fd000078e00ff */
[----:B------:R-:W-:Y:S05]  /*01b0*/  @!P0 BRA `(.L_x_306) ;  /* 0x0000001000c08947 */ /* 0x000fea0003800000 */
[----:B------:R-:W0:Y:S02]  /*01c0*/  LDCU.64 UR4, c[0x0][0x380] ;  /* 0x00007000ff0477ac */ /* 0x000e240008000a00 */
[----:B0-----:R-:W-:-:S04]  /*01d0*/  UIADD3 UR4, UP0, UPT, UR4, 0x8, URZ ;  /* 0x0000000804047890 */ /* 0x001fc8000ff1e0ff */
[----:B------:R-:W-:Y:S02]  /*01e0*/  UIADD3.X UR5, UPT, UPT, URZ, UR5, URZ, UP0, !UPT ;  /* 0x00000005ff057290 */ /* 0x000fe400087fe4ff */
[----:B------:R-:W-:-:S04]  /*01f0*/  IMAD.U32 R2, RZ, RZ, UR4 ;  /* 0x00000004ff027e24 */ /* 0x000fc8000f8e00ff */
[----:B------:R-:W-:Y:S02]  /*0200*/  IMAD.U32 R3, RZ, RZ, UR5 ;  /* 0x00000005ff037e24 */ /* 0x000fe4000f8e00ff */
[----:B------:R-:W-:-:S03]  /*0210*/  IMAD.WIDE R4, R13, 0x4, R2 ;  /* 0x000000040d047825 */ /* 0x000fc600078e0202 */
[----:B------:R-:W0:Y:S02]  /*0220*/  LDCU.64 UR4, c[0x0][0x390] ;  /* 0x00007200ff0477ac */ /* 0x000e240008000a00 */
[----:B------:R-:W2:Y:S04]  /*0230*/  LDG.E R0, desc[UR12][R4.64+-0x8] ;  /* 0xfffff80c04007981 */ /* 0x000ea8000c1e1900 */
[----:B------:R-:W3:Y:S04]  /*0240*/  LDG.E R9, desc[UR12][R4.64+-0x4] ;  /* 0xfffffc0c04097981 */ /* 0x000ee8000c1e1900 */
[----:B------:R-:W4:Y:S04]  /*0250*/  LDG.E R11, desc[UR12][R4.64] ;  /* 0x0000000c040b7981 */ /* 0x000f28000c1e1900 */
[----:B------:R-:W5:Y:S01]  /*0260*/  LDG.E R17, desc[UR12][R4.64+0x4] ;  /* 0x0000040c04117981 */ /* 0x000f62000c1e1900 */
[----:B------:R-:W-:Y:S01]  /*0270*/  LOP3.LUT R10, R8, 0x7ffffffc, RZ, 0xc0, !PT ;  /* 0x7ffffffc080a7812 */ /* 0x000fe200078ec0ff */
[----:B0-----:R-:W-:-:S03]  /*0280*/  UIADD3 UR4, UP0, UPT, UR4, -0x400, URZ ;  /* 0xfffffc0004047890 */ /* 0x001fc6000ff1e0ff */
[----:B------:R-:W-:Y:S01]  /*0290*/  IADD3 R8, PT, PT, -R10, 0x4, RZ ;  /* 0x000000040a087810 */ /* 0x000fe20007ffe1ff */
[----:B------:R-:W-:-:S03]  /*02a0*/  UIADD3 UR4, UP1, UPT, UR4, 0x10, URZ ;  /* 0x0000001004047890 */ /* 0x000fc6000ff3e0ff */
[----:B------:R-:W-:Y:S01]  /*02b0*/  ISETP.NE.AND P1, PT, R8, RZ, PT ;  /* 0x000000ff0800720c */ /* 0x000fe20003f25270 */
[----:B------:R-:W-:Y:S01]  /*02c0*/  UIADD3.X UR5, UPT, UPT, URZ, -0x1, UR5, UP1, UP0 ;  /* 0xffffffffff057890 */ /* 0x000fe20008fe0405 */
[----:B--2---:R-:W-:-:S04]  /*02d0*/  FMNMX R0, R0, -1.00000000000000000000e+09, !PT ;  /* 0xce6e6b2800007809 */ /* 0x004fc80007800000 */
[----:B---3--:R-:W-:-:S04]  /*02e0*/  FSETP.GT.AND P0, PT, R9, R0, PT ;  /* 0x000000000900720b */ /* 0x008fc80003f04000 */
[----:B------:R-:W-:-:S04]  /*02f0*/  FSEL R0, R9, R0, P0 ;  /* 0x0000000009007208 */ /* 0x000fc80000000000 */
[----:B----4-:R-:W-:-:S04]  /*0300*/  FSETP.GT.AND P0, PT, R11, R0, PT ;  /* 0x000000000b00720b */ /* 0x010fc80003f04000 */
[----:B------:R-:W-:-:S04]  /*0310*/  FSEL R0, R11, R0, P0 ;  /* 0x000000000b007208 */ /* 0x000fc80000000000 */
[----:B-----5:R-:W-:-:S04]  /*0320*/  FSETP.GT.AND P0, PT, R17, R0, PT ;  /* 0x000000001100720b */ /* 0x020fc80003f04000 */
[----:B------:R-:W-:Y:S01]  /*0330*/  FSEL R14, R17, R0, P0 ;  /* 0x00000000110e7208 */ /* 0x000fe20000000000 */
[----:B------:R-:W-:Y:S08]  /*0340*/  @!P1 BRA `(.L_x_306) ;  /* 0x00000010005c9947 */ /* 0x000ff00003800000 */
[----:B------:R-:W-:Y:S02]  /*0350*/  IMAD.MOV.U32 R0, RZ, RZ, R8 ;  /* 0x000000ffff007224 */ /* 0x000fe400078e0008 */
[----:B------:R-:W-:Y:S01]  /*0360*/  IMAD.U32 R8, RZ, RZ, UR4 ;  /* 0x00000004ff087e24 */ /* 0x000fe2000f8e00ff */
[----:B------:R-:W-:Y:S01]  /*0370*/  UMOV UR4, 0x4 ;  /* 0x0000000400047882 */ /* 0x000fe20000000000 */
[----:B------:R-:W-:Y:S01]  /*0380*/  IMAD.U32 R9, RZ, RZ, UR5 ;  /* 0x00000005ff097e24 */ /* 0x000fe2000f8e00ff */
[----:B------:R-:W-:Y:S01]  /*0390*/  ISETP.GE.AND P0, PT, R0, RZ, PT ;  /* 0x000000ff0000720c */ /* 0x000fe20003f06270 */
[----:B------:R-:W-:-:S12]  /*03a0*/  VIADD R11, R13, 0x4 ;  /* 0x000000040d0b7836 */ /* 0x000fd80000000000 */
[----:B------:R-:W-:Y:S05]  /*03b0*/  @P0 BRA `(.L_x_307) ;  /* 0x0000000c00a00947 */ /* 0x000fea0003800000 */
[----:B------:R-:W-:Y:S01]  /*03c0*/  IMAD.MOV R4, RZ, RZ, -R0 ;  /* 0x000000ffff047224 */ /* 0x000fe200078e0a00 */
[----:B------:R-:W-:-:S04]  /*03d0*/  PLOP3.LUT P0, PT, PT, PT, PT, 0x80, 0x8 ;  /* 0x000000000008781c */ /* 0x000fc80003f0f070 */
[----:B------:R-:W-:-:S13]  /*03e0*/  ISETP.GT.AND P1, PT, R4, 0xc, PT ;  /* 0x0000000c0400780c */ /* 0x000fda0003f24270 */
[----:B------:R-:W-:Y:S05]  /*03f0*/  @!P1 BRA `(.L_x_308) ;  /* 0x0000000800489947 */ /* 0x000fea0003800000 */
[----:B------:R-:W-:-:S13]  /*0400*/  PLOP3.LUT P0, PT, PT, PT, PT, 0x8, 0x80 ;  /* 0x000000000080781c */ /* 0x000fda0003f0e170 */
.L_x_341:
[----:B------:R-:W-:Y:S01]  /*0410*/  UISETP.GE.U32.AND UP0, UPT, UR4, 0x100, UPT ;  /* 0x000001000400788c */ /* 0x000fe2000bf06070 */
[----:B------:R-:W-:-:S08]  /*0420*/  IMAD.WIDE R4, R11, 0x4, R2 ;  /* 0x000000040b047825 */ /* 0x000fd000078e0202 */
[----:B------:R-:W-:Y:S05]  /*0430*/  BRA.U !UP0, `(.L_x_309) ;  /* 0x00000001080c7547 */ /* 0x000fea000b800000 */
[----:B------:R-:W2:Y:S02]  /*0440*/  LDG.E R17, desc[UR12][R8.64] ;  /* 0x0000000c08117981 */ /* 0x000ea4000c1e1900 */
[----:B--2---:R-:W-:-:S13]  /*0450*/  ISETP.NE.AND P1, PT, R17, 0x1, PT ;  /* 0x000000011100780c */ /* 0x004fda0003f25270 */
[----:B------:R-:W-:Y:S05]  /*0460*/  @P1 BRA `(.L_x_310) ;  /* 0x00000000000c1947 */ /* 0x000fea0003800000 */
.L_x_309:
[----:B------:R-:W2:Y:S02]  /*0470*/  LDG.E R17, desc[UR12][R4.64+-0x8] ;  /* 0xfffff80c04117981 */ /* 0x000ea4000c1e1900 */
[----:B--2---:R-:W-:-:S04]  /*0480*/  FSETP.GT.AND P1, PT, R17, R14, PT ;  /* 0x0000000e1100720b */ /* 0x004fc80003f24000 */
[----:B------:R-:W-:-:S09]  /*0490*/  FSEL R14, R17, R14, P1 ;  /* 0x0000000e110e7208 */ /* 0x000fd20000800000 */
.L_x_310:
[----:B------:R-:W-:-:S09]  /*04a0*/  UISETP.GE.U32.AND UP0, UPT, UR4, 0xff, UPT ;  /* 0x000000ff0400788c */ /* 0x000fd2000bf06070 */
[----:B------:R-:W-:Y:S05]  /*04b0*/  BRA.U !UP0, `(.L_x_311) ;  /* 0x00000001080c7547 */ /* 0x000fea000b800000 */
[----:B------:R-:W2:Y:S02]  /*04c0*/  LDG.E R17, desc[UR12][R8.64+0x4] ;  /* 0x0000040c08117981 */ /* 0x000ea4000c1e1900 */
[----:B--2---:R-:W-:-:S13]  /*04d0*/  ISETP.NE.AND P1, PT, R17, 0x1, PT ;  /* 0x000000011100780c */ /* 0x004fda0003f25270 */
[----:B------:R-:W-:Y:S05]  /*04e0*/  @P1 BRA `(.L_x_312) ;  /* 0x00000000000c1947 */ /* 0x000fea0003800000 */
.L_x_311:
[----:B------:R-:W2:Y:S02]  /*04f0*/  LDG.E R17, desc[UR12][R4.64+-0x4] ;  /* 0xfffffc0c04117981 */ /* 0x000ea4000c1e1900 */
[----:B--2---:R-:W-:-:S04]  /*0500*/  FSETP.GT.AND P1, PT, R17, R14, PT ;  /* 0x0000000e1100720b */ /* 0x004fc80003f24000 */
[----:B------:R-:W-:-:S09]  /*0510*/  FSEL R14, R17, R14, P1 ;  /* 0x0000000e110e7208 */ /* 0x000fd20000800000 */
.L_x_312:
[----:B------:R-:W-:-:S09]  /*0520*/  UISETP.GE.U32.AND UP0, UPT, UR4, 0xfe, UPT ;  /* 0x000000fe0400788c */ /* 0x000fd2000bf06070 */
[----:B------:R-:W-:Y:S05]  /*0530*/  BRA.U !UP0, `(.L_x_313) ;  /* 0x00000001080c7547 */ /* 0x000fea000b800000 */
[----:B------:R-:W2:Y:S02]  /*0540*/  LDG.E R17, desc[UR12][R8.64+0x8] ;  /* 0x0000080c08117981 */ /* 0x000ea4000c1e1900 */
[----:B--2---:R-:W-:-:S13]  /*0550*/  ISETP.NE.AND P1, PT, R17, 0x1, PT ;  /* 0x000000011100780c */ /* 0x004fda0003f25270 */
[----:B------:R-:W-:Y:S05]  /*0560*/  @P1 BRA `(.L_x_314) ;  /* 0x00000000000c1947 */ /* 0x000fea0003800000 */
.L_x_313:
[----:B------:R-:W2:Y:S02]  /*0570*/  LDG.E R17, desc[UR12][R4.64] ;  /* 0x0000000c04117981 */ /* 0x000ea4000c1e1900 */
[----:B--2---:R-:W-:-:S04]  /*0580*/  FSETP.GT.AND P1, PT, R17, R14, PT ;  /* 0x0000000e1100720b */ /* 0x004fc80003f24000 */
[----:B------:R-:W-:-:S09]  /*0590*/  FSEL R14, R17, R14, P1 ;  /* 0x0000000e110e7208 */ /* 0x000fd20000800000 */
.L_x_314:
[----:B------:R-:W-:-:S09]  /*05a0*/  UISETP.GE.U32.AND UP0, UPT, UR4, 0xfd, UPT ;  /* 0x000000fd0400788c */ /* 0x000fd2000bf06070 */
[----:B------:R-:W-:Y:S05]  /*05b0*/  BRA.U !UP0, `(.L_x_315) ;  /* 0x00000001080c7547 */ /* 0x000fea000b800000 */
[----:B------:R-:W2:Y:S02]  /*05c0*/  LDG.E R17, desc[UR12][R8.64+0xc] ;  /* 0x00000c0c08117981 */ /* 0x000ea4000c1e1900 */
[----:B--2---:R-:W-:-:S13]  /*05d0*/  ISETP.NE.AND P1, PT, R17, 0x1, PT ;  /* 0x000000011100780c */ /* 0x004fda0003f25270 */
[----:B------:R-:W-:Y:S05]  /*05e0*/  @P1 BRA `(.L_x_316) ;  /* 0x00000000000c1947 */ /* 0x000fea0003800000 */
.L_x_315:
[----:B------:R-:W2:Y:S02]  /*05f0*/  LDG.E R5, desc[UR12][R4.64+0x4] ;  /* 0x0000040c04057981 */ /* 0x000ea4000c1e1900 */
[----:B--2---:R-:W-:-:S04]  /*0600*/  FSETP.GT.AND P1, PT, R5, R14, PT ;  /* 0x0000000e0500720b */ /* 0x004fc80003f24000 */
[----:B------:R-:W-:-:S09]  /*0610*/  FSEL R14, R5, R14, P1 ;  /* 0x0000000e050e7208 */ /* 0x000fd20000800000 */
.L_x_316:
[----:B------:R-:W-:Y:S01]  /*0620*/  UIADD3 UR5, UPT, UPT, UR4, 0x4, URZ ;  /* 0x0000000404057890 */ /* 0x000fe2000fffe0ff */
[----:B------:R-:W-:-:S03]  /*0630*/  VIADD R5, R11, 0x4 ;  /* 0x000000040b057836 */ /* 0x000fc60000000000 */
[----:B------:R-:W-:Y:S01]  /*0640*/  UISETP.GE.U32.AND UP0, UPT, UR5, 0x100, UPT ;  /* 0x000001000500788c */ /* 0x000fe2000bf06070 */
[----:B------:R-:W-:-:S08]  /*0650*/  IMAD.WIDE R4, R5, 0x4, R2 ;  /* 0x0000000405047825 */ /* 0x000fd000078e0202 */
[----:B------:R-:W-:Y:S05]  /*0660*/  BRA.U !UP0, `(.L_x_317) ;  /* 0x00000001080c7547 */ /* 0x000fea000b800000 */
[----:B------:R-:W2:Y:S02]  /*0670*/  LDG.E R17, desc[UR12][R8.64+0x10] ;  /* 0x0000100c08117981 */ /* 0x000ea4000c1e1900 */
[----:B--2---:R-:W-:-:S13]  /*0680*/  ISETP.NE.AND P1, PT, R17, 0x1, PT ;  /* 0x000000011100780c */ /* 0x004fda0003f25270 */
[----:B------:R-:W-:Y:S05]  /*0690*/  @P1 BRA `(.L_x_318) ;  /* 0x00000000000c1947 */ /* 0x000fea0003800000 */
.L_x_317:
[----:B------:R-:W2:Y:S02]  /*06a0*/  LDG.E R17, desc[UR12][R4.64+-0x8] ;  /* 0xfffff80c04117981 */ /* 0x000ea4000c1e1900 */
[----:B--2---:R-:W-:-:S04]  /*06b0*/  FSETP.GT.AND P1, PT, R17, R14, PT ;  /* 0x0000000e1100720b */ /* 0x004fc80003f24000 */
[----:B------:R-:W-:-:S09]  /*06c0*/  FSEL R14, R17, R14, P1 ;  /* 0x0000000e110e7208 */ /* 0x000fd20000800000 */
.L_x_318:
[----:B------:R-:W-:-:S09]  /*06d0*/  UISETP.GE.U32.AND UP0, UPT, UR5, 0xff, UPT ;  /* 0x000000ff0500788c */ /* 0x000fd2000bf06070 */
[----:B------:R-:W-:Y:S05]  /*06e0*/  BRA.U !UP0, `(.L_x_319) ;  /* 0x00000001080c7547 */ /* 0x000fea000b800000 */
[----:B------:R-:W2:Y:S02]  /*06f0*/  LDG.E R17, desc[UR12][R8.64+0x14] ;  /* 0x0000140c08117981 */ /* 0x000ea4000c1e1900 */
[----:B--2---:R-:W-:-:S13]  /*0700*/  ISETP.NE.AND P1, PT, R17, 0x1, PT ;  /* 0x000000011100780c */ /* 0x004fda0003f25270 */
[----:B------:R-:W-:Y:S05]  /*0710*/  @P1 BRA `(.L_x_320) ;  /* 0x00000000000c1947 */ /* 0x000fea0003800000 */
.L_x_319:
[----:B------:R-:W2:Y:S02]  /*0720*/  LDG.E R17, desc[UR12][R4.64+-0x4] ;  /* 0xfffffc0c04117981 */ /* 0x000ea4000c1e1900 */
[----:B--2---:R-:W-:-:S04]  /*0730*/  FSETP.GT.AND P1, PT, R17, R14, PT ;  /* 0x0000000e1100720b */ /* 0x004fc80003f24000 */
[----:B------:R-:W-:-:S09]  /*0740*/  FSEL R14, R17, R14, P1 ;  /* 0x0000000e110e7208 */ /* 0x000fd20000800000 */
.L_x_320:
[----:B------:R-:W-:-:S09]  /*0750*/  UISETP.GE.U32.AND UP0, UPT, UR5, 0xfe, UPT ;  /* 0x000000fe0500788c */ /* 0x000fd2000bf06070 */
[----:B------:R-:W-:Y:S05]  /*0760*/  BRA.U !UP0, `(.L_x_321) ;  /* 0x00000001080c7547 */ /* 0x000fea000b800000 */
[----:B------:R-:W2:Y:S02]  /*0770*/  LDG.E R17, desc[UR12][R8.64+0x18] ;  /* 0x0000180c08117981 */ /* 0x000ea4000c1e1900 */
[----:B--2---:R-:W-:-:S13]  /*0780*/  ISETP.NE.AND P1, PT, R17, 0x1, PT ;  /* 0x000000011100780c */ /* 0x004fda0003f25270 */
[----:B------:R-:W-:Y:S05]  /*0790*/  @P1 BRA `(.L_x_322) ;  /* 0x00000000000c1947 */ /* 0x000fea0003800000 */
.L_x_321:
[----:B------:R-:W2:Y:S02]  /*07a0*/  LDG.E R17, desc[UR12][R4.64] ;  /* 0x0000000c04117981 */ /* 0x000ea4000c1e1900 */
[----:B--2---:R-:W-:-:S04]  /*07b0*/  FSETP.GT.AND P1, PT, R17, R14, PT ;  /* 0x0000000e1100720b */ /* 0x004fc80003f24000 */
[----:B------:R-:W-:-:S09]  /*07c0*/  FSEL R14, R17, R14, P1 ;  /* 0x0000000e110e7208 */ /* 0x000fd20000800000 */
.L_x_322:
[----:B------:R-:W-:-:S09]  /*07d0*/  UISETP.GE.U32.AND UP0, UPT, UR5, 0xfd, UPT ;  /* 0x000000fd0500788c */ /* 0x000fd2000bf06070 */
[----:B------:R-:W-:Y:S05]  /*07e0*/  BRA.U !UP0, `(.L_x_323) ;  /* 0x00000001080c7547 */ /* 0x000fea000b800000 */
[----:B------:R-:W2:Y:S02]  /*07f0*/  LDG.E R17, desc[UR12][R8.64+0x1c] ;  /* 0x00001c0c08117981 */ /* 0x000ea4000c1e1900 */
[----:B--2---:R-:W-:-:S13]  /*0800*/  ISETP.NE.AND P1, PT, R17, 0x1, PT ;  /* 0x000000011100780c */ /* 0x004fda0003f25270 */
[----:B------:R-:W-:Y:S05]  /*0810*/  @P1 BRA `(.L_x_324) ;  /* 0x00000000000c1947 */ /* 0x000fea0003800000 */
.L_x_323:
[----:B------:R-:W2:Y:S02]  /*0820*/  LDG.E R5, desc[UR12][R4.64+0x4] ;  /* 0x0000040c04057981 */ /* 0x000ea4000c1e1900 */
[----:B--2---:R-:W-:-:S04]  /*0830*/  FSETP.GT.AND P1, PT, R5, R14, PT ;  /* 0x0000000e0500720b */ /* 0x004fc80003f24000 */
[----:B------:R-:W-:-:S09]  /*0840*/  FSEL R14, R5, R14, P1 ;  /* 0x0000000e050e7208 */ /* 0x000fd20000800000 */
.L_x_324:
        /* <DEDUP_REMOVED lines=8> */
.L_x_325:
[----:B------:R-:W2:Y:S02]  /*08d0*/  LDG.E R17, desc[UR12][R4.64+-0x8] ;  /* 0xfffff80c04117981 */ /* 0x000ea4000c1e1900 */
[----:B--2---:R-:W-:-:S04]  /*08e0*/  FSETP.GT.AND P1, PT, R17, R14, PT ;  /* 0x0000000e1100720b */ /* 0x004fc80003f24000 */
[----:B------:R-:W-:-:S09]  /*08f0*/  FSEL R14, R17, R14, P1 ;  /* 0x0000000e110e7208 */ /* 0x000fd20000800000 */
.L_x_326:
[----:B------:R-:W-:-:S09]  /*0900*/  UISETP.GE.U32.AND UP0, UPT, UR5, 0xff, UPT ;  /* 0x000000ff0500788c */ /* 0x000fd2000bf06070 */
[----:B------:R-:W-:Y:S05]  /*0910*/  BRA.U !UP0, `(.L_x_327) ;  /* 0x00000001080c7547 */ /* 0x000fea000b800000 */
[----:B------:R-:W2:Y:S02]  /*0920*/  LDG.E R17, desc[UR12][R8.64+0x24] ;  /* 0x0000240c08117981 */ /* 0x000ea4000c1e1900 */
[----:B--2---:R-:W-:-:S13]  /*0930*/  ISETP.NE.AND P1, PT, R17, 0x1, PT ;  /* 0x000000011100780c */ /* 0x004fda0003f25270 */
[----:B------:R-:W-:Y:S05]  /*0940*/  @P1 BRA `(.L_x_328) ;  /* 0x00000000000c1947 */ /* 0x000fea0003800000 */
.L_x_327:
[----:B------:R-:W2:Y:S02]  /*0950*/  LDG.E R17, desc[UR12][R4.64+-0x4] ;  /* 0xfffffc0c04117981 */ /* 0x000ea4000c1e1900 */
[----:B--2---:R-:W-:-:S04]  /*0960*/  FSETP.GT.AND P1, PT, R17, R14, PT ;  /* 0x0000000e1100720b */ /* 0x004fc80003f24000 */
[----:B------:R-:W-:-:S09]  /*0970*/  FSEL R14, R17, R14, P1 ;  /* 0x0000000e110e7208 */ /* 0x000fd20000800000 */
.L_x_328:
[----:B------:R-:W-:-:S09]  /*0980*/  UISETP.GE.U32.AND UP0, UPT, UR5, 0xfe, UPT ;  /* 0x000000fe0500788c */ /* 0x000fd2000bf06070 */
[----:B------:R-:W-:Y:S05]  /*0990*/  BRA.U !UP0, `(.L_x_329) ;  /* 0x00000001080c7547 */ /* 0x000fea000b800000 */
[----:B------:R-:W2:Y:S02]  /*09a0*/  LDG.E R17, desc[UR12][R8.64+0x28] ;  /* 0x0000280c08117981 */ /* 0x000ea4000c1e1900 */
[----:B--2---:R-:W-:-:S13]  /*09b0*/  ISETP.NE.AND P1, PT, R17, 0x1, PT ;  /* 0x000000011100780c */ /* 0x004fda0003f25270 */
[----:B------:R-:W-:Y:S05]  /*09c0*/  @P1 BRA `(.L_x_330) ;  /* 0x00000000000c1947 */ /* 0x000fea0003800000 */
.L_x_329:
[----:B------:R-:W2:Y:S02]  /*09d0*/  LDG.E R17, desc[UR12][R4.64] ;  /* 0x0000000c04117981 */ /* 0x000ea4000c1e1900 */
[----:B--2---:R-:W-:-:S04]  /*09e0*/  FSETP.GT.AND P1, PT, R17, R14, PT ;  /* 0x0000000e1100720b */ /* 0x004fc80003f24000 */
[----:B------:R-:W-:-:S09]  /*09f0*/  FSEL R14, R17, R14, P1 ;  /* 0x0000000e110e7208 */ /* 0x000fd20000800000 */
.L_x_330:
[----:B------:R-:W-:-:S09]  /*0a00*/  UISETP.GE.U32.AND UP0, UPT, UR5, 0xfd, UPT ;  /* 0x000000fd0500788c */ /* 0x000fd2000bf06070 */
[----:B------:R-:W-:Y:S05]  /*0a10*/  BRA.U !UP0, `(.L_x_331) ;  /* 0x00000001080c7547 */ /* 0x000fea000b800000 */
[----:B------:R-:W2:Y:S02]  /*0a20*/  LDG.E R17, desc[UR12][R8.64+0x2c] ;  /* 0x00002c0c08117981 */ /* 0x000ea4000c1e1900 */
[----:B--2---:R-:W-:-:S13]  /*0a30*/  ISETP.NE.AND P1, PT, R17, 0x1, PT ;  /* 0x000000011100780c */ /* 0x004fda0003f25270 */
[----:B------:R-:W-:Y:S05]  /*0a40*/  @P1 BRA `(.L_x_332) ;  /* 0x00000000000c1947 */ /* 0x000fea0003800000 */
.L_x_331:
[----:B------:R-:W2:Y:S02]  /*0a50*/  LDG.E R5, desc[UR12][R4.64+0x4] ;  /* 0x0000040c04057981 */ /* 0x000ea4000c1e1900 */
[----:B--2---:R-:W-:-:S04]  /*0a60*/  FSETP.GT.AND P1, PT, R5, R14, PT ;  /* 0x0000000e0500720b */ /* 0x004fc80003f24000 */
[----:B------:R-:W-:-:S09]  /*0a70*/  FSEL R14, R5, R14, P1 ;  /* 0x0000000e050e7208 */ /* 0x000fd20000800000 */
.L_x_332:
        /* <DEDUP_REMOVED lines=8> */
.L_x_333:
[----:B------:R-:W2:Y:S02]  /*0b00*/  LDG.E R17, desc[UR12][R4.64+-0x8] ;  /* 0xfffff80c04117981 */ /* 0x000ea4000c1e1900 */
[----:B--2---:R-:W-:-:S04]  /*0b10*/  FSETP.GT.AND P1, PT, R17, R14, PT ;  /* 0x0000000e1100720b */ /* 0x004fc80003f24000 */
[----:B------:R-:W-:-:S09]  /*0b20*/  FSEL R14, R17, R14, P1 ;  /* 0x0000000e110e7208 */ /* 0x000fd20000800000 */
.L_x_334:
[----:B------:R-:W-:-:S09]  /*0b30*/  UISETP.GE.U32.AND UP0, UPT, UR5, 0xff, UPT ;  /* 0x000000ff0500788c */ /* 0x000fd2000bf06070 */
[----:B------:R-:W-:Y:S05]  /*0b40*/  BRA.U !UP0, `(.L_x_335) ;  /* 0x00000001080c7547 */ /* 0x000fea000b800000 */
[----:B------:R-:W2:Y:S02]  /*0b50*/  LDG.E R17, desc[UR12][R8.64+0x34] ;  /* 0x0000340c08117981 */ /* 0x000ea4000c1e1900 */
[----:B--2---:R-:W-:-:S13]  /*0b60*/  ISETP.NE.AND P1, PT, R17, 0x1, PT ;  /* 0x000000011100780c */ /* 0x004fda0003f25270 */
[----:B------:R-:W-:Y:S05]  /*0b70*/  @P1 BRA `(.L_x_336) ;  /* 0x00000000000c1947 */ /* 0x000fea0003800000 */
.L_x_335:
[----:B------:R-:W2:Y:S02]  /*0b80*/  LDG.E R17, desc[UR12][R4.64+-0x4] ;  /* 0xfffffc0c04117981 */ /* 0x000ea4000c1e1900 */
[----:B--2---:R-:W-:-:S04]  /*0b90*/  FSETP.GT.AND P1, PT, R17, R14, PT ;  /* 0x0000000e1100720b */ /* 0x004fc80003f24000 */
[----:B------:R-:W-:-:S09]  /*0ba0*/  FSEL R14, R17, R14, P1 ;  /* 0x0000000e110e7208 */ /* 0x000fd20000800000 */
.L_x_336:
[----:B------:R-:W-:-:S09]  /*0bb0*/  UISETP.GE.U32.AND UP0, UPT, UR5, 0xfe, UPT ;  /* 0x000000fe0500788c */ /* 0x000fd2000bf06070 */
[----:B------:R-:W-:Y:S05]  /*0bc0*/  BRA.U !UP0, `(.L_x_337) ;  /* 0x00000001080c7547 */ /* 0x000fea000b800000 */
[----:B------:R-:W2:Y:S02]  /*0bd0*/  LDG.E R17, desc[UR12][R8.64+0x38] ;  /* 0x0000380c08117981 */ /* 0x000ea4000c1e1900 */
[----:B--2---:R-:W-:-:S13]  /*0be0*/  ISETP.NE.AND P1, PT, R17, 0x1, PT ;  /* 0x000000011100780c */ /* 0x004fda0003f25270 */
[----:B------:R-:W-:Y:S05]  /*0bf0*/  @P1 BRA `(.L_x_338) ;  /* 0x00000000000c1947 */ /* 0x000fea0003800000 */
.L_x_337:
[----:B------:R-:W2:Y:S02]  /*0c00*/  LDG.E R17, desc[UR12][R4.64] ;  /* 0x0000000c04117981 */ /* 0x000ea4000c1e1900 */
[----:B--2---:R-:W-:-:S04]  /*0c10*/  FSETP.GT.AND P1, PT, R17, R14, PT ;  /* 0x0000000e1100720b */ /* 0x004fc80003f24000 */
[----:B------:R-:W-:-:S09]  /*0c20*/  FSEL R14, R17, R14, P1 ;  /* 0x0000000e110e7208 */ /* 0x000fd20000800000 */
.L_x_338:
[----:B------:R-:W-:-:S09]  /*0c30*/  UISETP.GE.U32.AND UP0, UPT, UR5, 0xfd, UPT ;  /* 0x000000fd0500788c */ /* 0x000fd2000bf06070 */
[----:B------:R-:W-:Y:S05]  /*0c40*/  BRA.U !UP0, `(.L_x_339) ;  /* 0x00000001080c7547 */ /* 0x000fea000b800000 */
[----:B------:R-:W2:Y:S02]  /*0c50*/  LDG.E R17, desc[UR12][R8.64+0x3c] ;  /* 0x00003c0c08117981 */ /* 0x000ea4000c1e1900 */
[----:B--2---:R-:W-:-:S13]  /*0c60*/  ISETP.NE.AND P1, PT, R17, 0x1, PT ;  /* 0x000000011100780c */ /* 0x004fda0003f25270 */
[----:B------:R-:W-:Y:S05]  /*0c70*/  @P1 BRA `(.L_x_340) ;  /* 0x00000000000c1947 */ /* 0x000fea0003800000 */
.L_x_339:
[----:B------:R-:W2:Y:S02]  /*0c80*/  LDG.E R5, desc[UR12][R4.64+0x4] ;  /* 0x0000040c04057981 */ /* 0x000ea4000c1e1900 */
[----:B--2---:R-:W-:-:S04]  /*0c90*/  FSETP.GT.AND P1, PT, R5, R14, PT ;  /* 0x0000000e0500720b */ /* 0x004fc80003f24000 */
[----:B------:R-:W-:-:S09]  /*0ca0*/  FSEL R14, R5, R14, P1 ;  /* 0x0000000e050e7208 */ /* 0x000fd20000800000 */
.L_x_340:
[----:B------:R-:W-:Y:S01]  /*0cb0*/  VIADD R0, R0, 0x10 ;  /* 0x0000001000007836 */ /* 0x000fe20000000000 */
[----:B------:R-:W-:Y:S01]  /*0cc0*/  IADD3 R8, P2, PT, R8, 0x40, RZ ;  /* 0x0000004008087810 */ /* 0x000fe20007f5e0ff */
[----:B------:R-:W-:Y:S01]  /*0cd0*/  UIADD3 UR4, UPT, UPT, UR4, 0x10, URZ ;  /* 0x0000001004047890 */ /* 0x000fe2000fffe0ff */
[----:B------:R-:W-:Y:S02]  /*0ce0*/  VIADD R11, R11, 0x10 ;  /* 0x000000100b0b7836 */ /* 0x000fe40000000000 */
[----:B------:R-:W-:Y:S01]  /*0cf0*/  ISETP.GE.AND P1, PT, R0, -0xc, PT ;  /* 0xfffffff40000780c */ /* 0x000fe20003f26270 */
[----:B------:R-:W-:-:S12]  /*0d00*/  IMAD.X R9, RZ, RZ, R9, P2 ;  /* 0x000000ffff097224 */ /* 0x000fd800010e0609 */
[----:B------:R-:W-:Y:S05]  /*0d10*/  @!P1 BRA `(.L_x_341) ;  /* 0xfffffff400bc9947 */ /* 0x000fea000383ffff */
.L_x_308:
[----:B------:R-:W-:-:S05]  /*0d20*/  IMAD.MOV R4, RZ, RZ, -R0 ;  /* 0x000000ffff047224 */ /* 0x000fca00078e0a00 */
[----:B------:R-:W-:-:S13]  /*0d30*/  ISETP.GT.AND P1, PT, R4, 0x4, PT ;  /* 0x000000040400780c */ /* 0x000fda0003f24270 */
[----:B------:R-:W-:Y:S05]  /*0d40*/  @!P1 BRA `(.L_x_342) ;  /* 0x0000000400349947 */ /* 0x000fea0003800000 */
[----:B------:R-:W-:Y:S01]  /*0d50*/  UISETP.GE.U32.AND UP0, UPT, UR4, 0x100, UPT ;  /* 0x000001000400788c */ /* 0x000fe2000bf06070 */
[----:B------:R-:W-:Y:S01]  /*0d60*/  PLOP3.LUT P0, PT, PT, PT, PT, 0x8, 0x80 ;  /* 0x000000000080781c */ /* 0x000fe20003f0e170 */
[----:B------:R-:W-:-:S07]  /*0d70*/  IMAD.WIDE R4, R11, 0x4, R2 ;  /* 0x000000040b047825 */ /* 0x000fce00078e0202 */
[----:B------:R-:W-:Y:S05]  /*0d80*/  BRA.U !UP0, `(.L_x_343) ;  /* 0x00000001080c7547 */ /* 0x000fea000b800000 */
[----:B------:R-:W2:Y:S02]  /*0d90*/  LDG.E R17, desc[UR12][R8.64] ;  /* 0x0000000c08117981 */ /* 0x000ea4000c1e1900 */
[----:B--2---:R-:W-:-:S13]  /*0da0*/  ISETP.NE.AND P1, PT, R17, 0x1, PT ;  /* 0x000000011100780c */ /* 0x004fda0003f25270 */
[----:B------:R-:W-:Y:S05]  /*0db0*/  @P1 BRA `(.L_x_344) ;  /* 0x00000000000c1947 */ /* 0x000fea0003800000 */
.L_x_343:
[----:B------:R-:W2:Y:S02]  /*0dc0*/  LDG.E R17, desc[UR12][R4.64+-0x8] ;  /* 0xfffff80c04117981 */ /* 0x000ea4000c1e1900 */
[----:B--2---:R-:W-:-:S04]  /*0dd0*/  FSETP.GT.AND P1, PT, R17, R14, PT ;  /* 0x0000000e1100720b */ /* 0x004fc80003f24000 */
[----:B------:R-:W-:-:S09]  /*0de0*/  FSEL R14, R17, R14, P1 ;  /* 0x0000000e110e7208 */ /* 0x000fd20000800000 */
.L_x_344:
[----:B------:R-:W-:-:S09]  /*0df0*/  UISETP.GE.U32.AND UP0, UPT, UR4, 0xff, UPT ;  /* 0x000000ff0400788c */ /* 0x000fd2000bf06070 */
[----:B------:R-:W-:Y:S05]  /*0e00*/  BRA.U !UP0, `(.L_x_345) ;  /* 0x00000001080c7547 */ /* 0x000fea000b800000 */
[----:B------:R-:W2:Y:S02]  /*0e10*/  LDG.E R17, desc[UR12][R8.64+0x4] ;  /* 0x0000040c08117981 */ /* 0x000ea4000c1e1900 */
[----:B--2---:R-:W-:-:S13]  /*0e20*/  ISETP.NE.AND P1, PT, R17, 0x1, PT ;  /* 0x000000011100780c */ /* 0x004fda0003f25270 */
[----:B------:R-:W-:Y:S05]  /*0e30*/  @P1 BRA `(.L_x_346) ;  /* 0x00000000000c1947 */ /* 0x000fea0003800000 */
.L_x_345:
[----:B------:R-:W2:Y:S02]  /*0e40*/  LDG.E R17, desc[UR12][R4.64+-0x4] ;  /* 0xfffffc0c04117981 */ /* 0x000ea4000c1e1900 */
[----:B--2---:R-:W-:-:S04]  /*0e50*/  FSETP.GT.AND P1, PT, R17, R14, PT ;  /* 0x0000000e1100720b */ /* 0x004fc80003f24000 */
[----:B------:R-:W-:-:S09]  /*0e60*/  FSEL R14, R17, R14, P1 ;  /* 0x0000000e110e7208 */ /* 0x000fd20000800000 */
.L_x_346:
[----:B------:R-:W-:-:S09]  /*0e70*/  UISETP.GE.U32.AND UP0, UPT, UR4, 0xfe, UPT ;  /* 0x000000fe0400788c */ /* 0x000fd2000bf06070 */
[----:B------:R-:W-:Y:S05]  /*0e80*/  BRA.U !UP0, `(.L_x_347) ;  /* 0x00000001080c7547 */ /* 0x000fea000b800000 */
[----:B------:R-:W2:Y:S02]  /*0e90*/  LDG.E R17, desc[UR12][R8.64+0x8] ;  /* 0x0000080c08117981 */ /* 0x000ea4000c1e1900 */
[----:B--2---:R-:W-:-:S13]  /*0ea0*/  ISETP.NE.AND P1, PT, R17, 0x1, PT ;  /* 0x000000011100780c */ /* 0x004fda0003f25270 */
[----:B------:R-:W-:Y:S05]  /*0eb0*/  @P1 BRA `(.L_x_348) ;  /* 0x00000000000c1947 */ /* 0x000fea0003800000 */
.L_x_347:
[----:B------:R-:W2:Y:S02]  /*0ec0*/  LDG.E R17, desc[UR12][R4.64] ;  /* 0x0000000c04117981 */ /* 0x000ea4000c1e1900 */
[----:B--2---:R-:W-:-:S04]  /*0ed0*/  FSETP.GT.AND P1, PT, R17, R14, PT ;  /* 0x0000000e1100720b */ /* 0x004fc80003f24000 */
[----:B------:R-:W-:-:S09]  /*0ee0*/  FSEL R14, R17, R14, P1 ;  /* 0x0000000e110e7208 */ /* 0x000fd20000800000 */
.L_x_348:
[----:B------:R-:W-:-:S09]  /*0ef0*/  UISETP.GE.U32.AND UP0, UPT, UR4, 0xfd, UPT ;  /* 0x000000fd0400788c */ /* 0x000fd2000bf06070 */
[----:B------:R-:W-:Y:S05]  /*0f00*/  BRA.U !UP0, `(.L_x_349) ;  /* 0x00000001080c7547 */ /* 0x000fea000b800000 */
[----:B------:R-:W2:Y:S02]  /*0f10*/  LDG.E R17, desc[UR12][R8.64+0xc] ;  /* 0x00000c0c08117981 */ /* 0x000ea4000c1e1900 */
[----:B--2---:R-:W-:-:S13]  /*0f20*/  ISETP.NE.AND P1, PT, R17, 0x1, PT ;  /* 0x000000011100780c */ /* 0x004fda0003f25270 */
[----:B------:R-:W-:Y:S05]  /*0f30*/  @P1 BRA `(.L_x_350) ;  /* 0x00000000000c1947 */ /* 0x000fea0003800000 */
.L_x_349:
[----:B------:R-:W2:Y:S02]  /*0f40*/  LDG.E R5, desc[UR12][R4.64+0x4] ;  /* 0x0000040c04057981 */ /* 0x000ea4000c1e1900 */
[----:B--2---:R-:W-:-:S04]  /*0f50*/  FSETP.GT.AND P1, PT, R5, R14, PT ;  /* 0x0000000e0500720b */ /* 0x004fc80003f24000 */
[----:B------:R-:W-:-:S09]  /*0f60*/  FSEL R14, R5, R14, P1 ;  /* 0x0000000e050e7208 */ /* 0x000fd20000800000 */
.L_x_350:
[----:B------:R-:W-:Y:S01]  /*0f70*/  UIADD3 UR4, UPT, UPT, UR4, 0x4, URZ ;  /* 0x0000000404047890 */ /* 0x000fe2000fffe0ff */
[----:B------:R-:W-:Y:S01]  /*0f80*/  IADD3 R4, P1, PT, R8, 0x10, RZ ;  /* 0x0000001008047810 */ /* 0x000fe20007f3e0ff */
[----:B------:R-:W-:Y:S02]  /*0f90*/  VIADD R11, R11, 0x4 ;  /* 0x000000040b0b7836 */ /* 0x000fe40000000000 */
[----:B------:R-:W-:Y:S01]  /*0fa0*/  UISETP.GE.U32.AND UP0, UPT, UR4, 0x100, UPT ;  /* 0x000001000400788c */ /* 0x000fe2000bf06070 */
[----:B------:R-:W-:Y:S02]  /*0fb0*/  VIADD R0, R0, 0x4 ;  /* 0x0000000400007836 */ /* 0x000fe40000000000 */
[----:B------:R-:W-:Y:S02]  /*0fc0*/  IMAD.X R5, RZ, RZ, R9, P1 ;  /* 0x000000ffff057224 */ /* 0x000fe400008e0609 */
[----:B------:R-:W-:-:S04]  /*0fd0*/  IMAD.WIDE R18, R11, 0x4, R2 ;  /* 0x000000040b127825 */ /* 0x000fc800078e0202 */
[----:B------:R-:W-:Y:S05]  /*0fe0*/  BRA.U !UP0, `(.L_x_351) ;  /* 0x00000001080c7547 */ /* 0x000fea000b800000 */
[----:B------:R-:W2:Y:S02]  /*0ff0*/  LDG.E R8, desc[UR12][R8.64+0x10] ;  /* 0x0000100c08087981 */ /* 0x000ea4000c1e1900 */
[----:B--2---:R-:W-:-:S13]  /*1000*/  ISETP.NE.AND P1, PT, R8, 0x1, PT ;  /* 0x000000010800780c */ /* 0x004fda0003f25270 */
[----:B------:R-:W-:Y:S05]  /*1010*/  @P1 BRA `(.L_x_352) ;  /* 0x00000000000c1947 */ /* 0x000fea0003800000 */
.L_x_351:
[----:B------:R-:W2:Y:S02]  /*1020*/  LDG.E R9, desc[UR12][R18.64+-0x8] ;  /* 0xfffff80c12097981 */ /* 0x000ea4000c1e1900 */
[----:B--2---:R-:W-:-:S04]  /*1030*/  FSETP.GT.AND P1, PT, R9, R14, PT ;  /* 0x0000000e0900720b */ /* 0x004fc80003f24000 */
[----:B------:R-:W-:-:S09]  /*1040*/  FSEL R14, R9, R14, P1 ;  /* 0x0000000e090e7208 */ /* 0x000fd20000800000 */
.L_x_352:
[----:B------:R-:W-:-:S09]  /*1050*/  UISETP.GE.U32.AND UP0, UPT, UR4, 0xff, UPT ;  /* 0x000000ff0400788c */ /* 0x000fd2000bf06070 */
[----:B------:R-:W-:Y:S05]  /*1060*/  BRA.U !UP0, `(.L_x_353) ;  /* 0x00000001080c7547 */ /* 0x000fea000b800000 */
[----:B------:R-:W2:Y:S02]  /*1070*/  LDG.E R8, desc[UR12][R4.64+0x4] ;  /* 0x0000040c04087981 */ /* 0x000ea4000c1e1900 */
[----:B--2---:R-:W-:-:S13]  /*1080*/  ISETP.NE.AND P1, PT, R8, 0x1, PT ;  /* 0x000000010800780c */ /* 0x004fda0003f25270 */
[----:B------:R-:W-:Y:S05]  /*1090*/  @P1 BRA `(.L_x_354) ;  /* 0x00000000000c1947 */ /* 0x000fea0003800000 */
.L_x_353:
[----:B------:R-:W2:Y:S02]  /*10a0*/  LDG.E R9, desc[UR12][R18.64+-0x4] ;  /* 0xfffffc0c12097981 */ /* 0x000ea4000c1e1900 */
[----:B--2---:R-:W-:-:S04]  /*10b0*/  FSETP.GT.AND P1, PT, R9, R14, PT ;  /* 0x0000000e0900720b */ /* 0x004fc80003f24000 */
[----:B------:R-:W-:-:S09]  /*10c0*/  FSEL R14, R9, R14, P1 ;  /* 0x0000000e090e7208 */ /* 0x000fd20000800000 */
.L_x_354:
[----:B------:R-:W-:-:S09]  /*10d0*/  UISETP.GE.U32.AND UP0, UPT, UR4, 0xfe, UPT ;  /* 0x000000fe0400788c */ /* 0x000fd2000bf06070 */
[----:B------:R-:W-:Y:S05]  /*10e0*/  BRA.U !UP0, `(.L_x_355) ;  /* 0x00000001080c7547 */ /* 0x000fea000b800000 */
[----:B------:R-:W2:Y:S02]  /*10f0*/  LDG.E R8, desc[UR12][R4.64+0x8] ;  /* 0x0000080c04087981 */ /* 0x000ea4000c1e1900 */
[----:B--2---:R-:W-:-:S13]  /*1100*/  ISETP.NE.AND P1, PT, R8, 0x1, PT ;  /* 0x000000010800780c */ /* 0x004fda0003f25270 */
[----:B------:R-:W-:Y:S05]  /*1110*/  @P1 BRA `(.L_x_356) ;  /* 0x00000000000c1947 */ /* 0x000fea0003800000 */
.L_x_355:
[----:B------:R-:W2:Y:S02]  /*1120*/  LDG.E R9, desc[UR12][R18.64] ;  /* 0x0000000c12097981 */ /* 0x000ea4000c1e1900 */
[----:B--2---:R-:W-:-:S04]  /*1130*/  FSETP.GT.AND P1, PT, R9, R14, PT ;  /* 0x0000000e0900720b */ /* 0x004fc80003f24000 */
[----:B------:R-:W-:-:S09]  /*1140*/  FSEL R14, R9, R14, P1 ;  /* 0x0000000e090e7208 */ /* 0x000fd20000800000 */
.L_x_356:
[----:B------:R-:W-:-:S09]  /*1150*/  UISETP.GE.U32.AND UP0, UPT, UR4, 0xfd, UPT ;  /* 0x000000fd0400788c */ /* 0x000fd2000bf06070 */
[----:B------:R-:W-:Y:S05]  /*1160*/  BRA.U !UP0, `(.L_x_357) ;  /* 0x00000001080c7547 */ /* 0x000fea000b800000 */
[----:B------:R-:W2:Y:S02]  /*1170*/  LDG.E R8, desc[UR12][R4.64+0xc] ;  /* 0x00000c0c04087981 */ /* 0x000ea4000c1e1900 */
[----:B--2---:R-:W-:-:S13]  /*1180*/  ISETP.NE.AND P1, PT, R8, 0x1, PT ;  /* 0x000000010800780c */ /* 0x004fda0003f25270 */
[----:B------:R-:W-:Y:S05]  /*1190*/  @P1 BRA `(.L_x_358) ;  /* 0x00000000000c1947 */ /* 0x000fea0003800000 */
.L_x_357:
[----:B------:R-:W2:Y:S02]  /*11a0*/  LDG.E R19, desc[UR12][R18.64+0x4] ;  /* 0x0000040c12137981 */ /* 0x000ea4000c1e1900 */
[----:B--2---:R-:W-:-:S04]  /*11b0*/  FSETP.GT.AND P1, PT, R19, R14, PT ;  /* 0x0000000e1300720b */ /* 0x004fc80003f24000 */
[----:B------:R-:W-:-:S09]  /*11c0*/  FSEL R14, R19, R14, P1 ;  /* 0x0000000e130e7208 */ /* 0x000fd20000800000 */
.L_x_358:
[----:B------:R-:W-:Y:S01]  /*11d0*/  IADD3 R8, P1, PT, R4, 0x10, RZ ;  /* 0x0000001004087810 */ /* 0x000fe20007f3e0ff */
[----:B------:R-:W-:Y:S01]  /*11e0*/  VIADD R11, R11, 0x4 ;  /* 0x000000040b0b7836 */ /* 0x000fe20000000000 */
[----:B------:R-:W-:Y:S01]  /*11f0*/  UIADD3 UR4, UPT, UPT, UR4, 0x4, URZ ;  /* 0x0000000404047890 */ /* 0x000fe2000fffe0ff */
[----:B------:R-:W-:Y:S02]  /*1200*/  VIADD R0, R0, 0x4 ;  /* 0x0000000400007836 */ /* 0x000fe40000000000 */
[----:B------:R-:W-:-:S09]  /*1210*/  IMAD.X R9, RZ, RZ, R5, P1 ;  /* 0x000000ffff097224 */ /* 0x000fd200008e0605 */
.L_x_342:
[----:B------:R-:W-:-:S13]  /*1220*/  ISETP.EQ.AND P1, PT, R0, RZ, PT ;  /* 0x000000ff0000720c */ /* 0x000fda0003f22270 */
[----:B------:R-:W-:Y:S05]  /*1230*/  @!P0 BRA P1, `(.L_x_306) ;  /* 0x0000000000a08947 */ /* 0x000fea0000800000 */
.L_x_307:
[----:B------:R-:W-:Y:S01]  /*1240*/  UISETP.GE.U32.AND UP0, UPT, UR4, 0x100, UPT ;  /* 0x000001000400788c */ /* 0x000fe2000bf06070 */
[----:B------:R-:W-:-:S08]  /*1250*/  IMAD.WIDE R4, R11, 0x4, R2 ;  /* 0x000000040b047825 */ /* 0x000fd000078e0202 */
[----:B------:R-:W-:Y:S05]  /*1260*/  BRA.U !UP0, `(.L_x_359) ;  /* 0x00000001080c7547 */ /* 0x000fea000b800000 */
[----:B------:R-:W2:Y:S02]  /*1270*/  LDG.E R17, desc[UR12][R8.64] ;  /* 0x0000000c08117981 */ /* 0x000ea4000c1e1900 */
[----:B--2---:R-:W-:-:S13]  /*1280*/  ISETP.NE.AND P0, PT, R17, 0x1, PT ;  /* 0x000000011100780c */ /* 0x004fda0003f05270 */
[----:B------:R-:W-:Y:S05]  /*1290*/  @P0 BRA `(.L_x_360) ;  /* 0x00000000000c0947 */ /* 0x000fea0003800000 */
.L_x_359:
[----:B------:R-:W2:Y:S02]  /*12a0*/  LDG.E R17, desc[UR12][R4.64+-0x8] ;  /* 0xfffff80c04117981 */ /* 0x000ea4000c1e1900 */
[----:B--2---:R-:W-:-:S04]  /*12b0*/  FSETP.GT.AND P0, PT, R17, R14, PT ;  /* 0x0000000e1100720b */ /* 0x004fc80003f04000 */
[----:B------:R-:W-:-:S09]  /*12c0*/  FSEL R14, R17, R14, P0 ;  /* 0x0000000e110e7208 */ /* 0x000fd20000000000 */
.L_x_360:
[----:B------:R-:W-:-:S09]  /*12d0*/  UISETP.GE.U32.AND UP0, UPT, UR4, 0xff, UPT ;  /* 0x000000ff0400788c */ /* 0x000fd2000bf06070 */
[----:B------:R-:W-:Y:S05]  /*12e0*/  BRA.U !UP0, `(.L_x_361) ;  /* 0x00000001080c7547 */ /* 0x000fea000b800000 */
[----:B------:R-:W2:Y:S02]  /*12f0*/  LDG.E R17, desc[UR12][R8.64+0x4] ;  /* 0x0000040c08117981 */ /* 0x000ea4000c1e1900 */
[----:B--2---:R-:W-:-:S13]  /*1300*/  ISETP.NE.AND P0, PT, R17, 0x1, PT ;  /* 0x000000011100780c */ /* 0x004fda0003f05270 */
[----:B------:R-:W-:Y:S05]  /*1310*/  @P0 BRA `(.L_x_362) ;  /* 0x00000000000c0947 */ /* 0x000fea0003800000 */
.L_x_361:
[----:B------:R-:W2:Y:S02]  /*1320*/  LDG.E R17, desc[UR12][R4.64+-0x4] ;  /* 0xfffffc0c04117981 */ /* 0x000ea4000c1e1900 */
[----:B--2---:R-:W-:-:S04]  /*1330*/  FSETP.GT.AND P0, PT, R17, R14, PT ;  /* 0x0000000e1100720b */ /* 0x004fc80003f04000 */
[----:B------:R-:W-:-:S09]  /*1340*/  FSEL R14, R17, R14, P0 ;  /* 0x0000000e110e7208 */ /* 0x000fd20000000000 */
.L_x_362:
[----:B------:R-:W-:-:S09]  /*1350*/  UISETP.GE.U32.AND UP0, UPT, UR4, 0xfe, UPT ;  /* 0x000000fe0400788c */ /* 0x000fd2000bf06070 */
[----:B------:R-:W-:Y:S05]  /*1360*/  BRA.U !UP0, `(.L_x_363) ;  /* 0x00000001080c7547 */ /* 0x000fea000b800000 */
[----:B------:R-:W2:Y:S02]  /*1370*/  LDG.E R17, desc[UR12][R8.64+0x8] ;  /* 0x0000080c08117981 */ /* 0x000ea4000c1e1900 */
[----:B--2---:R-:W-:-:S13]  /*1380*/  ISETP.NE.AND P0, PT, R17, 0x1, PT ;  /* 0x000000011100780c */ /* 0x004fda0003f05270 */
[----:B------:R-:W-:Y:S05]  /*1390*/  @P0 BRA `(.L_x_364) ;  /* 0x00000000000c0947 */ /* 0x000fea0003800000 */
.L_x_363:
[----:B------:R-:W2:Y:S02]  /*13a0*/  LDG.E R17, desc[UR12][R4.64] ;  /* 0x0000000c04117981 */ /* 0x000ea4000c1e1900 */
[----:B--2---:R-:W-:-:S04]  /*13b0*/  FSETP.GT.AND P0, PT, R17, R14, PT ;  /* 0x0000000e1100720b */ /* 0x004fc80003f04000 */
[----:B------:R-:W-:-:S09]  /*13c0*/  FSEL R14, R17, R14, P0 ;  /* 0x0000000e110e7208 */ /* 0x000fd20000000000 */
.L_x_364:
[----:B------:R-:W-:-:S09]  /*13d0*/  UISETP.GE.U32.AND UP0, UPT, UR4, 0xfd, UPT ;  /* 0x000000fd0400788c */ /* 0x000fd2000bf06070 */
[----:B------:R-:W-:Y:S05]  /*13e0*/  BRA.U !UP0, `(.L_x_365) ;  /* 0x00000001080c7547 */ /* 0x000fea000b800000 */
[----:B------:R-:W2:Y:S02]  /*13f0*/  LDG.E R17, desc[UR12][R8.64+0xc] ;  /* 0x00000c0c08117981 */ /* 0x000ea4000c1e1900 */
[----:B--2---:R-:W-:-:S13]  /*1400*/  ISETP.NE.AND P0, PT, R17, 0x1, PT ;  /* 0x000000011100780c */ /* 0x004fda0003f05270 */
[----:B------:R-:W-:Y:S05]  /*1410*/  @P0 BRA `(.L_x_366) ;  /* 0x00000000000c0947 */ /* 0x000fea0003800000 */
.L_x_365:
[----:B------:R-:W2:Y:S02]  /*1420*/  LDG.E R5, desc[UR12][R4.64+0x4] ;  /* 0x0000040c04057981 */ /* 0x000ea4000c1e1900 */
[----:B--2---:R-:W-:-:S04]  /*1430*/  FSETP.GT.AND P0, PT, R5, R14, PT ;  /* 0x0000000e0500720b */ /* 0x004fc80003f04000 */
[----:B------:R-:W-:-:S09]  /*1440*/  FSEL R14, R5, R14, P0 ;  /* 0x0000000e050e7208 */ /* 0x000fd20000000000 */
.L_x_366:
[----:B------:R-:W-:Y:S01]  /*1450*/  VIADD R0, R0, 0x4 ;  /* 0x0000000400007836 */ /* 0x000fe20000000000 */
[----:B------:R-:W-:Y:S01]  /*1460*/  IADD3 R8, P1, PT, R8, 0x10, RZ ;  /* 0x0000001008087810 */ /* 0x000fe20007f3e0ff */
[----:B------:R-:W-:Y:S01]  /*1470*/  UIADD3 UR4, UPT, UPT, UR4, 0x4, URZ ;  /* 0x0000000404047890 */ /* 0x000fe2000fffe0ff */
[----:B------:R-:W-:Y:S02]  /*1480*/  VIADD R11, R11, 0x4 ;  /* 0x000000040b0b7836 */ /* 0x000fe40000000000 */
[----:B------:R-:W-:Y:S01]  /*1490*/  ISETP.NE.AND P0, PT, R0, RZ, PT ;  /* 0x000000ff0000720c */ /* 0x000fe20003f05270 */
[----:B------:R-:W-:-:S12]  /*14a0*/  IMAD.X R9, RZ, RZ, R9, P1 ;  /* 0x000000ffff097224 */ /* 0x000fd800008e0609 */
[----:B------:R-:W-:Y:S05]  /*14b0*/  @P0 BRA `(.L_x_307) ;  /* 0xfffffffc00600947 */ /* 0x000fea000383ffff */
.L_x_306:
[----:B------:R-:W-:-:S13]  /*14c0*/  ISETP.NE.AND P0, PT, R12, RZ, PT ;  /* 0x000000ff0c00720c */ /* 0x000fda0003f05270 */
[----:B------:R-:W-:Y:S05]  /*14d0*/  @!P0 BRA `(.L_x_305) ;  /* 0x0000000000648947 */ /* 0x000fea0003800000 */
[----:B------:R-:W0:Y:S01]  /*14e0*/  LDC.64 R4, c[0x0][0x390] ;  /* 0x0000e400ff047b82 */ /* 0x000e220000000a00 */
[----:B------:R-:W-:Y:S02]  /*14f0*/  IMAD.IADD R13, R13, 0x1, R10 ;  /* 0x000000010d0d7824 */ /* 0x000fe400078e020a */
[----:B------:R-:W-:-:S05]  /*1500*/  IMAD.MOV R12, RZ, RZ, -R12 ;  /* 0x000000ffff0c7224 */ /* 0x000fca00078e0a0c */
[----:B------:R-:W1:Y:S01]  /*1510*/  LDC.64 R2, c[0x0][0x380] ;  /* 0x0000e000ff027b82 */ /* 0x000e620000000a00 */
[----:B0-----:R-:W-:-:S03]  /*1520*/  IMAD.WIDE.U32 R4, R10, 0x4, R4 ;  /* 0x000000040a047825 */ /* 0x001fc600078e0004 */
[----:B------:R-:W-:-:S04]  /*1530*/  IADD3 R0, P0, PT, R4, -0x400, RZ ;  /* 0xfffffc0004007810 */ /* 0x000fc80007f1e0ff */
[----:B------:R-:W-:-:S09]  /*1540*/  IADD3.X R9, PT, PT, R5, -0x1, RZ, P0, !PT ;  /* 0xffffffff05097810 */ /* 0x000fd200007fe4ff */
.L_x_369:
[----:B------:R-:W-:Y:S01]  /*1550*/  ISETP.GE.U32.AND P1, PT, R10, 0x100, PT ;  /* 0x000001000a00780c */ /* 0x000fe20003f26070 */
[----:B------:R-:W-:-:S05]  /*1560*/  VIADD R12, R12, 0x1 ;  /* 0x000000010c0c7836 */ /* 0x000fca0000000000 */
[----:B------:R-:W-:-:S07]  /*1570*/  ISETP.NE.AND P0, PT, R12, RZ, PT ;  /* 0x000000ff0c00720c */ /* 0x000fce0003f05270 */
[----:B------:R-:W-:Y:S06]  /*1580*/  @!P1 BRA `(.L_x_367) ;  /* 0x0000000000149947 */ /* 0x000fec0003800000 */
[----:B------:R-:W-:Y:S02]  /*1590*/  IMAD.MOV.U32 R4, RZ, RZ, R0 ;  /* 0x000000ffff047224 */ /* 0x000fe400078e0000 */
[----:B------:R-:W-:-:S05]  /*15a0*/  IMAD.MOV.U32 R5, RZ, RZ, R9 ;  /* 0x000000ffff057224 */ /* 0x000fca00078e0009 */
[----:B------:R-:W2:Y:S02]  /*15b0*/  LDG.E R4, desc[UR12][R4.64] ;  /* 0x0000000c04047981 */ /* 0x000ea4000c1e1900 */
[----:B--2---:R-:W-:-:S13]  /*15c0*/  ISETP.NE.AND P1, PT, R4, 0x1, PT ;  /* 0x000000010400780c */ /* 0x004fda0003f25270 */
[----:B------:R-:W-:Y:S05]  /*15d0*/  @P1 BRA `(.L_x_368) ;  /* 0x0000000000101947 */ /* 0x000fea0003800000 */
.L_x_367:
[----:B-1----:R-:W-:-:S06]  /*15e0*/  IMAD.WIDE R4, R13, 0x4, R2 ;  /* 0x000000040d047825 */ /* 0x002fcc00078e0202 */
[----:B------:R-:W2:Y:S02]  /*15f0*/  LDG.E R5, desc[UR12][R4.64] ;  /* 0x0000000c04057981 */ /* 0x000ea4000c1e1900 */
[----:B--2---:R-:W-:-:S04]  /*1600*/  FSETP.GT.AND P1, PT, R5, R14, PT ;  /* 0x0000000e0500720b */ /* 0x004fc80003f24000 */
[----:B------:R-:W-:-:S09]  /*1610*/  FSEL R14, R5, R14, P1 ;  /* 0x0000000e050e7208 */ /* 0x000fd20000800000 */
.L_x_368:
[----:B------:R-:W-:Y:S01]  /*1620*/  IADD3 R0, P1, PT, R0, 0x4, RZ ;  /* 0x0000000400007810 */ /* 0x000fe20007f3e0ff */
[----:B------:R-:W-:Y:S02]  /*1630*/  VIADD R10, R10, 0x1 ;  /* 0x000000010a0a7836 */ /* 0x000fe40000000000 */
[----:B------:R-:W-:Y:S02]  /*1640*/  VIADD R13, R13, 0x1 ;  /* 0x000000010d0d7836 */ /* 0x000fe40000000000 */
[----:B------:R-:W-:Y:S01]  /*1650*/  IMAD.X R9, RZ, RZ, R9, P1 ;  /* 0x000000ffff097224 */ /* 0x000fe200008e0609 */
[----:B------:R-:W-:Y:S07]  /*1660*/  @P0 BRA `(.L_x_369) ;  /* 0xfffffffc00b80947 */ /* 0x000fee000383ffff */
.L_x_305:
[----:B------:R-:W0:Y:S01]  /*1670*/  LDCU UR5, c[0x0][0x3a4] ;  /* 0x00007480ff0577ac */ /* 0x000e220008000800 */
[----:B------:R-:W-:Y:S01]  /*1680*/  IMAD.MOV.U32 R0, RZ, RZ, RZ ;  /* 0x000000ffff007224 */ /* 0x000fe200078e00ff */
[----:B0-----:R-:W-:-:S09]  /*1690*/  UISETP.GE.AND UP0, UPT, UR5, 0x1, UPT ;  /* 0x000000010500788c */ /* 0x001fd2000bf06270 */
[----:B------:R-:W-:Y:S05]  /*16a0*/  BRA.U !UP0, `(.L_x_370) ;  /* 0x0000000908147547 */ /* 0x000fea000b800000 */
[----:B------:R-:W-:Y:S02]  /*16b0*/  UISETP.GE.U32.AND UP0, UPT, UR5, 0x4, UPT ;  /* 0x000000040500788c */ /* 0x000fe4000bf06070 */
[----:B------:R-:W-:Y:S01]  /*16c0*/  IMAD R8, R16, UR5, RZ ;  /* 0x0000000510087c24 */ /* 0x000fe2000f8e02ff */
[----:B------:R-:W-:Y:S01]  /*16d0*/  ULOP3.LUT UR9, UR5, 0x3, URZ, 0xc0, !UPT ;  /* 0x0000000305097892 */ /* 0x000fe2000f8ec0ff */
[----:B------:R-:W-:Y:S01]  /*16e0*/  IMAD.MOV.U32 R0, RZ, RZ, RZ ;  /* 0x000000ffff007224 */ /* 0x000fe200078e00ff */
[----:B------:R-:W-:-:S04]  /*16f0*/  UMOV UR4, URZ ;  /* 0x000000ff00047c82 */ /* 0x000fc80008000000 */
[----:B------:R-:W-:Y:S06]  /*1700*/  BRA.U !UP0, `(.L_x_371) ;  /* 0x00000005086c7547 */ /* 0x000fec000b800000 */
[----:B------:R-:W0:Y:S01]  /*1710*/  LDCU.64 UR10, c[0x0][0x390] ;  /* 0x00007200ff0a77ac */ /* 0x000e220008000a00 */
[----:B------:R-:W-:Y:S02]  /*1720*/  IMAD.MOV.U32 R0, RZ, RZ, RZ ;  /* 0x000000ffff007224 */ /* 0x000fe400078e00ff */
[----:B------:R-:W-:Y:S01]  /*1730*/  IMAD.MOV.U32 R9, RZ, RZ, R8 ;  /* 0x000000ffff097224 */ /* 0x000fe200078e0008 */
[----:B------:R-:W2:Y:S01]  /*1740*/  LDCU.64 UR6, c[0x0][0x380] ;  /* 0x00007000ff0677ac */ /* 0x000ea20008000a00 */
[----:B------:R-:W-:-:S03]  /*1750*/  ULOP3.LUT UR4, UR5, 0x7ffffffc, URZ, 0xc0, !UPT ;  /* 0x7ffffffc05047892 */ /* 0x000fc6000f8ec0ff */
[----:B------:R-:W-:Y:S01]  /*1760*/  UMOV UR5, URZ ;  /* 0x000000ff00057c82 */ /* 0x000fe20008000000 */
[----:B------:R-:W-:Y:S02]  /*1770*/  UIADD3 UR14, UPT, UPT, -UR4, URZ, URZ ;  /* 0x000000ff040e7290 */ /* 0x000fe4000fffe1ff */
[----:B0-----:R-:W-:-:S04]  /*1780*/  UIADD3 UR10, UP1, UPT, UR10, -0x400, URZ ;  /* 0xfffffc000a0a7890 */ /* 0x001fc8000ff3e0ff */
[----:B------:R-:W-:Y:S02]  /*1790*/  UIADD3.X UR11, UPT, UPT, UR11, -0x1, URZ, UP1, !UPT ;  /* 0xffffffff0b0b7890 */ /* 0x000fe40008ffe4ff */
[----:B--2---:R-:W-:Y:S01]  /*17a0*/  UIADD3 UR6, UP0, UPT, UR6, 0x8, URZ ;  /* 0x0000000806067890 */ /* 0x004fe2000ff1e0ff */
[----:B-1----:R-:W-:-:S03]  /*17b0*/  IMAD.U32 R2, RZ, RZ, UR10 ;  /* 0x0000000aff027e24 */ /* 0x002fc6000f8e00ff */
[----:B------:R-:W-:Y:S01]  /*17c0*/  IMAD.U32 R3, RZ, RZ, UR11 ;  /* 0x0000000bff037e24 */ /* 0x000fe2000f8e00ff */
[----:B------:R-:W-:-:S12]  /*17d0*/  UIADD3.X UR7, UPT, UPT, URZ, UR7, URZ, UP0, !UPT ;  /* 0x00000007ff077290 */ /* 0x000fd800087fe4ff */
.L_x_380:
[----:B------:R-:W-:Y:S01]  /*17e0*/  UISETP.GE.U32.AND UP1, UPT, UR5, 0x100, UPT ;  /* 0x000001000500788c */ /* 0x000fe2000bf26070 */
[----:B------:R-:W-:Y:S01]  /*17f0*/  IMAD.U32 R4, RZ, RZ, UR6 ;  /* 0x00000006ff047e24 */ /* 0x000fe2000f8e00ff */
[----:B------:R-:W-:Y:S01]  /*1800*/  UIADD3 UR14, UPT, UPT, UR14, 0x4, URZ ;  /* 0x000000040e0e7890 */ /* 0x000fe2000fffe0ff */
[----:B------:R-:W-:-:S03]  /*1810*/  IMAD.U32 R5, RZ, RZ, UR7 ;  /* 0x00000007ff057e24 */ /* 0x000fc6000f8e00ff */
[----:B------:R-:W-:Y:S01]  /*1820*/  UISETP.NE.AND UP0, UPT, UR14, URZ, UPT ;  /* 0x000000ff0e00728c */ /* 0x000fe2000bf05270 */
[----:B------:R-:W-:Y:S02]  /*1830*/  IMAD.WIDE R4, R9, 0x4, R4 ;  /* 0x0000000409047825 */ /* 0x000fe400078e0204 */
[----:B------:R-:W-:Y:S08]  /*1840*/  BRA.U !UP1, `(.L_x_372) ;  /* 0x00000001090c7547 */ /* 0x000ff0000b800000 */
[----:B------:R-:W2:Y:S02]  /*1850*/  LDG.E R10, desc[UR12][R2.64] ;  /* 0x0000000c020a7981 */ /* 0x000ea4000c1e1900 */
[----:B--2---:R-:W-:-:S13]  /*1860*/  ISETP.NE.AND P0, PT, R10, 0x1, PT ;  /* 0x000000010a00780c */ /* 0x004fda0003f05270 */
[----:B------:R-:W-:Y:S05]  /*1870*/  @P0 BRA `(.L_x_373) ;  /* 0x0000000000300947 */ /* 0x000fea0003800000 */
.L_x_372:
[----:B------:R-:W2:Y:S01]  /*1880*/  LDG.E R11, desc[UR12][R4.64+-0x8] ;  /* 0xfffff80c040b7981 */ /* 0x000ea2000c1e1900 */
[----:B------:R-:W-:Y:S02]  /*1890*/  IMAD.MOV.U32 R10, RZ, RZ, 0x3bbb989d ;  /* 0x3bbb989dff0a7424 */ /* 0x000fe400078e00ff */
[----:B------:R-:W-:Y:S02]  /*18a0*/  IMAD.MOV.U32 R13, RZ, RZ, 0x437c0000 ;  /* 0x437c0000ff0d7424 */ /* 0x000fe400078e00ff */
[----:B--2---:R-:W-:-:S04]  /*18b0*/  FADD R11, R11, -R14 ;  /* 0x8000000e0b0b7221 */ /* 0x004fc80000000000 */
[----:B------:R-:W-:-:S04]  /*18c0*/  FFMA.SAT R10, R11, R10, 0.5 ;  /* 0x3f0000000b0a7423 */ /* 0x000fc8000000200a */
[----:B------:R-:W-:-:S04]  /*18d0*/  FFMA.RM R10, R10, R13, 12582913 ;  /* 0x4b4000010a0a7423 */ /* 0x000fc8000000400d */
[----:B------:R-:W-:-:S04]  /*18e0*/  FADD R12, R10, -12583039 ;  /* 0xcb40007f0a0c7421 */ /* 0x000fc80000000000 */
[----:B------:R-:W-:-:S04]  /*18f0*/  FFMA R12, R11, 1.4426950216293334961, -R12 ;  /* 0x3fb8aa3b0b0c7823 */ /* 0x000fc8000000080c */
[----:B------:R-:W-:Y:S01]  /*1900*/  FFMA R12, R11, 1.925963033500011079e-08, R12 ;  /* 0x32a570600b0c7823 */ /* 0x000fe2000000000c */
[----:B------:R-:W-:-:S05]  /*1910*/  IMAD.SHL.U32 R11, R10, 0x800000, RZ ;  /* 0x008000000a0b7824 */ /* 0x000fca00078e00ff */
[----:B------:R-:W0:Y:S02]  /*1920*/  MUFU.EX2 R12, R12 ;  /* 0x0000000c000c7308 */ /* 0x000e240000000800 */
[----:B0-----:R-:W-:-:S07]  /*1930*/  FFMA R0, R11, R12, R0 ;  /* 0x0000000c0b007223 */ /* 0x001fce0000000000 */
.L_x_373:
[----:B------:R-:W-:-:S09]  /*1940*/  UISETP.GE.U32.AND UP1, UPT, UR5, 0xff, UPT ;  /* 0x000000ff0500788c */ /* 0x000fd2000bf26070 */
[----:B------:R-:W-:Y:S05]  /*1950*/  BRA.U !UP1, `(.L_x_374) ;  /* 0x00000001090c7547 */ /* 0x000fea000b800000 */
[----:B------:R-:W2:Y:S02]  /*1960*/  LDG.E R10, desc[UR12][R2.64+0x4] ;  /* 0x0000040c020a7981 */ /* 0x000ea4000c1e1900 */
[----:B--2---:R-:W-:-:S13]  /*1970*/  ISETP.NE.AND P0, PT, R10, 0x1, PT ;  /* 0x000000010a00780c */ /* 0x004fda0003f05270 */
[----:B------:R-:W-:Y:S05]  /*1980*/  @P0 BRA `(.L_x_375) ;  /* 0x0000000000300947 */ /* 0x000fea0003800000 */
.L_x_374:
        /* <DEDUP_REMOVED lines=12> */
.L_x_375:
[----:B------:R-:W-:-:S09]  /*1a50*/  UISETP.GE.U32.AND UP1, UPT, UR5, 0xfe, UPT ;  /* 0x000000fe0500788c */ /* 0x000fd2000bf26070 */
[----:B------:R-:W-:Y:S05]  /*1a60*/  BRA.U !UP1, `(.L_x_376) ;  /* 0x00000001090c7547 */ /* 0x000fea000b800000 */
[----:B------:R-:W2:Y:S02]  /*1a70*/  LDG.E R10, desc[UR12][R2.64+0x8] ;  /* 0x0000080c020a7981 */ /* 0x000ea4000c1e1900 */
[----:B--2---:R-:W-:-:S13]  /*1a80*/  ISETP.NE.AND P0, PT, R10, 0x1, PT ;  /* 0x000000010a00780c */ /* 0x004fda0003f05270 */
[----:B------:R-:W-:Y:S05]  /*1a90*/  @P0 BRA `(.L_x_377) ;  /* 0x0000000000300947 */ /* 0x000fea0003800000 */
.L_x_376:
        /* <DEDUP_REMOVED lines=12> */
.L_x_377:
[----:B------:R-:W-:-:S09]  /*1b60*/  UISETP.GE.U32.AND UP1, UPT, UR5, 0xfd, UPT ;  /* 0x000000fd0500788c */ /* 0x000fd2000bf26070 */
[----:B------:R-:W-:Y:S05]  /*1b70*/  BRA.U !UP1, `(.L_x_378) ;  /* 0x00000001090c7547 */ /* 0x000fea000b800000 */
[----:B------:R-:W2:Y:S02]  /*1b80*/  LDG.E R10, desc[UR12][R2.64+0xc] ;  /* 0x00000c0c020a7981 */ /* 0x000ea4000c1e1900 */
[----:B--2---:R-:W-:-:S13]  /*1b90*/  ISETP.NE.AND P0, PT, R10, 0x1, PT ;  /* 0x000000010a00780c */ /* 0x004fda0003f05270 */
[----:B------:R-:W-:Y:S05]  /*1ba0*/  @P0 BRA `(.L_x_379) ;  /* 0x0000000000300947 */ /* 0x000fea0003800000 */
.L_x_378:
[----:B------:R-:W2:Y:S01]  /*1bb0*/  LDG.E R5, desc[UR12][R4.64+0x4] ;  /* 0x0000040c04057981 */ /* 0x000ea2000c1e1900 */
[----:B------:R-:W-:Y:S02]  /*1bc0*/  IMAD.MOV.U32 R11, RZ, RZ, 0x3bbb989d ;  /* 0x3bbb989dff0b7424 */ /* 0x000fe400078e00ff */
[----:B------:R-:W-:Y:S02]  /*1bd0*/  IMAD.MOV.U32 R12, RZ, RZ, 0x437c0000 ;  /* 0x437c0000ff0c7424 */ /* 0x000fe400078e00ff */
        /* <DEDUP_REMOVED lines=9> */
.L_x_379:
[----:B------:R-:W-:Y:S01]  /*1c70*/  IADD3 R2, P0, PT, R2, 0x10, RZ ;  /* 0x0000001002027810 */ /* 0x000fe20007f1e0ff */
[----:B------:R-:W-:Y:S01]  /*1c80*/  VIADD R9, R9, 0x4 ;  /* 0x0000000409097836 */ /* 0x000fe20000000000 */
[----:B------:R-:W-:-:S03]  /*1c90*/  UIADD3 UR5, UPT, UPT, UR5, 0x4, URZ ;  /* 0x0000000405057890 */ /* 0x000fc6000fffe0ff */
[----:B------:R-:W-:Y:S01]  /*1ca0*/  IMAD.X R3, RZ, RZ, R3, P0 ;  /* 0x000000ffff037224 */ /* 0x000fe200000e0603 */
[----:B------:R-:W-:Y:S08]  /*1cb0*/  BRA.U UP0, `(.L_x_380) ;  /* 0xfffffff900c87547 */ /* 0x000ff0000b83ffff */
.L_x_371:
[----:B------:R-:W-:-:S09]  /*1cc0*/  UISETP.NE.AND UP0, UPT, UR9, URZ, UPT ;  /* 0x000000ff0900728c */ /* 0x000fd2000bf05270 */
[----:B------:R-:W-:Y:S05]  /*1cd0*/  BRA.U !UP0, `(.L_x_370) ;  /* 0x0000000108887547 */ /* 0x000fea000b800000 */
[----:B------:R-:W0:Y:S01]  /*1ce0*/  LDCU.64 UR6, c[0x0][0x390] ;  /* 0x00007200ff0677ac */ /* 0x000e220008000a00 */
[----:B-1----:R-:W1:Y:S01]  /*1cf0*/  LDC.64 R2, c[0x0][0x380] ;  /* 0x0000e000ff027b82 */ /* 0x002e620000000a00 */
[----:B------:R-:W-:Y:S01]  /*1d00*/  VIADD R9, R8, UR4 ;  /* 0x0000000408097c36 */ /* 0x000fe20008000000 */
[----:B------:R-:W-:Y:S02]  /*1d10*/  UIADD3 UR5, UPT, UPT, -UR9, URZ, URZ ;  /* 0x000000ff09057290 */ /* 0x000fe4000fffe1ff */
[----:B0-----:R-:W-:-:S04]  /*1d20*/  UIMAD.WIDE.U32 UR6, UR4, 0x4, UR6 ;  /* 0x00000004040678a5 */ /* 0x001fc8000f8e0006 */
[----:B------:R-:W-:-:S04]  /*1d30*/  UIADD3 UR10, UP0, UPT, UR6, -0x400, URZ ;  /* 0xfffffc00060a7890 */ /* 0x000fc8000ff1e0ff */
[----:B------:R-:W-:-:S12]  /*1d40*/  UIADD3.X UR6, UPT, UPT, UR7, -0x1, URZ, UP0, !UPT ;  /* 0xffffffff07067890 */ /* 0x000fd800087fe4ff */
.L_x_383:
[----:B------:R-:W-:Y:S02]  /*1d50*/  UISETP.GE.U32.AND UP1, UPT, UR4, 0x100, UPT ;  /* 0x000001000400788c */ /* 0x000fe4000bf26070 */
[----:B------:R-:W-:-:S04]  /*1d60*/  UIADD3 UR5, UPT, UPT, UR5, 0x1, URZ ;  /* 0x0000000105057890 */ /* 0x000fc8000fffe0ff */
[----:B------:R-:W-:-:S03]  /*1d70*/  UISETP.NE.AND UP0, UPT, UR5, URZ, UPT ;  /* 0x000000ff0500728c */ /* 0x000fc6000bf05270 */
[----:B------:R-:W-:Y:S08]  /*1d80*/  BRA.U !UP1, `(.L_x_381) ;  /* 0x0000000109147547 */ /* 0x000ff0000b800000 */
[----:B------:R-:W-:Y:S02]  /*1d90*/  IMAD.U32 R4, RZ, RZ, UR10 ;  /* 0x0000000aff047e24 */ /* 0x000fe4000f8e00ff */
[----:B------:R-:W-:-:S05]  /*1da0*/  IMAD.U32 R5, RZ, RZ, UR6 ;  /* 0x00000006ff057e24 */ /* 0x000fca000f8e00ff */
[----:B------:R-:W2:Y:S02]  /*1db0*/  LDG.E R4, desc[UR12][R4.64] ;  /* 0x0000000c04047981 */ /* 0x000ea4000c1e1900 */
[----:B--2---:R-:W-:-:S13]  /*1dc0*/  ISETP.NE.AND P0, PT, R4, 0x1, PT ;  /* 0x000000010400780c */ /* 0x004fda0003f05270 */
[----:B------:R-:W-:Y:S05]  /*1dd0*/  @P0 BRA `(.L_x_382) ;  /* 0x0000000000340947 */ /* 0x000fea0003800000 */
.L_x_381:
[----:B-1----:R-:W-:-:S06]  /*1de0*/  IMAD.WIDE R4, R9, 0x4, R2 ;  /* 0x0000000409047825 */ /* 0x002fcc00078e0202 */
        /* <DEDUP_REMOVED lines=12> */
.L_x_382:
[----:B------:R-:W-:Y:S01]  /*1eb0*/  UIADD3 UR10, UP1, UPT, UR10, 0x4, URZ ;  /* 0x000000040a0a7890 */ /* 0x000fe2000ff3e0ff */
[----:B------:R-:W-:Y:S01]  /*1ec0*/  VIADD R9, R9, 0x1 ;  /* 0x0000000109097836 */ /* 0x000fe20000000000 */
[----:B------:R-:W-:Y:S02]  /*1ed0*/  UIADD3 UR4, UPT, UPT, UR4, 0x1, URZ ;  /* 0x0000000104047890 */ /* 0x000fe4000fffe0ff */
[----:B------:R-:W-:Y:S01]  /*1ee0*/  UIADD3.X UR6, UPT, UPT, URZ, UR6, URZ, UP1, !UPT ;  /* 0x00000006ff067290 */ /* 0x000fe20008ffe4ff */
[----:B------:R-:W-:Y:S11]  /*1ef0*/  BRA.U UP0, `(.L_x_383) ;  /* 0xfffffffd00947547 */ /* 0x000ff6000b83ffff */
.L_x_370:
[----:B-1----:R-:W0:Y:S01]  /*1f00*/  LDC.64 R2, c[0x0][0x380] ;  /* 0x0000e000ff027b82 */ /* 0x002e220000000a00 */
[----:B------:R-:W1:Y:S02]  /*1f10*/  LDCU UR4, c[0x0][0x3a4] ;  /* 0x00007480ff0477ac */ /* 0x000e640008000800 */
[----:B-1----:R-:W-:-:S04]  /*1f20*/  IMAD R15, R16, UR4, R15 ;  /* 0x00000004100f7c24 */ /* 0x002fc8000f8e020f */
[----:B0-----:R-:W-:-:S06]  /*1f30*/  IMAD.WIDE R2, R15, 0x4, R2 ;  /* 0x000000040f027825 */ /* 0x001fcc00078e0202 */
[----:B------:R0:W2:Y:S01]  /*1f40*/  LDG.E R3, desc[UR12][R2.64] ;  /* 0x0000000c02037981 */ /* 0x0000a2000c1e1900 */
[----:B------:R-:W-:Y:S01]  /*1f50*/  IMAD.MOV.U32 R13, RZ, RZ, R0 ;  /* 0x000000ffff0d7224 */ /* 0x000fe200078e0000 */
[----:B------:R-:W-:Y:S01]  /*1f60*/  BSSY.RECONVERGENT B1, `(.L_x_384) ;  /* 0x000002a000017945 */ /* 0x000fe20003800200 */
[----:B------:R-:W-:-:S03]  /*1f70*/  IMAD.MOV.U32 R5, RZ, RZ, 0x3e055027 ;  /* 0x3e055027ff057424 */ /* 0x000fc600078e00ff */
[----:B------:R-:W-:-:S04]  /*1f80*/  FSETP.GEU.AND P0, PT, R13, 1.175494350822287508e-38, PT ;  /* 0x008000000d00780b */ /* 0x000fc80003f0e000 */
[----:B0-----:R-:W-:-:S09]  /*1f90*/  FSEL R2, RZ, -23, P0 ;  /* 0xc1b80000ff027808 */ /* 0x001fd20000000000 */
[----:B------:R-:W-:-:S04]  /*1fa0*/  @!P0 FMUL R13, R13, 8388608 ;  /* 0x4b0000000d0d8820 */ /* 0x000fc80000400000 */
[C---:B------:R-:W-:Y:S01]  /*1fb0*/  VIADD R0, R13.reuse, 0xc0d55555 ;  /* 0xc0d555550d007836 */ /* 0x040fe20000000000 */
[----:B------:R-:W-:-:S04]  /*1fc0*/  ISETP.GT.U32.AND P0, PT, R13, 0x7f7fffff, PT ;  /* 0x7f7fffff0d00780c */ /* 0x000fc80003f04070 */
[----:B------:R-:W-:-:S05]  /*1fd0*/  LOP3.LUT R4, R0, 0xff800000, RZ, 0xc0, !PT ;  /* 0xff80000000047812 */ /* 0x000fca00078ec0ff */
[----:B------:R-:W-:-:S04]  /*1fe0*/  IMAD.IADD R0, R13, 0x1, -R4 ;  /* 0x000000010d007824 */ /* 0x000fc800078e0a04 */
[----:B------:R-:W-:Y:S01]  /*1ff0*/  FADD R8, R0, -1 ;  /* 0xbf80000000087421 */ /* 0x000fe20000000000 */
[----:B------:R-:W-:-:S03]  /*2000*/  I2FP.F32.S32 R0, UR8 ;  /* 0x0000000800007c45 */ /* 0x000fc60008201400 */
[C---:B------:R-:W-:Y:S01]  /*2010*/  FFMA R5, R8.reuse, -R5, 0.14084610342979431152 ;  /* 0x3e1039f608057423 */ /* 0x040fe20000000805 */
[----:B------:R-:W0:Y:S03]  /*2020*/  MUFU.RCP R11, R0 ;  /* 0x00000000000b7308 */ /* 0x000e260000001000 */
        /* <DEDUP_REMOVED lines=11> */
[----:B------:R-:W-:-:S04]  /*20e0*/  FFMA R9, R8, R9, R8 ;  /* 0x0000000908097223 */ /* 0x000fc80000000008 */
[----:B------:R-:W-:Y:S01]  /*20f0*/  FFMA R2, R2, 0.69314718246459960938, R9 ;  /* 0x3f31721802027823 */ /* 0x000fe20000000009 */
[C---:B------:R-:W-:Y:S01]  /*2100*/  @P0 FFMA R2, R13.reuse, R4, +INF ;  /* 0x7f8000000d020423 */ /* 0x040fe20000000004 */
[----:B------:R-:W-:Y:S01]  /*2110*/  FSETP.NEU.AND P0, PT, R13, RZ, PT ;  /* 0x000000ff0d00720b */ /* 0x000fe20003f0d000 */
[----:B0-----:R-:W-:-:S03]  /*2120*/  FFMA R4, -R0, R11, 1 ;  /* 0x3f80000000047423 */ /* 0x001fc6000000010b */
[----:B------:R-:W-:Y:S01]  /*2130*/  FSEL R2, R2, -INF , P0 ;  /* 0xff80000002027808 */ /* 0x000fe20000000000 */
[----:B------:R-:W-:Y:S01]  /*2140*/  FFMA R4, R11, R4, R11 ;  /* 0x000000040b047223 */ /* 0x000fe2000000000b */
[----:B--2---:R-:W-:-:S04]  /*2150*/  FADD R3, R3, -R14 ;  /* 0x8000000e03037221 */ /* 0x004fc80000000000 */
[----:B------:R-:W-:-:S04]  /*2160*/  FADD R3, R3, -R2 ;  /* 0x8000000203037221 */ /* 0x000fc80000000000 */
[----:B------:R-:W0:Y:S01]  /*2170*/  FCHK P0, -R3, R0 ;  /* 0x0000000003007302 */ /* 0x000e220000000100 */
[----:B------:R-:W-:-:S04]  /*2180*/  FFMA R5, -R3, R4, RZ ;  /* 0x0000000403057223 */ /* 0x000fc800000001ff */
[----:B------:R-:W-:-:S04]  /*2190*/  FFMA R2, -R0, R5, -R3 ;  /* 0x0000000500027223 */ /* 0x000fc80000000903 */
[----:B------:R-:W-:Y:S01]  /*21a0*/  FFMA R2, R4, R2, R5 ;  /* 0x0000000204027223 */ /* 0x000fe20000000005 */
[----:B0-----:R-:W-:Y:S06]  /*21b0*/  @!P0 BRA `(.L_x_385) ;  /* 0x0000000000108947 */ /* 0x001fec0003800000 */
[----:B------:R-:W-:Y:S01]  /*21c0*/  FADD R3, -R3, -RZ ;  /* 0x800000ff03037221 */ /* 0x000fe20000000100 */
[----:B------:R-:W-:-:S07]  /*21d0*/  MOV R2, 0x21f0 ;  /* 0x000021f000027802 */ /* 0x000fce0000000f00 */
[----:B------:R-:W-:Y:S05]  /*21e0*/  CALL.REL.NOINC `($__internal_10_$__cuda_sm3x_div_rn_noftz_f32_slowpath) ;  /* 0x0000000000807944 */ /* 0x000fea0003c00000 */
[----:B------:R-:W-:-:S07]  /*21f0*/  IMAD.MOV.U32 R2, RZ, RZ, R0 ;  /* 0x000000ffff027224 */ /* 0x000fce00078e0000 */
.L_x_385:
[----:B------:R-:W-:Y:S05]  /*2200*/  BSYNC.RECONVERGENT B1 ;  /* 0x0000000000017941 */ /* 0x000fea0003800200 */
.L_x_384:
[----:B------:R-:W-:-:S07]  /*2210*/  IMAD.MOV.U32 R0, RZ, RZ, R2 ;  /* 0x000000ffff007224 */ /* 0x000fce00078e0002 */
.L_x_304:
[----:B------:R-:W-:Y:S05]  /*2220*/  BSYNC.RECONVERGENT B0 ;  /* 0x0000000000007941 */ /* 0x000fea0003800200 */
.L_x_303:
[----:B------:R-:W0:Y:S01]  /*2230*/  S2UR UR5, SR_CgaCtaId ;  /* 0x00000000000579c3 */ /* 0x000e220000008800 */
[----:B------:R-:W-:Y:S01]  /*2240*/  UMOV UR4, 0x400 ;  /* 0x0000040000047882 */ /* 0x000fe20000000000 */
[----:B------:R-:W-:Y:S02]  /*2250*/  ISETP.GE.U32.AND P1, PT, R6, 0x2, PT ;  /* 0x000000020600780c */ /* 0x000fe40003f26070 */
[----:B------:R-:W-:Y:S01]  /*2260*/  ISETP.NE.AND P0, PT, R7, RZ, PT ;  /* 0x000000ff0700720c */ /* 0x000fe20003f05270 */
[----:B0-----:R-:W-:-:S06]  /*2270*/  ULEA UR4, UR5, UR4, 0x18 ;  /* 0x0000000405047291 */ /* 0x001fcc000f8ec0ff */
[----:B------:R-:W-:-:S05]  /*2280*/  LEA R3, R7, UR4, 0x2 ;  /* 0x0000000407037c11 */ /* 0x000fca000f8e10ff */
[----:B------:R0:W-:Y:S01]  /*2290*/  STS [R3], R0 ;  /* 0x0000000003007388 */ /* 0x0001e20000000800 */
[----:B------:R-:W-:Y:S06]  /*22a0*/  BAR.SYNC.DEFER_BLOCKING 0x0 ;  /* 0x0000000000007b1d */ /* 0x000fec0000010000 */
[----:B------:R-:W-:Y:S05]  /*22b0*/  @!P1 BRA `(.L_x_386) ;  /* 0x00000000002c9947 */ /* 0x000fea0003800000 */
.L_x_387:
[----:B------:R-:W-:-:S04]  /*22c0*/  SHF.R.U32.HI R4, RZ, 0x1, R6 ;  /* 0x00000001ff047819 */ /* 0x000fc80000011606 */
[----:B------:R-:W-:-:S13]  /*22d0*/  ISETP.GE.U32.AND P1, PT, R7, R4, PT ;  /* 0x000000040700720c */ /* 0x000fda0003f26070 */
[----:B0-----:R-:W-:Y:S01]  /*22e0*/  @!P1 IMAD R0, R4, 0x4, R3 ;  /* 0x0000000404009824 */ /* 0x001fe200078e0203 */
[----:B------:R-:W-:Y:S05]  /*22f0*/  @!P1 LDS R5, [R3] ;  /* 0x0000000003059984 */ /* 0x000fea0000000800 */
[----:B------:R-:W0:Y:S02]  /*2300*/  @!P1 LDS R0, [R0] ;  /* 0x0000000000009984 */ /* 0x000e240000000800 */
[----:B0-----:R-:W-:-:S05]  /*2310*/  @!P1 FADD R2, R0, R5 ;  /* 0x0000000500029221 */ /* 0x001fca0000000000 */
[----:B------:R1:W-:Y:S01]  /*2320*/  @!P1 STS [R3], R2 ;  /* 0x0000000203009388 */ /* 0x0003e20000000800 */
[----:B------:R-:W-:Y:S01]  /*2330*/  BAR.SYNC.DEFER_BLOCKING 0x0 ;  /* 0x0000000000007b1d */ /* 0x000fe20000010000 */
[----:B------:R-:W-:Y:S01]  /*2340*/  ISETP.GT.U32.AND P1, PT, R6, 0x3, PT ;  /* 0x000000030600780c */ /* 0x000fe20003f24070 */
[----:B------:R-:W-:-:S12]  /*2350*/  IMAD.MOV.U32 R6, RZ, RZ, R4 ;  /* 0x000000ffff067224 */ /* 0x000fd800078e0004 */
[----:B-1----:R-:W-:Y:S05]  /*2360*/  @P1 BRA `(.L_x_387) ;  /* 0xfffffffc00d41947 */ /* 0x002fea000383ffff */
.L_x_386:
[----:B------:R-:W-:Y:S05]  /*2370*/  @P0 EXIT ;  /* 0x000000000000094d */ /* 0x000fea0003800000 */
[----:B------:R-:W1:Y:S01]  /*2380*/  S2UR UR5, SR_CgaCtaId ;  /* 0x00000000000579c3 */ /* 0x000e620000008800 */
[----:B------:R-:W-:-:S07]  /*2390*/  UMOV UR4, 0x400 ;  /* 0x0000040000047882 */ /* 0x000fce0000000000 */
[----:B0-----:R-:W0:Y:S01]  /*23a0*/  LDC.64 R2, c[0x0][0x398] ;  /* 0x0000e600ff027b82 */ /* 0x001e220000000a00 */
[----:B-1----:R-:W-:-:S09]  /*23b0*/  ULEA UR4, UR5, UR4, 0x18 ;  /* 0x0000000405047291 */ /* 0x002fd2000f8ec0ff */
[----:B------:R-:W0:Y:S04]  /*23c0*/  LDS R5, [UR4] ;  /* 0x00000004ff057984 */ /* 0x000e280008000800 */
[----:B0-----:R-:W-:Y:S01]  /*23d0*/  REDG.E.ADD.F32.FTZ.RN.STRONG.GPU desc[UR12][R2.64], R5 ;  /* 0x00000005020079a6 */ /* 0x001fe2000c12f30c */
[----:B------:R-:W-:Y:S05]  /*23e0*/  EXIT ;  /* 0x000000000000794d */ /* 0x000fea0003800000 */
        .weak           $__internal_10_$__cuda_sm3x_div_rn_noftz_f32_slowpath
        .type           $__internal_10_$__cuda_sm3x_div_rn_noftz_f32_slowpath,@function
        .size           $__internal_10_$__cuda_sm3x_div_rn_noftz_f32_slowpath,(.L_x_458 - $__internal_10_$__cuda_sm3x_div_rn_noftz_f32_slowpath)
$__internal_10_$__cuda_sm3x_div_rn_noftz_f32_slowpath:
[--C-:B------:R-:W-:Y:S01]  /*23f0*/  SHF.R.U32.HI R5, RZ, 0x17, R0.reuse ;  /* 0x00000017ff057819 */ /* 0x100fe20000011600 */
[----:B------:R-:W-:Y:S01]  /*2400*/  BSSY.RECONVERGENT B2, `(.L_x_388) ;  /* 0x0000063000027945 */ /* 0x000fe20003800200 */
[----:B------:R-:W-:Y:S02]  /*2410*/  SHF.R.U32.HI R4, RZ, 0x17, R3 ;  /* 0x00000017ff047819 */ /* 0x000fe40000011603 */
[----:B------:R-:W-:Y:S02]  /*2420*/  LOP3.LUT R5, R5, 0xff, RZ, 0xc0, !PT ;  /* 0x000000ff05057812 */ /* 0x000fe400078ec0ff */
[----:B------:R-:W-:Y:S01]  /*2430*/  LOP3.LUT R12, R4, 0xff, RZ, 0xc0, !PT ;  /* 0x000000ff040c7812 */ /* 0x000fe200078ec0ff */
[----:B------:R-:W-:Y:S02]  /*2440*/  IMAD.MOV.U32 R4, RZ, RZ, R0 ;  /* 0x000000ffff047224 */ /* 0x000fe400078e0000 */
        /* <DEDUP_REMOVED lines=29> */
.L_x_389:
[----:B------:R-:W-:Y:S01]  /*2620*/  LEA R9, R5, 0xc0800000, 0x17 ;  /* 0xc080000005097811 */ /* 0x000fe200078eb8ff */
[----:B------:R-:W-:Y:S04]  /*2630*/  BSSY.RECONVERGENT B3, `(.L_x_394) ;  /* 0x0000036000037945 */ /* 0x000fe80003800200 */
[----:B------:R-:W-:Y:S02]  /*2640*/  IMAD.IADD R9, R4, 0x1, -R9 ;  /* 0x0000000104097824 */ /* 0x000fe400078e0a09 */
[----:B------:R-:W-:Y:S02]  /*2650*/  VIADD R4, R12, 0xffffff81 ;  /* 0xffffff810c047836 */ /* 0x000fe40000000000 */
[----:B------:R-:W0:Y:S01]  /*2660*/  MUFU.RCP R10, R9 ;  /* 0x00000009000a7308 */ /* 0x000e220000001000 */
[----:B------:R-:W-:Y:S01]  /*2670*/  FADD.FTZ R11, -R9, -RZ ;  /* 0x800000ff090b7221 */ /* 0x000fe20000010100 */
        /* <DEDUP_REMOVED lines=25> */
[CCC-:B------:R-:W-:Y:S01]  /*2810*/  FFMA.RM R4, R12.reuse, R10.reuse, R13.reuse ;  /* 0x0000000a0c047223 */ /* 0x1c0fe2000000400d */
[----:B------:R-:W-:Y:S02]  /*2820*/  ISETP.NE.AND P2, PT, R9, RZ, PT ;  /* 0x000000ff0900720c */ /* 0x000fe40003f45270 */
[----:B------:R-:W-:Y:S01]  /*2830*/  LOP3.LUT R5, R3, 0x7fffff, RZ, 0xc0, !PT ;  /* 0x007fffff03057812 */ /* 0x000fe200078ec0ff */
[----:B------:R-:W-:Y:S01]  /*2840*/  FFMA.RP R3, R12, R10, R13 ;  /* 0x0000000a0c037223 */ /* 0x000fe2000000800d */
        /* <DEDUP_REMOVED lines=16> */
.L_x_396:
[----:B------:R-:W-:-:S04]  /*2950*/  LOP3.LUT R0, R0, 0x80000000, RZ, 0xc0, !PT ;  /* 0x8000000000007812 */ /* 0x000fc800078ec0ff */
[----:B------:R-:W-:Y:S01]  /*2960*/  LOP3.LUT R0, R0, 0x7f800000, RZ, 0xfc, !PT ;  /* 0x7f80000000007812 */ /* 0x000fe200078efcff */
[----:B------:R-:W-:Y:S06]  /*2970*/  BRA `(.L_x_397) ;  /* 0x0000000000047947 */ /* 0x000fec0003800000 */
.L_x_395:
[----:B------:R-:W-:-:S07]  /*2980*/  IMAD R0, R5, 0x800000, R0 ;  /* 0x0080000005007824 */ /* 0x000fce00078e0200 */
.L_x_397:
[----:B------:R-:W-:Y:S05]  /*2990*/  BSYNC.RECONVERGENT B3 ;  /* 0x0000000000037941 */ /* 0x000fea0003800200 */
.L_x_394:
[----:B------:R-:W-:Y:S05]  /*29a0*/  BRA `(.L_x_398) ;  /* 0x0000000000207947 */ /* 0x000fea0003800000 */
.L_x_393:
[----:B------:R-:W-:-:S04]  /*29b0*/  LOP3.LUT R0, R4, 0x80000000, R3, 0x48, !PT ;  /* 0x8000000004007812 */ /* 0x000fc800078e4803 */
[----:B------:R-:W-:Y:S01]  /*29c0*/  LOP3.LUT R0, R0, 0x7f800000, RZ, 0xfc, !PT ;  /* 0x7f80000000007812 */ /* 0x000fe200078efcff */
[----:B------:R-:W-:Y:S06]  /*29d0*/  BRA `(.L_x_398) ;  /* 0x0000000000147947 */ /* 0x000fec0003800000 */
.L_x_392:
[----:B------:R-:W-:Y:S01]  /*29e0*/  LOP3.LUT R0, R4, 0x80000000, R3, 0x48, !PT ;  /* 0x8000000004007812 */ /* 0x000fe200078e4803 */
[----:B------:R-:W-:Y:S06]  /*29f0*/  BRA `(.L_x_398) ;  /* 0x00000000000c7947 */ /* 0x000fec0003800000 */
.L_x_391:
[----:B------:R-:W0:Y:S01]  /*2a00*/  MUFU.RSQ R0, -QNAN ;  /* 0xffc0000000007908 */ /* 0x000e220000001400 */
[----:B------:R-:W-:Y:S05]  /*2a10*/  BRA `(.L_x_398) ;  /* 0x0000000000047947 */ /* 0x000fea0003800000 */
.L_x_390:
[----:B------:R-:W-:-:S07]  /*2a20*/  FADD.FTZ R0, R3, R0 ;  /* 0x0000000003007221 */ /* 0x000fce0000010000 */
.L_x_398:
[----:B------:R-:W-:Y:S05]  /*2a30*/  BSYNC.RECONVERGENT B2 ;  /* 0x0000000000027941 */ /* 0x000fea0003800200 */
.L_x_388:
[----:B------:R-:W-:-:S04]  /*2a40*/  IMAD.MOV.U32 R3, RZ, RZ, 0x0 ;  /* 0x00000000ff037424 */ /* 0x000fc800078e00ff */
[----:B0-----:R-:W-:Y:S05]  /*2a50*/  RET.REL.NODEC R2 `(_Z25cross_entropy_loss_kernelPKfPKiS2_Pfii) ;  /* 0xffffffd402687950 */ /* 0x001fea0003c3ffff */
.L_x_399:
        /* <DEDUP_REMOVED lines=10> */
.L_x_458:


//--------------------- .text._Z24output_projection_kernelPKfS0_Pfiii --------------------------
	.section	.text._Z24output_projection_kernelPKfS0_Pfiii,"ax",@progbits
	.align	128
        .global         _Z24output_projection_kernelPKfS0_Pfiii
        .type           _Z24output_projection_kernelPKfS0_Pfiii,@function
        .size           _Z24output_projection_kernelPKfS0_Pfiii,(.L_x_476 - _Z24output_projection_kernelPKfS0_Pfiii)
        .other          _Z24output_projection_kernelPKfS0_Pfiii,@"STO_CUDA_ENTRY STV_DEFAULT"
_Z24output_projection_kernelPKfS0_Pfiii:
.text._Z24output_projection_kernelPKfS0_Pfiii:
[----:B------:R-:W-:Y:S01]  /*0000*/  LDC R1, c[0x0][0x37c] ;  /* 0x0000df00ff017b82 */ /* 0x000fe20000000800 */
[----:B------:R-:W0:Y:S07]  /*0010*/  S2R R2, SR_TID.X ;  /* 0x0000000000027919 */ /* 0x000e2e0000002100 */
[----:B------:R-:W0:Y:S08]  /*0020*/  S2UR UR5, SR_CTAID.Y ;  /* 0x00000000000579c3 */ /* 0x000e300000002600 */
[----:B------:R-:W0:Y:S08]  /*0030*/  LDC R7, c[0x0][0x360] ;  /* 0x0000d800ff077b82 */ /* 0x000e300000000800 */
[----:B------:R-:W1:Y:S08]  /*0040*/  LDC R0, c[0x0][0x3a0] ;  /* 0x0000e800ff007b82 */ /* 0x000e700000000800 */
[----:B------:R-:W2:Y:S08]  /*0050*/  S2UR UR4, SR_CTAID.X ;  /* 0x00000000000479c3 */ /* 0x000eb00000002500 */
[----:B------:R-:W2:Y:S01]  /*0060*/  LDC R3, c[0x0][0x398] ;  /* 0x0000e600ff037b82 */ /* 0x000ea20000000800 */
[----:B0-----:R-:W-:-:S05]  /*0070*/  IMAD R7, R7, UR5, R2 ;  /* 0x0000000507077c24 */ /* 0x001fca000f8e0202 */
[----:B-1----:R-:W-:-:S04]  /*0080*/  ISETP.GE.AND P0, PT, R7, R0, PT ;  /* 0x000000000700720c */ /* 0x002fc80003f06270 */
[----:B--2---:R-:W-:-:S13]  /*0090*/  ISETP.LE.OR P0, PT, R3, UR4, P0 ;  /* 0x0000000403007c0c */ /* 0x004fda0008703670 */
[----:B------:R-:W-:Y:S05]  /*00a0*/  @P0 EXIT ;  /* 0x000000000000094d */ /* 0x000fea0003800000 */
[----:B------:R-:W0:Y:S01]  /*00b0*/  LDC R6, c[0x0][0x39c] ;  /* 0x0000e700ff067b82 */ /* 0x000e220000000800 */
[----:B------:R-:W1:Y:S01]  /*00c0*/  LDCU.64 UR6, c[0x0][0x358] ;  /* 0x00006b00ff0677ac */ /* 0x000e620008000a00 */
[----:B------:R-:W-:Y:S01]  /*00d0*/  HFMA2 R11, -RZ, RZ, 0, 0 ;  /* 0x00000000ff0b7431 */ /* 0x000fe200000001ff */
[----:B0-----:R-:W-:-:S13]  /*00e0*/  ISETP.GE.AND P0, PT, R6, 0x1, PT ;  /* 0x000000010600780c */ /* 0x001fda0003f06270 */
[----:B-1----:R-:W-:Y:S05]  /*00f0*/  @!P0 BRA `(.L_x_400) ;  /* 0x0000000800d48947 */ /* 0x002fea0003800000 */
[C---:B------:R-:W-:Y:S01]  /*0100*/  ISETP.GE.U32.AND P1, PT, R6.reuse, 0x10, PT ;  /* 0x000000100600780c */ /* 0x040fe20003f26070 */
[C---:B------:R-:W-:Y:S01]  /*0110*/  IMAD R8, R6.reuse, UR4, RZ ;  /* 0x0000000406087c24 */ /* 0x040fe2000f8e02ff */
[----:B------:R-:W-:Y:S01]  /*0120*/  LOP3.LUT R23, R6, 0xf, RZ, 0xc0, !PT ;  /* 0x0000000f06177812 */ /* 0x000fe200078ec0ff */
[----:B------:R-:W-:Y:S01]  /*0130*/  IMAD R9, R7, R6, RZ ;  /* 0x0000000607097224 */ /* 0x000fe200078e02ff */
[----:B------:R-:W-:Y:S02]  /*0140*/  CS2R R10, SRZ ;  /* 0x00000000000a7805 */ /* 0x000fe4000001ff00 */
[----:B------:R-:W-:-:S07]  /*0150*/  ISETP.NE.AND P0, PT, R23, RZ, PT ;  /* 0x000000ff1700720c */ /* 0x000fce0003f05270 */
[----:B------:R-:W-:Y:S06]  /*0160*/  @!P1 BRA `(.L_x_401) ;  /* 0x0000000400109947 */ /* 0x000fec0003800000 */
[----:B------:R-:W0:Y:S01]  /*0170*/  LDC.64 R2, c[0x0][0x380] ;  /* 0x0000e000ff027b82 */ /* 0x000e220000000a00 */
[----:B------:R-:W-:Y:S01]  /*0180*/  LOP3.LUT R10, R6, 0x7ffffff0, RZ, 0xc0, !PT ;  /* 0x7ffffff0060a7812 */ /* 0x000fe200078ec0ff */
[----:B------:R-:W-:-:S03]  /*0190*/  IMAD.MOV.U32 R11, RZ, RZ, RZ ;  /* 0x000000ffff0b7224 */ /* 0x000fc600078e00ff */
[----:B------:R-:W-:-:S03]  /*01a0*/  IADD3 R12, PT, PT, -R10, RZ, RZ ;  /* 0x000000ff0a0c7210 */ /* 0x000fc60007ffe1ff */
[----:B------:R-:W1:Y:S01]  /*01b0*/  LDC.64 R4, c[0x0][0x388] ;  /* 0x0000e200ff047b82 */ /* 0x000e620000000a00 */
[----:B0-----:R-:W-:-:S03]  /*01c0*/  IMAD.WIDE.U32 R2, R8, 0x4, R2 ;  /* 0x0000000408027825 */ /* 0x001fc600078e0002 */
[----:B------:R-:W-:Y:S01]  /*01d0*/  IADD3 R14, P1, PT, R2, 0x20, RZ ;  /* 0x00000020020e7810 */ /* 0x000fe20007f3e0ff */
[----:B-1----:R-:W-:-:S04]  /*01e0*/  IMAD.WIDE.U32 R4, R9, 0x4, R4 ;  /* 0x0000000409047825 */ /* 0x002fc800078e0004 */
[----:B------:R-:W-:Y:S01]  /*01f0*/  IMAD.X R13, RZ, RZ, R3, P1 ;  /* 0x000000ffff0d7224 */ /* 0x000fe200008e0603 */
[----:B------:R-:W-:-:S04]  /*0200*/  IADD3 R2, P2, PT, R4, 0x20, RZ ;  /* 0x0000002004027810 */ /* 0x000fc80007f5e0ff */
[----:B------:R-:W-:-:S09]  /*0210*/  IADD3.X R3, PT, PT, RZ, R5, RZ, P2, !PT ;  /* 0x00000005ff037210 */ /* 0x000fd200017fe4ff */
.L_x_402:
[----:B------:R-:W-:Y:S01]  /*0220*/  IMAD.MOV.U32 R4, RZ, RZ, R14 ;  /* 0x000000ffff047224 */ /* 0x000fe200078e000e */
[----:B------:R-:W-:Y:S01]  /*0230*/  MOV R5, R13 ;  /* 0x0000000d00057202 */ /* 0x000fe20000000f00 */
[----:B------:R-:W2:Y:S04]  /*0240*/  LDG.E R17, desc[UR6][R2.64+-0x20] ;  /* 0xffffe00602117981 */ /* 0x000ea8000c1e1900 */
[----:B------:R-:W2:Y:S04]  /*0250*/  LDG.E R14, desc[UR6][R4.64+-0x20] ;  /* 0xffffe006040e7981 */ /* 0x000ea8000c1e1900 */
[----:B------:R-:W3:Y:S04]  /*0260*/  LDG.E R25, desc[UR6][R4.64+-0x1c] ;  /* 0xffffe40604197981 */ /* 0x000ee8000c1e1900 */
        /* <DEDUP_REMOVED lines=9> */
[----:B------:R-:W5:Y:S01]  /*0300*/  LDG.E R20, desc[UR6][R2.64+-0x8] ;  /* 0xfffff80602147981 */ /* 0x000f62000c1e1900 */
[----:B--2---:R-:W-:-:S03]  /*0310*/  FFMA R14, R14, R17, R11 ;  /* 0x000000110e0e7223 */ /* 0x004fc6000000000b */
[----:B------:R-:W2:Y:S04]  /*0320*/  LDG.E R17, desc[UR6][R4.64+-0x8] ;  /* 0xfffff80604117981 */ /* 0x000ea8000c1e1900 */
[----:B------:R-:W2:Y:S01]  /*0330*/  LDG.E R11, desc[UR6][R4.64+-0x4] ;  /* 0xfffffc06040b7981 */ /* 0x000ea2000c1e1900 */
[----:B---3--:R-:W-:-:S03]  /*0340*/  FFMA R26, R25, R26, R14 ;  /* 0x0000001a191a7223 */ /* 0x008fc6000000000e */
[----:B------:R-:W3:Y:S01]  /*0350*/  LDG.E R14, desc[UR6][R2.64+-0x4] ;  /* 0xfffffc06020e7981 */ /* 0x000ee2000c1e1900 */
[----:B----4-:R-:W-:-:S03]  /*0360*/  FFMA R26, R13, R16, R26 ;  /* 0x000000100d1a7223 */ /* 0x010fc6000000001a */
[----:B------:R-:W4:Y:S04]  /*0370*/  LDG.E R13, desc[UR6][R4.64] ;  /* 0x00000006040d7981 */ /* 0x000f28000c1e1900 */
[----:B------:R-:W4:Y:S01]  /*0380*/  LDG.E R16, desc[UR6][R2.64] ;  /* 0x0000000602107981 */ /* 0x000f22000c1e1900 */
[----:B-----5:R-:W-:-:S03]  /*0390*/  FFMA R26, R15, R18, R26 ;  /* 0x000000120f1a7223 */ /* 0x020fc6000000001a */
[----:B------:R-:W5:Y:S04]  /*03a0*/  LDG.E R15, desc[UR6][R4.64+0x4] ;  /* 0x00000406040f7981 */ /* 0x000f68000c1e1900 */
[----:B------:R-:W5:Y:S01]  /*03b0*/  LDG.E R18, desc[UR6][R2.64+0x4] ;  /* 0x0000040602127981 */ /* 0x000f62000c1e1900 */
[----:B------:R-:W-:-:S03]  /*03c0*/  FFMA R26, R21, R24, R26 ;  /* 0x00000018151a7223 */ /* 0x000fc6000000001a */
[----:B------:R-:W5:Y:S04]  /*03d0*/  LDG.E R24, desc[UR6][R4.64+0x8] ;  /* 0x0000080604187981 */ /* 0x000f68000c1e1900 */
[----:B------:R-:W5:Y:S01]  /*03e0*/  LDG.E R21, desc[UR6][R2.64+0x8] ;  /* 0x0000080602157981 */ /* 0x000f62000c1e1900 */
[----:B------:R-:W-:-:S03]  /*03f0*/  FFMA R26, R19, R22, R26 ;  /* 0x00000016131a7223 */ /* 0x000fc6000000001a */
[----:B------:R-:W5:Y:S04]  /*0400*/  LDG.E R19, desc[UR6][R4.64+0xc] ;  /* 0x00000c0604137981 */ /* 0x000f68000c1e1900 */
[----:B------:R-:W5:Y:S01]  /*0410*/  LDG.E R22, desc[UR6][R2.64+0xc] ;  /* 0x00000c0602167981 */ /* 0x000f62000c1e1900 */
[----:B--2---:R-:W-:-:S03]  /*0420*/  FFMA R26, R17, R20, R26 ;  /* 0x00000014111a7223 */ /* 0x004fc6000000001a */
[----:B------:R-:W2:Y:S04]  /*0430*/  LDG.E R17, desc[UR6][R4.64+0x10] ;  /* 0x0000100604117981 */ /* 0x000ea8000c1e1900 */
[----:B------:R-:W2:Y:S01]  /*0440*/  LDG.E R20, desc[UR6][R2.64+0x10] ;  /* 0x0000100602147981 */ /* 0x000ea2000c1e1900 */
[----:B---3--:R-:W-:-:S03]  /*0450*/  FFMA R26, R11, R14, R26 ;  /* 0x0000000e0b1a7223 */ /* 0x008fc6000000001a */
[----:B------:R-:W3:Y:S04]  /*0460*/  LDG.E R11, desc[UR6][R4.64+0x14] ;  /* 0x00001406040b7981 */ /* 0x000ee8000c1e1900 */
[----:B------:R-:W3:Y:S01]  /*0470*/  LDG.E R14, desc[UR6][R2.64+0x14] ;  /* 0x00001406020e7981 */ /* 0x000ee2000c1e1900 */
[----:B----4-:R-:W-:-:S03]  /*0480*/  FFMA R26, R13, R16, R26 ;  /* 0x000000100d1a7223 */ /* 0x010fc6000000001a */
[----:B------:R-:W4:Y:S04]  /*0490*/  LDG.E R16, desc[UR6][R4.64+0x18] ;  /* 0x0000180604107981 */ /* 0x000f28000c1e1900 */
[----:B------:R-:W4:Y:S01]  /*04a0*/  LDG.E R13, desc[UR6][R2.64+0x18] ;  /* 0x00001806020d7981 */ /* 0x000f22000c1e1900 */
[----:B-----5:R-:W-:-:S03]  /*04b0*/  FFMA R25, R15, R18, R26 ;  /* 0x000000120f197223 */ /* 0x020fc6000000001a */
[----:B------:R-:W5:Y:S04]  /*04c0*/  LDG.E R15, desc[UR6][R4.64+0x1c] ;  /* 0x00001c06040f7981 */ /* 0x000f68000c1e1900 */
[----:B------:R0:W5:Y:S01]  /*04d0*/  LDG.E R18, desc[UR6][R2.64+0x1c] ;  /* 0x00001c0602127981 */ /* 0x000162000c1e1900 */
[----:B------:R-:W-:Y:S02]  /*04e0*/  VIADD R12, R12, 0x10 ;  /* 0x000000100c0c7836 */ /* 0x000fe40000000000 */
[----:B------:R-:W-:-:S03]  /*04f0*/  FFMA R24, R24, R21, R25 ;  /* 0x0000001518187223 */ /* 0x000fc60000000019 */
[----:B------:R-:W-:Y:S01]  /*0500*/  ISETP.NE.AND P1, PT, R12, RZ, PT ;  /* 0x000000ff0c00720c */ /* 0x000fe20003f25270 */
[----:B------:R-:W-:Y:S01]  /*0510*/  FFMA R22, R19, R22, R24 ;  /* 0x0000001613167223 */ /* 0x000fe20000000018 */
[----:B0-----:R-:W-:-:S05]  /*0520*/  IADD3 R2, P3, PT, R2, 0x40, RZ ;  /* 0x0000004002027810 */ /* 0x001fca0007f7e0ff */
[----:B------:R-:W-:Y:S02]  /*0530*/  IMAD.X R3, RZ, RZ, R3, P3 ;  /* 0x000000ffff037224 */ /* 0x000fe400018e0603 */
[----:B--2---:R-:W-:-:S04]  /*0540*/  FFMA R20, R17, R20, R22 ;  /* 0x0000001411147223 */ /* 0x004fc80000000016 */
[----:B---3--:R-:W-:Y:S01]  /*0550*/  FFMA R11, R11, R14, R20 ;  /* 0x0000000e0b0b7223 */ /* 0x008fe20000000014 */
[----:B------:R-:W-:-:S03]  /*0560*/  IADD3 R14, P2, PT, R4, 0x40, RZ ;  /* 0x00000040040e7810 */ /* 0x000fc60007f5e0ff */
[----:B----4-:R-:W-:Y:S01]  /*0570*/  FFMA R16, R16, R13, R11 ;  /* 0x0000000d10107223 */ /* 0x010fe2000000000b */
[----:B------:R-:W-:-:S03]  /*0580*/  IADD3.X R13, PT, PT, RZ, R5, RZ, P2, !PT ;  /* 0x00000005ff0d7210 */ /* 0x000fc600017fe4ff */
[----:B-----5:R-:W-:Y:S01]  /*0590*/  FFMA R11, R15, R18, R16 ;  /* 0x000000120f0b7223 */ /* 0x020fe20000000010 */
[----:B------:R-:W-:Y:S06]  /*05a0*/  @P1 BRA `(.L_x_402) ;  /* 0xfffffffc001c1947 */ /* 0x000fec000383ffff */
.L_x_401:
[----:B------:R-:W-:Y:S05]  /*05b0*/  @!P0 BRA `(.L_x_400) ;  /* 0x0000000400a48947 */ /* 0x000fea0003800000 */
[----:B------:R-:W-:Y:S02]  /*05c0*/  ISETP.GE.U32.AND P1, PT, R23, 0x8, PT ;  /* 0x000000081700780c */ /* 0x000fe40003f26070 */
[----:B------:R-:W-:-:S04]  /*05d0*/  LOP3.LUT R19, R6, 0x7, RZ, 0xc0, !PT ;  /* 0x0000000706137812 */ /* 0x000fc800078ec0ff */
[----:B------:R-:W-:-:S07]  /*05e0*/  ISETP.NE.AND P0, PT, R19, RZ, PT ;  /* 0x000000ff1300720c */ /* 0x000fce0003f05270 */
[----:B------:R-:W-:Y:S06]  /*05f0*/  @!P1 BRA `(.L_x_403) ;  /* 0x0000000000a49947 */ /* 0x000fec0003800000 */
[----:B------:R-:W0:Y:S01]  /*0600*/  LDC.64 R14, c[0x0][0x380] ;  /* 0x0000e000ff0e7b82 */ /* 0x000e220000000a00 */
[CC--:B------:R-:W-:Y:S01]  /*0610*/  IADD3 R16, P2, PT, R9.reuse, R10.reuse, RZ ;  /* 0x0000000a09107210 */ /* 0x0c0fe20007f5e0ff */
[----:B------:R-:W-:Y:S01]  /*0620*/  IMAD.IADD R23, R9, 0x1, R10 ;  /* 0x0000000109177824 */ /* 0x000fe200078e020a */
[CC--:B------:R-:W-:Y:S02]  /*0630*/  IADD3 R21, PT, PT, R8.reuse, R10.reuse, RZ ;  /* 0x0000000a08157210 */ /* 0x0c0fe40007ffe0ff */
[----:B------:R-:W-:Y:S01]  /*0640*/  IADD3 R17, P1, PT, R8, R10, RZ ;  /* 0x0000000a08117210 */ /* 0x000fe20007f3e0ff */
[----:B------:R-:W-:Y:S02]  /*0650*/  IMAD.X R20, RZ, RZ, RZ, P2 ;  /* 0x000000ffff147224 */ /* 0x000fe400010e06ff */
[----:B------:R-:W1:Y:S01]  /*0660*/  LDC.64 R4, c[0x0][0x380] ;  /* 0x0000e000ff047b82 */ /* 0x000e620000000a00 */
[----:B------:R-:W-:-:S07]  /*0670*/  IADD3.X R18, PT, PT, RZ, RZ, RZ, P1, !PT ;  /* 0x000000ffff127210 */ /* 0x000fce0000ffe4ff */
[----:B------:R-:W2:Y:S08]  /*0680*/  LDC.64 R2, c[0x0][0x388] ;  /* 0x0000e200ff027b82 */ /* 0x000eb00000000a00 */
[----:B------:R-:W3:Y:S01]  /*0690*/  LDC.64 R12, c[0x0][0x388] ;  /* 0x0000e200ff0c7b82 */ /* 0x000ee20000000a00 */
[----:B0-----:R-:W-:-:S06]  /*06a0*/  IMAD.WIDE.U32 R14, R21, 0x4, R14 ;  /* 0x00000004150e7825 */ /* 0x001fcc00078e000e */
[----:B------:R-:W4:Y:S01]  /*06b0*/  LDG.E R14, desc[UR6][R14.64] ;  /* 0x000000060e0e7981 */ /* 0x000f22000c1e1900 */
[----:B-1----:R-:W-:-:S04]  /*06c0*/  LEA R4, P1, R17, R4, 0x2 ;  /* 0x0000000411047211 */ /* 0x002fc800078210ff */
[----:B------:R-:W-:Y:S02]  /*06d0*/  LEA.HI.X R5, R17, R5, R18, 0x2, P1 ;  /* 0x0000000511057211 */ /* 0x000fe400008f1412 */
[----:B--2---:R-:W-:-:S03]  /*06e0*/  LEA R2, P2, R16, R2, 0x2 ;  /* 0x0000000210027211 */ /* 0x004fc600078410ff */
[----:B------:R-:W2:Y:S01]  /*06f0*/  LDG.E R27, desc[UR6][R4.64+0x4] ;  /* 0x00000406041b7981 */ /* 0x000ea2000c1e1900 */
[----:B------:R-:W-:-:S03]  /*0700*/  LEA.HI.X R3, R16, R3, R20, 0x2, P2 ;  /* 0x0000000310037211 */ /* 0x000fc600010f1414 */
[----:B------:R-:W5:Y:S01]  /*0710*/  LDG.E R22, desc[UR6][R4.64+0x8] ;  /* 0x0000080604167981 */ /* 0x000f62000c1e1900 */
[----:B---3--:R-:W-:-:S03]  /*0720*/  IMAD.WIDE.U32 R12, R23, 0x4, R12 ;  /* 0x00000004170c7825 */ /* 0x008fc600078e000c */
[----:B------:R-:W2:Y:S04]  /*0730*/  LDG.E R28, desc[UR6][R2.64+0x4] ;  /* 0x00000406021c7981 */ /* 0x000ea8000c1e1900 */
[----:B------:R-:W4:Y:S04]  /*0740*/  LDG.E R26, desc[UR6][R12.64] ;  /* 0x000000060c1a7981 */ /* 0x000f28000c1e1900 */
[----:B------:R-:W5:Y:S04]  /*0750*/  LDG.E R23, desc[UR6][R2.64+0x8] ;  /* 0x0000080602177981 */ /* 0x000f68000c1e1900 */
[----:B------:R-:W3:Y:S04]  /*0760*/  LDG.E R20, desc[UR6][R4.64+0xc] ;  /* 0x00000c0604147981 */ /* 0x000ee8000c1e1900 */
        /* <DEDUP_REMOVED lines=8> */
[----:B------:R-:W3:Y:S01]  /*07f0*/  LDG.E R24, desc[UR6][R2.64+0x1c] ;  /* 0x00001c0602187981 */ /* 0x000ee2000c1e1900 */
[----:B------:R-:W-:Y:S01]  /*0800*/  IADD3 R10, PT, PT, R10, 0x8, RZ ;  /* 0x000000080a0a7810 */ /* 0x000fe20007ffe0ff */
[----:B----4-:R-:W-:-:S04]  /*0810*/  FFMA R14, R14, R26, R11 ;  /* 0x0000001a0e0e7223 */ /* 0x010fc8000000000b */
[----:B--2---:R-:W-:-:S04]  /*0820*/  FFMA R27, R27, R28, R14 ;  /* 0x0000001c1b1b7223 */ /* 0x004fc8000000000e */
[----:B-----5:R-:W-:-:S04]  /*0830*/  FFMA R23, R22, R23, R27 ;  /* 0x0000001716177223 */ /* 0x020fc8000000001b */
[----:B---3--:R-:W-:-:S04]  /*0840*/  FFMA R20, R20, R21, R23 ;  /* 0x0000001514147223 */ /* 0x008fc80000000017 */
[----:B------:R-:W-:-:S04]  /*0850*/  FFMA R17, R17, R18, R20 ;  /* 0x0000001211117223 */ /* 0x000fc80000000014 */
[----:B------:R-:W-:-:S04]  /*0860*/  FFMA R15, R16, R15, R17 ;  /* 0x0000000f100f7223 */ /* 0x000fc80000000011 */
[----:B------:R-:W-:-:S04]  /*0870*/  FFMA R12, R12, R25, R15 ;  /* 0x000000190c0c7223 */ /* 0x000fc8000000000f */
[----:B------:R-:W-:-:S07]  /*0880*/  FFMA R11, R13, R24, R12 ;  /* 0x000000180d0b7223 */ /* 0x000fce000000000c */
.L_x_403:
[----:B------:R-:W-:Y:S05]  /*0890*/  @!P0 BRA `(.L_x_400) ;  /* 0x0000000000ec8947 */ /* 0x000fea0003800000 */
[----:B------:R-:W-:Y:S02]  /*08a0*/  ISETP.GE.U32.AND P1, PT, R19, 0x4, PT ;  /* 0x000000041300780c */ /* 0x000fe40003f26070 */
[----:B------:R-:W-:-:S04]  /*08b0*/  LOP3.LUT R6, R6, 0x3, RZ, 0xc0, !PT ;  /* 0x0000000306067812 */ /* 0x000fc800078ec0ff */
[----:B------:R-:W-:-:S07]  /*08c0*/  ISETP.NE.AND P0, PT, R6, RZ, PT ;  /* 0x000000ff0600720c */ /* 0x000fce0003f05270 */
[----:B------:R-:W-:Y:S06]  /*08d0*/  @!P1 BRA `(.L_x_404) ;  /* 0x0000000000749947 */ /* 0x000fec0003800000 */
[----:B------:R-:W0:Y:S01]  /*08e0*/  LDC.64 R14, c[0x0][0x380] ;  /* 0x0000e000ff0e7b82 */ /* 0x000e220000000a00 */
[CC--:B------:R-:W-:Y:S01]  /*08f0*/  IADD3 R17, PT, PT, R8.reuse, R10.reuse, RZ ;  /* 0x0000000a08117210 */ /* 0x0c0fe20007ffe0ff */
[C---:B------:R-:W-:Y:S01]  /*0900*/  IMAD.IADD R19, R9.reuse, 0x1, R10 ;  /* 0x0000000109137824 */ /* 0x040fe200078e020a */
[-C--:B------:R-:W-:Y:S02]  /*0910*/  IADD3 R16, P1, PT, R8, R10.reuse, RZ ;  /* 0x0000000a08107210 */ /* 0x080fe40007f3e0ff */
[----:B------:R-:W-:Y:S02]  /*0920*/  IADD3 R20, P2, PT, R9, R10, RZ ;  /* 0x0000000a09147210 */ /* 0x000fe40007f5e0ff */
[----:B------:R-:W-:Y:S01]  /*0930*/  IADD3.X R18, PT, PT, RZ, RZ, RZ, P1, !PT ;  /* 0x000000ffff127210 */ /* 0x000fe20000ffe4ff */
[----:B------:R-:W1:Y:S01]  /*0940*/  LDC.64 R12, c[0x0][0x388] ;  /* 0x0000e200ff0c7b82 */ /* 0x000e620000000a00 */
[----:B------:R-:W-:-:S07]  /*0950*/  IADD3.X R21, PT, PT, RZ, RZ, RZ, P2, !PT ;  /* 0x000000ffff157210 */ /* 0x000fce00017fe4ff */
[----:B------:R-:W2:Y:S08]  /*0960*/  LDC.64 R4, c[0x0][0x380] ;  /* 0x0000e000ff047b82 */ /* 0x000eb00000000a00 */
[----:B------:R-:W3:Y:S01]  /*0970*/  LDC.64 R2, c[0x0][0x388] ;  /* 0x0000e200ff027b82 */ /* 0x000ee20000000a00 */
[----:B0-----:R-:W-:-:S06]  /*0980*/  IMAD.WIDE.U32 R14, R17, 0x4, R14 ;  /* 0x00000004110e7825 */ /* 0x001fcc00078e000e */
[----:B------:R-:W4:Y:S01]  /*0990*/  LDG.E R14, desc[UR6][R14.64] ;  /* 0x000000060e0e7981 */ /* 0x000f22000c1e1900 */
[----:B-1----:R-:W-:-:S06]  /*09a0*/  IMAD.WIDE.U32 R12, R19, 0x4, R12 ;  /* 0x00000004130c7825 */ /* 0x002fcc00078e000c */
[----:B------:R-:W4:Y:S01]  /*09b0*/  LDG.E R12, desc[UR6][R12.64] ;  /* 0x000000060c0c7981 */ /* 0x000f22000c1e1900 */
[----:B--2---:R-:W-:-:S04]  /*09c0*/  LEA R4, P1, R16, R4, 0x2 ;  /* 0x0000000410047211 */ /* 0x004fc800078210ff */
[----:B------:R-:W-:Y:S02]  /*09d0*/  LEA.HI.X R5, R16, R5, R18, 0x2, P1 ;  /* 0x0000000510057211 */ /* 0x000fe400008f1412 */
[----:B---3--:R-:W-:-:S03]  /*09e0*/  LEA R2, P2, R20, R2, 0x2 ;  /* 0x0000000214027211 */ /* 0x008fc600078410ff */
[----:B------:R-:W2:Y:S01]  /*09f0*/  LDG.E R16, desc[UR6][R4.64+0x4] ;  /* 0x0000040604107981 */ /* 0x000ea2000c1e1900 */
[----:B------:R-:W-:-:S03]  /*0a00*/  LEA.HI.X R3, R20, R3, R21, 0x2, P2 ;  /* 0x0000000314037211 */ /* 0x000fc600010f1415 */
[----:B------:R-:W3:Y:S04]  /*0a10*/  LDG.E R18, desc[UR6][R4.64+0x8] ;  /* 0x0000080604127981 */ /* 0x000ee8000c1e1900 */
[----:B------:R-:W2:Y:S04]  /*0a20*/  LDG.E R17, desc[UR6][R2.64+0x4] ;  /* 0x0000040602117981 */ /* 0x000ea8000c1e1900 */
[----:B------:R-:W3:Y:S04]  /*0a30*/  LDG.E R19, desc[UR6][R2.64+0x8] ;  /* 0x0000080602137981 */ /* 0x000ee8000c1e1900 */
[----:B------:R-:W5:Y:S04]  /*0a40*/  LDG.E R20, desc[UR6][R4.64+0xc] ;  /* 0x00000c0604147981 */ /* 0x000f68000c1e1900 */
[----:B------:R-:W5:Y:S01]  /*0a50*/  LDG.E R21, desc[UR6][R2.64+0xc] ;  /* 0x00000c0602157981 */ /* 0x000f62000c1e1900 */
[----:B------:R-:W-:-:S02]  /*0a60*/  VIADD R10, R10, 0x4 ;  /* 0x000000040a0a7836 */ /* 0x000fc40000000000 */
[----:B----4-:R-:W-:-:S04]  /*0a70*/  FFMA R11, R14, R12, R11 ;  /* 0x0000000c0e0b7223 */ /* 0x010fc8000000000b */
[----:B--2---:R-:W-:-:S04]  /*0a80*/  FFMA R11, R16, R17, R11 ;  /* 0x00000011100b7223 */ /* 0x004fc8000000000b */
[----:B---3--:R-:W-:-:S04]  /*0a90*/  FFMA R11, R18, R19, R11 ;  /* 0x00000013120b7223 */ /* 0x008fc8000000000b */
[----:B-----5:R-:W-:-:S07]  /*0aa0*/  FFMA R11, R20, R21, R11 ;  /* 0x00000015140b7223 */ /* 0x020fce000000000b */
.L_x_404:
[----:B------:R-:W-:Y:S05]  /*0ab0*/  @!P0 BRA `(.L_x_400) ;  /* 0x0000000000648947 */ /* 0x000fea0003800000 */
[----:B------:R-:W0:Y:S01]  /*0ac0*/  LDC.64 R2, c[0x0][0x388] ;  /* 0x0000e200ff027b82 */ /* 0x000e220000000a00 */
[-C--:B------:R-:W-:Y:S02]  /*0ad0*/  IADD3 R9, PT, PT, R9, R10.reuse, RZ ;  /* 0x0000000a09097210 */ /* 0x080fe40007ffe0ff */
[----:B------:R-:W-:Y:S02]  /*0ae0*/  IADD3 R13, PT, PT, R8, R10, RZ ;  /* 0x0000000a080d7210 */ /* 0x000fe40007ffe0ff */
[----:B------:R-:W-:-:S03]  /*0af0*/  IADD3 R6, PT, PT, -R6, RZ, RZ ;  /* 0x000000ff06067210 */ /* 0x000fc60007ffe1ff */
[----:B------:R-:W1:Y:S01]  /*0b00*/  LDC.64 R4, c[0x0][0x380] ;  /* 0x0000e000ff047b82 */ /* 0x000e620000000a00 */
[----:B0-----:R-:W-:-:S04]  /*0b10*/  IMAD.WIDE.U32 R2, R9, 0x4, R2 ;  /* 0x0000000409027825 */ /* 0x001fc800078e0002 */
[----:B------:R-:W-:Y:S02]  /*0b20*/  IMAD.MOV.U32 R10, RZ, RZ, R2 ;  /* 0x000000ffff0a7224 */ /* 0x000fe400078e0002 */
[----:B-1----:R-:W-:Y:S01]  /*0b30*/  IMAD.WIDE.U32 R4, R13, 0x4, R4 ;  /* 0x000000040d047825 */ /* 0x002fe200078e0004 */
[----:B------:R-:W-:-:S03]  /*0b40*/  MOV R13, R3 ;  /* 0x00000003000d7202 */ /* 0x000fc60000000f00 */
[----:B------:R-:W-:Y:S01]  /*0b50*/  IMAD.MOV.U32 R9, RZ, RZ, R5 ;  /* 0x000000ffff097224 */ /* 0x000fe200078e0005 */
[----:B------:R-:W-:-:S07]  /*0b60*/  MOV R8, R4 ;  /* 0x0000000400087202 */ /* 0x000fce0000000f00 */
.L_x_405:
[----:B------:R-:W-:Y:S01]  /*0b70*/  MOV R2, R8 ;  /* 0x0000000800027202 */ /* 0x000fe20000000f00 */
[----:B------:R-:W-:Y:S01]  /*0b80*/  IMAD.MOV.U32 R3, RZ, RZ, R9 ;  /* 0x000000ffff037224 */ /* 0x000fe200078e0009 */
[----:B------:R-:W-:Y:S02]  /*0b90*/  MOV R4, R10 ;  /* 0x0000000a00047202 */ /* 0x000fe40000000f00 */
[----:B------:R-:W-:Y:S02]  /*0ba0*/  MOV R5, R13 ;  /* 0x0000000d00057202 */ /* 0x000fe40000000f00 */
[----:B------:R-:W2:Y:S04]  /*0bb0*/  LDG.E R2, desc[UR6][R2.64] ;  /* 0x0000000602027981 */ /* 0x000ea8000c1e1900 */
[----:B------:R-:W2:Y:S01]  /*0bc0*/  LDG.E R4, desc[UR6][R4.64] ;  /* 0x0000000604047981 */ /* 0x000ea2000c1e1900 */
[----:B------:R-:W-:Y:S01]  /*0bd0*/  VIADD R6, R6, 0x1 ;  /* 0x0000000106067836 */ /* 0x000fe20000000000 */
[----:B------:R-:W-:-:S02]  /*0be0*/  IADD3 R10, P1, PT, R10, 0x4, RZ ;  /* 0x000000040a0a7810 */ /* 0x000fc40007f3e0ff */
[----:B------:R-:W-:Y:S02]  /*0bf0*/  IADD3 R8, P2, PT, R8, 0x4, RZ ;  /* 0x0000000408087810 */ /* 0x000fe40007f5e0ff */
[----:B------:R-:W-:Y:S02]  /*0c00*/  ISETP.NE.AND P0, PT, R6, RZ, PT ;  /* 0x000000ff0600720c */ /* 0x000fe40003f05270 */
[----:B------:R-:W-:Y:S02]  /*0c10*/  IADD3.X R13, PT, PT, RZ, R13, RZ, P1, !PT ;  /* 0x0000000dff0d7210 */ /* 0x000fe40000ffe4ff */
[----:B------:R-:W-:Y:S01]  /*0c20*/  IADD3.X R9, PT, PT, RZ, R9, RZ, P2, !PT ;  /* 0x00000009ff097210 */ /* 0x000fe200017fe4ff */
[----:B--2---:R-:W-:-:S08]  /*0c30*/  FFMA R11, R2, R4, R11 ;  /* 0x00000004020b7223 */ /* 0x004fd0000000000b */
[----:B------:R-:W-:Y:S05]  /*0c40*/  @P0 BRA `(.L_x_405) ;  /* 0xfffffffc00c80947 */ /* 0x000fea000383ffff */
.L_x_400:
[----:B------:R-:W0:Y:S01]  /*0c50*/  LDC.64 R2, c[0x0][0x390] ;  /* 0x0000e400ff027b82 */ /* 0x000e220000000a00 */
[----:B------:R-:W-:-:S04]  /*0c60*/  IMAD R7, R0, UR4, R7 ;  /* 0x0000000400077c24 */ /* 0x000fc8000f8e0207 */
[----:B0-----:R-:W-:-:S05]  /*0c70*/  IMAD.WIDE.U32 R2, R7, 0x4, R2 ;  /* 0x0000000407027825 */ /* 0x001fca00078e0002 */
[----:B------:R-:W-:Y:S01]  /*0c80*/  STG.E desc[UR6][R2.64], R11 ;  /* 0x0000000b02007986 */ /* 0x000fe2000c101906 */
[----:B------:R-:W-:Y:S05]  /*0c90*/  EXIT ;  /* 0x000000000000794d */ /* 0x000fea0003800000 */
.L_x_406:
        /* <DEDUP_REMOVED lines=14> */
.L_x_476:


//--------------------- .text._Z32fused_embedding_layernorm_kernelPKfS0_PKiS0_S2_Pfiif --------------------------
	.section	.text._Z32fused_embedding_layernorm_kernelPKfS0_PKiS0_S2_Pfiif,"ax",@progbits
	.align	128
        .global         _Z32fused_embedding_layernorm_kernelPKfS0_PKiS0_S2_Pfiif
        .type           _Z32fused_embedding_layernorm_kernelPKfS0_PKiS0_S2_Pfiif,@function
        .size           _Z32fused_embedding_layernorm_kernelPKfS0_PKiS0_S2_Pfiif,(.L_x_460 - _Z32fused_embedding_layernorm_kernelPKfS0_PKiS0_S2_Pfiif)
        .other          _Z32fused_embedding_layernorm_kernelPKfS0_PKiS0_S2_Pfiif,@"STO_CUDA_ENTRY STV_DEFAULT"
_Z32fused_embedding_layernorm_kernelPKfS0_PKiS0_S2_Pfiif:
.text._Z32fused_embedding_layernorm_kernelPKfS0_PKiS0_S2_Pfiif:
        /* <DEDUP_REMOVED lines=9> */
[----:B0-----:R-:W-:-:S05]  /*0090*/  IMAD.WIDE.U32 R4, R3, 0x4, R4 ;  /* 0x0000000403047825 */ /* 0x001fca00078e0004 */
[----:B-1----:R-:W2:Y:S01]  /*00a0*/  LDG.E R7, desc[UR10][R4.64] ;  /* 0x0000000a04077981 */ /* 0x002ea2000c1e1900 */
[----:B------:R-:W-:Y:S01]  /*00b0*/  HFMA2 R0, -RZ, RZ, 0, 0 ;  /* 0x00000000ff007431 */ /* 0x000fe200000001ff */
[----:B--2---:R-:W-:-:S13]  /*00c0*/  ISETP.GT.AND P0, PT, R7, 0xff, PT ;  /* 0x000000ff0700780c */ /* 0x004fda0003f04270 */
[----:B------:R-:W-:Y:S05]  /*00d0*/  @P0 BRA `(.L_x_407) ;  /* 0x0000000000140947 */ /* 0x000fea0003800000 */
[----:B------:R-:W0:Y:S01]  /*00e0*/  LDC.64 R4, c[0x0][0x380] ;  /* 0x0000e000ff047b82 */ /* 0x000e220000000a00 */
[----:B------:R-:W-:-:S04]  /*00f0*/  IMAD R7, R7, UR9, R2 ;  /* 0x0000000907077c24 */ /* 0x000fc8000f8e0202 */
[----:B0-----:R-:W-:-:S05]  /*0100*/  IMAD.WIDE R4, R7, 0x4, R4 ;  /* 0x0000000407047825 */ /* 0x001fca00078e0204 */
[----:B------:R0:W5:Y:S01]  /*0110*/  LDG.E R0, desc[UR10][R4.64] ;  /* 0x0000000a04007981 */ /* 0x000162000c1e1900 */
[----:B------:R-:W-:Y:S05]  /*0120*/  BRA `(.L_x_408) ;  /* 0x0000000000307947 */ /* 0x000fea0003800000 */
.L_x_407:
[----:B------:R-:W-:-:S13]  /*0130*/  ISETP.GT.U32.AND P0, PT, R7, 0x1879f, PT ;  /* 0x0001879f0700780c */ /* 0x000fda0003f04070 */
[----:B------:R-:W-:Y:S05]  /*0140*/  @P0 BRA `(.L_x_408) ;  /* 0x0000000000280947 */ /* 0x000fea0003800000 */
[----:B------:R-:W0:Y:S01]  /*0150*/  LDC.64 R4, c[0x0][0x390] ;  /* 0x0000e400ff047b82 */ /* 0x000e220000000a00 */
[----:B------:R-:W-:-:S05]  /*0160*/  IADD3 R7, PT, PT, R7, -0x100, RZ ;  /* 0xffffff0007077810 */ /* 0x000fca0007ffe0ff */
[----:B0-----:R-:W-:-:S06]  /*0170*/  IMAD.WIDE.U32 R4, R7, 0x4, R4 ;  /* 0x0000000407047825 */ /* 0x001fcc00078e0004 */
[----:B------:R-:W2:Y:S02]  /*0180*/  LDG.E R4, desc[UR10][R4.64] ;  /* 0x0000000a04047981 */ /* 0x000ea4000c1e1900 */
[----:B--2---:R-:W-:-:S13]  /*0190*/  ISETP.NE.AND P0, PT, R4, 0x1, PT ;  /* 0x000000010400780c */ /* 0x004fda0003f05270 */
[----:B------:R-:W-:Y:S05]  /*01a0*/  @P0 BRA `(.L_x_408) ;  /* 0x0000000000100947 */ /* 0x000fea0003800000 */
[----:B------:R-:W0:Y:S01]  /*01b0*/  LDC.64 R4, c[0x0][0x388] ;  /* 0x0000e200ff047b82 */ /* 0x000e220000000a00 */
[----:B------:R-:W-:-:S04]  /*01c0*/  IMAD R7, R7, UR9, R2 ;  /* 0x0000000907077c24 */ /* 0x000fc8000f8e0202 */
[----:B0-----:R-:W-:-:S05]  /*01d0*/  IMAD.WIDE.U32 R4, R7, 0x4, R4 ;  /* 0x0000000407047825 */ /* 0x001fca00078e0004 */
[----:B------:R1:W5:Y:S02]  /*01e0*/  LDG.E R0, desc[UR10][R4.64] ;  /* 0x0000000a04007981 */ /* 0x000364000c1e1900 */
.L_x_408:
[----:B------:R-:W-:Y:S02]  /*01f0*/  ISETP.GT.U32.AND P0, PT, R3, 0x1ff, PT ;  /* 0x000001ff0300780c */ /* 0x000fe40003f04070 */
[----:B------:R-:W-:-:S11]  /*0200*/  MOV R7, RZ ;  /* 0x000000ff00077202 */ /* 0x000fd60000000f00 */
[----:B01----:R-:W0:Y:S01]  /*0210*/  @!P0 LDC.64 R4, c[0x0][0x398] ;  /* 0x0000e600ff048b82 */ /* 0x003e220000000a00 */
[----:B------:R-:W-:-:S04]  /*0220*/  @!P0 IMAD R9, R3, UR9, R2 ;  /* 0x0000000903098c24 */ /* 0x000fc8000f8e0202 */
[----:B0-----:R-:W-:-:S05]  /*0230*/  @!P0 IMAD.WIDE.U32 R4, R9, 0x4, R4 ;  /* 0x0000000409048825 */ /* 0x001fca00078e0004 */
[----:B------:R-:W2:Y:S01]  /*0240*/  @!P0 LDG.E R7, desc[UR10][R4.64] ;  /* 0x0000000a04078981 */ /* 0x000ea2000c1e1900 */
[----:B------:R-:W0:Y:S01]  /*0250*/  S2UR UR5, SR_CgaCtaId ;  /* 0x00000000000579c3 */ /* 0x000e220000008800 */
[----:B------:R-:W-:Y:S01]  /*0260*/  UMOV UR4, 0x400 ;  /* 0x0000040000047882 */ /* 0x000fe20000000000 */
[----:B------:R-:W-:Y:S01]  /*0270*/  ISETP.NE.AND P0, PT, R2, RZ, PT ;  /* 0x000000ff0200720c */ /* 0x000fe20003f05270 */
[----:B------:R-:W-:Y:S01]  /*0280*/  BSSY.RECONVERGENT B0, `(.L_x_409) ;  /* 0x00000a5000007945 */ /* 0x000fe20003800200 */
[----:B0-----:R-:W-:Y:S02]  /*0290*/  ULEA UR6, UR5, UR4, 0x18 ;  /* 0x0000000405067291 */ /* 0x001fe4000f8ec0ff */
[----:B------:R-:W-:-:S04]  /*02a0*/  UIADD3 UR4, UPT, UPT, UR4, 0x400, URZ ;  /* 0x0000040004047890 */ /* 0x000fc8000fffe0ff */
[----:B------:R-:W-:Y:S01]  /*02b0*/  ULEA UR4, UR5, UR4, 0x18 ;  /* 0x0000000405047291 */ /* 0x000fe2000f8ec0ff */
[----:B------:R-:W-:-:S05]  /*02c0*/  MOV R29, UR6 ;  /* 0x00000006001d7c02 */ /* 0x000fca0008000f00 */
[C---:B------:R-:W-:Y:S01]  /*02d0*/  LEA R9, R2.reuse, UR4, 0x2 ;  /* 0x0000000402097c11 */ /* 0x040fe2000f8e10ff */
[----:B--2--5:R-:W-:Y:S01]  /*02e0*/  FADD R0, R7, R0 ;  /* 0x0000000007007221 */ /* 0x024fe20000000000 */
[----:B------:R-:W-:-:S03]  /*02f0*/  LEA R7, R2, R29, 0x2 ;  /* 0x0000001d02077211 */ /* 0x000fc600078e10ff */
[----:B------:R-:W-:Y:S02]  /*0300*/  FMUL R6, R0, R0 ;  /* 0x0000000000067220 */ /* 0x000fe40000400000 */
[----:B------:R0:W-:Y:S04]  /*0310*/  STS [R7], R0 ;  /* 0x0000000007007388 */ /* 0x0001e80000000800 */
[----:B------:R0:W-:Y:S01]  /*0320*/  STS [R9], R6 ;  /* 0x0000000609007388 */ /* 0x0001e20000000800 */
[----:B------:R-:W-:Y:S06]  /*0330*/  BAR.SYNC.DEFER_BLOCKING 0x0 ;  /* 0x0000000000007b1d */ /* 0x000fec0000010000 */
[----:B------:R-:W-:Y:S05]  /*0340*/  @P0 BRA `(.L_x_410) ;  /* 0x0000000800600947 */ /* 0x000fea0003800000 */
[----:B------:R-:W-:Y:S01]  /*0350*/  UISETP.GE.U32.AND UP1, UPT, UR9, 0x10, UPT ;  /* 0x000000100900788c */ /* 0x000fe2000bf26070 */
[----:B------:R-:W-:Y:S01]  /*0360*/  HFMA2 R27, -RZ, RZ, 0, 0 ;  /* 0x00000000ff1b7431 */ /* 0x000fe200000001ff */
[----:B------:R-:W-:Y:S01]  /*0370*/  ULOP3.LUT UR5, UR9, 0xf, URZ, 0xc0, !UPT ;  /* 0x0000000f09057892 */ /* 0x000fe2000f8ec0ff */
[----:B------:R-:W-:Y:S01]  /*0380*/  HFMA2 R25, -RZ, RZ, 0, 0 ;  /* 0x00000000ff197431 */ /* 0x000fe200000001ff */
[----:B------:R-:W-:Y:S02]  /*0390*/  MOV R28, RZ ;  /* 0x000000ff001c7202 */ /* 0x000fe40000000f00 */
[----:B------:R-:W-:-:S03]  /*03a0*/  UISETP.NE.AND UP0, UPT, UR5, URZ, UPT ;  /* 0x000000ff0500728c */ /* 0x000fc6000bf05270 */
[----:B------:R-:W-:Y:S08]  /*03b0*/  BRA.U !UP1, `(.L_x_411) ;  /* 0x0000000109cc7547 */ /* 0x000ff0000b800000 */
[----:B------:R-:W-:Y:S01]  /*03c0*/  ULOP3.LUT UR6, UR9, 0x7ffffff0, URZ, 0xc0, !UPT ;  /* 0x7ffffff009067892 */ /* 0x000fe2000f8ec0ff */
[----:B------:R-:W-:Y:S01]  /*03d0*/  IADD3 R30, PT, PT, R29, 0x20, RZ ;  /* 0x000000201d1e7810 */ /* 0x000fe20007ffe0ff */
[----:B------:R-:W-:Y:S01]  /*03e0*/  UIADD3 UR7, UPT, UPT, UR4, 0x20, URZ ;  /* 0x0000002004077890 */ /* 0x000fe2000fffe0ff */
[----:B------:R-:W-:Y:S01]  /*03f0*/  MOV R27, RZ ;  /* 0x000000ff001b7202 */ /* 0x000fe20000000f00 */
[----:B------:R-:W-:Y:S02]  /*0400*/  UIADD3 UR8, UPT, UPT, -UR6, URZ, URZ ;  /* 0x000000ff06087290 */ /* 0x000fe4000fffe1ff */
[----:B------:R-:W-:-:S10]  /*0410*/  MOV R28, UR6 ;  /* 0x00000006001c7c02 */ /* 0x000fd40008000f00 */
.L_x_412:
[----:B------:R-:W1:Y:S01]  /*0420*/  LDS.128 R12, [R30+-0x20] ;  /* 0xffffe0001e0c7984 */ /* 0x000e620000000c00 */
[----:B------:R-:W-:-:S03]  /*0430*/  UIADD3 UR8, UPT, UPT, UR8, 0x10, URZ ;  /* 0x0000001008087890 */ /* 0x000fc6000fffe0ff */
[----:B------:R-:W2:Y:S01]  /*0440*/  LDS.128 R20, [UR7+-0x20] ;  /* 0xffffe007ff147984 */ /* 0x000ea20008000c00 */
[----:B------:R-:W-:-:S03]  /*0450*/  UISETP.NE.AND UP1, UPT, UR8, URZ, UPT ;  /* 0x000000ff0800728c */ /* 0x000fc6000bf25270 */
[----:B0-----:R-:W0:Y:S04]  /*0460*/  LDS.128 R4, [R30+-0x10] ;  /* 0xfffff0001e047984 */ /* 0x001e280000000c00 */
[----:B------:R-:W3:Y:S04]  /*0470*/  LDS.128 R8, [UR7+-0x10] ;  /* 0xfffff007ff087984 */ /* 0x000ee80008000c00 */
[----:B------:R-:W4:Y:S01]  /*0480*/  LDS.128 R16, [UR7] ;  /* 0x00000007ff107984 */ /* 0x000f220008000c00 */
[----:B-1----:R-:W-:-:S04]  /*0490*/  FADD R12, R12, R25 ;  /* 0x000000190c0c7221 */ /* 0x002fc80000000000 */
[----:B------:R-:W-:Y:S01]  /*04a0*/  FADD R13, R12, R13 ;  /* 0x0000000d0c0d7221 */ /* 0x000fe20000000000 */
[----:B--2---:R-:W-:-:S03]  /*04b0*/  FADD R20, R20, R27 ;  /* 0x0000001b14147221 */ /* 0x004fc60000000000 */
[----:B------:R-:W-:Y:S01]  /*04c0*/  FADD R14, R13, R14 ;  /* 0x0000000e0d0e7221 */ /* 0x000fe20000000000 */
[----:B------:R-:W-:-:S03]  /*04d0*/  FADD R21, R20, R21 ;  /* 0x0000001514157221 */ /* 0x000fc60000000000 */
[----:B------:R-:W-:Y:S01]  /*04e0*/  FADD R25, R14, R15 ;  /* 0x0000000f0e197221 */ /* 0x000fe20000000000 */
[----:B------:R-:W-:Y:S01]  /*04f0*/  FADD R22, R21, R22 ;  /* 0x0000001615167221 */ /* 0x000fe20000000000 */
[----:B------:R-:W1:Y:S02]  /*0500*/  LDS.128 R12, [R30] ;  /* 0x000000001e0c7984 */ /* 0x000e640000000c00 */
[----:B0-----:R-:W-:Y:S01]  /*0510*/  FADD R4, R25, R4 ;  /* 0x0000000419047221 */ /* 0x001fe20000000000 */
[----:B------:R-:W-:Y:S01]  /*0520*/  FADD R23, R22, R23 ;  /* 0x0000001716177221 */ /* 0x000fe20000000000 */
[----:B------:R-:W0:Y:S01]  /*0530*/  LDS.128 R24, [UR7+0x10] ;  /* 0x00001007ff187984 */ /* 0x000e220008000c00 */
[----:B------:R-:W-:Y:S01]  /*0540*/  UIADD3 UR7, UPT, UPT, UR7, 0x40, URZ ;  /* 0x0000004007077890 */ /* 0x000fe2000fffe0ff */
[----:B------:R-:W-:Y:S01]  /*0550*/  FADD R5, R4, R5 ;  /* 0x0000000504057221 */ /* 0x000fe20000000000 */
[----:B---3--:R-:W-:Y:S02]  /*0560*/  FADD R8, R23, R8 ;  /* 0x0000000817087221 */ /* 0x008fe40000000000 */
[----:B------:R2:W3:Y:S01]  /*0570*/  LDS.128 R20, [R30+0x10] ;  /* 0x000010001e147984 */ /* 0x0004e20000000c00 */
[----:B------:R-:W-:Y:S01]  /*0580*/  FADD R6, R5, R6 ;  /* 0x0000000605067221 */ /* 0x000fe20000000000 */
[----:B------:R-:W-:-:S03]  /*0590*/  FADD R9, R8, R9 ;  /* 0x0000000908097221 */ /* 0x000fc60000000000 */
[----:B------:R-:W-:Y:S01]  /*05a0*/  FADD R7, R6, R7 ;  /* 0x0000000706077221 */ /* 0x000fe20000000000 */
[----:B------:R-:W-:Y:S01]  /*05b0*/  FADD R10, R9, R10 ;  /* 0x0000000a090a7221 */ /* 0x000fe20000000000 */
[----:B--2---:R-:W-:-:S03]  /*05c0*/  IADD3 R30, PT, PT, R30, 0x40, RZ ;  /* 0x000000401e1e7810 */ /* 0x004fc60007ffe0ff */
[----:B------:R-:W-:-:S04]  /*05d0*/  FADD R11, R10, R11 ;  /* 0x0000000b0a0b7221 */ /* 0x000fc80000000000 */
[----:B----4-:R-:W-:-:S04]  /*05e0*/  FADD R16, R11, R16 ;  /* 0x000000100b107221 */ /* 0x010fc80000000000 */
[----:B------:R-:W-:-:S04]  /*05f0*/  FADD R17, R16, R17 ;  /* 0x0000001110117221 */ /* 0x000fc80000000000 */
[----:B------:R-:W-:-:S04]  /*0600*/  FADD R18, R17, R18 ;  /* 0x0000001211127221 */ /* 0x000fc80000000000 */
[----:B------:R-:W-:Y:S01]  /*0610*/  FADD R19, R18, R19 ;  /* 0x0000001312137221 */ /* 0x000fe20000000000 */
[----:B-1----:R-:W-:-:S04]  /*0620*/  FADD R12, R7, R12 ;  /* 0x0000000c070c7221 */ /* 0x002fc80000000000 */
[----:B------:R-:W-:Y:S01]  /*0630*/  FADD R13, R12, R13 ;  /* 0x0000000d0c0d7221 */ /* 0x000fe20000000000 */
[----:B0-----:R-:W-:-:S03]  /*0640*/  FADD R24, R19, R24 ;  /* 0x0000001813187221 */ /* 0x001fc60000000000 */
[----:B------:R-:W-:Y:S01]  /*0650*/  FADD R14, R13, R14 ;  /* 0x0000000e0d0e7221 */ /* 0x000fe20000000000 */
[----:B------:R-:W-:-:S03]  /*0660*/  FADD R25, R24, R25 ;  /* 0x0000001918197221 */ /* 0x000fc60000000000 */
[----:B------:R-:W-:Y:S01]  /*0670*/  FADD R15, R14, R15 ;  /* 0x0000000f0e0f7221 */ /* 0x000fe20000000000 */
[----:B------:R-:W-:-:S03]  /*0680*/  FADD R26, R25, R26 ;  /* 0x0000001a191a7221 */ /* 0x000fc60000000000 */
[----:B---3--:R-:W-:Y:S01]  /*0690*/  FADD R20, R15, R20 ;  /* 0x000000140f147221 */ /* 0x008fe20000000000 */
[----:B------:R-:W-:-:S03]  /*06a0*/  FADD R27, R26, R27 ;  /* 0x0000001b1a1b7221 */ /* 0x000fc60000000000 */
[----:B------:R-:W-:-:S04]  /*06b0*/  FADD R21, R20, R21 ;  /* 0x0000001514157221 */ /* 0x000fc80000000000 */
[----:B------:R-:W-:-:S04]  /*06c0*/  FADD R22, R21, R22 ;  /* 0x0000001615167221 */ /* 0x000fc80000000000 */
[----:B------:R-:W-:Y:S01]  /*06d0*/  FADD R25, R22, R23 ;  /* 0x0000001716197221 */ /* 0x000fe20000000000 */
[----:B------:R-:W-:Y:S06]  /*06e0*/  BRA.U UP1, `(.L_x_412) ;  /* 0xfffffffd014c7547 */ /* 0x000fec000b83ffff */
.L_x_411:
[----:B------:R-:W-:Y:S05]  /*06f0*/  BRA.U !UP0, `(.L_x_413) ;  /* 0x0000000108e87547 */ /* 0x000fea000b800000 */
[----:B------:R-:W-:Y:S02]  /*0700*/  UISETP.GE.U32.AND UP0, UPT, UR5, 0x8, UPT ;  /* 0x000000080500788c */ /* 0x000fe4000bf06070 */
[----:B------:R-:W-:-:S04]  /*0710*/  ULOP3.LUT UR6, UR9, 0x7, URZ, 0xc0, !UPT ;  /* 0x0000000709067892 */ /* 0x000fc8000f8ec0ff */
[----:B------:R-:W-:-:S03]  /*0720*/  UISETP.NE.AND UP1, UPT, UR6, URZ, UPT ;  /* 0x000000ff0600728c */ /* 0x000fc6000bf25270 */
[----:B------:R-:W-:Y:S08]  /*0730*/  BRA.U !UP0, `(.L_x_414) ;  /* 0x00000001085c7547 */ /* 0x000ff0000b800000 */
[C---:B------:R-:W-:Y:S02]  /*0740*/  LEA R20, R28.reuse, R29, 0x2 ;  /* 0x0000001d1c147211 */ /* 0x040fe400078e10ff */
[C---:B------:R-:W-:Y:S02]  /*0750*/  LEA R21, R28.reuse, UR4, 0x2 ;  /* 0x000000041c157c11 */ /* 0x040fe4000f8e10ff */
[----:B------:R-:W-:Y:S01]  /*0760*/  IADD3 R28, PT, PT, R28, 0x8, RZ ;  /* 0x000000081c1c7810 */ /* 0x000fe20007ffe0ff */
[----:B0-----:R-:W0:Y:S04]  /*0770*/  LDS.128 R4, [R20] ;  /* 0x0000000014047984 */ /* 0x001e280000000c00 */
[----:B------:R-:W1:Y:S04]  /*0780*/  LDS.128 R8, [R21] ;  /* 0x0000000015087984 */ /* 0x000e680000000c00 */
[----:B------:R-:W2:Y:S04]  /*0790*/  LDS.128 R12, [R20+0x10] ;  /* 0x00001000140c7984 */ /* 0x000ea80000000c00 */
[----:B------:R-:W3:Y:S01]  /*07a0*/  LDS.128 R16, [R21+0x10] ;  /* 0x0000100015107984 */ /* 0x000ee20000000c00 */
[----:B0-----:R-:W-:Y:S01]  /*07b0*/  FADD R4, R25, R4 ;  /* 0x0000000419047221 */ /* 0x001fe20000000000 */
[----:B-1----:R-:W-:-:S03]  /*07c0*/  FADD R8, R27, R8 ;  /* 0x000000081b087221 */ /* 0x002fc60000000000 */
[----:B------:R-:W-:Y:S01]  /*07d0*/  FADD R5, R4, R5 ;  /* 0x0000000504057221 */ /* 0x000fe20000000000 */
[----:B------:R-:W-:-:S03]  /*07e0*/  FADD R9, R8, R9 ;  /* 0x0000000908097221 */ /* 0x000fc60000000000 */
[----:B------:R-:W-:Y:S01]  /*07f0*/  FADD R6, R5, R6 ;  /* 0x0000000605067221 */ /* 0x000fe20000000000 */
[----:B------:R-:W-:-:S03]  /*0800*/  FADD R10, R9, R10 ;  /* 0x0000000a090a7221 */ /* 0x000fc60000000000 */
[----:B------:R-:W-:Y:S01]  /*0810*/  FADD R7, R6, R7 ;  /* 0x0000000706077221 */ /* 0x000fe20000000000 */
[----:B------:R-:W-:-:S03]  /*0820*/  FADD R11, R10, R11 ;  /* 0x0000000b0a0b7221 */ /* 0x000fc60000000000 */
[----:B--2---:R-:W-:Y:S01]  /*0830*/  FADD R12, R7, R12 ;  /* 0x0000000c070c7221 */ /* 0x004fe20000000000 */
[----:B---3--:R-:W-:-:S03]  /*0840*/  FADD R16, R11, R16 ;  /* 0x000000100b107221 */ /* 0x008fc60000000000 */
[----:B------:R-:W-:Y:S01]  /*0850*/  FADD R13, R12, R13 ;  /* 0x0000000d0c0d7221 */ /* 0x000fe20000000000 */
[----:B------:R-:W-:-:S03]  /*0860*/  FADD R17, R16, R17 ;  /* 0x0000001110117221 */ /* 0x000fc60000000000 */
[----:B------:R-:W-:Y:S01]  /*0870*/  FADD R14, R13, R14 ;  /* 0x0000000e0d0e7221 */ /* 0x000fe20000000000 */
[----:B------:R-:W-:-:S03]  /*0880*/  FADD R18, R17, R18 ;  /* 0x0000001211127221 */ /* 0x000fc60000000000 */
[----:B------:R-:W-:Y:S01]  /*0890*/  FADD R25, R14, R15 ;  /* 0x0000000f0e197221 */ /* 0x000fe20000000000 */
[----:B------:R-:W-:-:S07]  /*08a0*/  FADD R27, R18, R19 ;  /* 0x00000013121b7221 */ /* 0x000fce0000000000 */
.L_x_414:
[----:B------:R-:W-:Y:S05]  /*08b0*/  BRA.U !UP1, `(.L_x_413) ;  /* 0x0000000109787547 */ /* 0x000fea000b800000 */
[----:B------:R-:W-:Y:S02]  /*08c0*/  UISETP.GE.U32.AND UP0, UPT, UR6, 0x4, UPT ;  /* 0x000000040600788c */ /* 0x000fe4000bf06070 */
[----:B------:R-:W-:-:S04]  /*08d0*/  ULOP3.LUT UR5, UR9, 0x3, URZ, 0xc0, !UPT ;  /* 0x0000000309057892 */ /* 0x000fc8000f8ec0ff */
[----:B------:R-:W-:-:S03]  /*08e0*/  UISETP.NE.AND UP1, UPT, UR5, URZ, UPT ;  /* 0x000000ff0500728c */ /* 0x000fc6000bf25270 */
[----:B------:R-:W-:Y:S08]  /*08f0*/  BRA.U !UP0, `(.L_x_415) ;  /* 0x0000000108347547 */ /* 0x000ff0000b800000 */
[C---:B------:R-:W-:Y:S02]  /*0900*/  LEA R4, R28.reuse, R29, 0x2 ;  /* 0x0000001d1c047211 */ /* 0x040fe400078e10ff */
[C---:B------:R-:W-:Y:S02]  /*0910*/  LEA R8, R28.reuse, UR4, 0x2 ;  /* 0x000000041c087c11 */ /* 0x040fe4000f8e10ff */
[----:B------:R-:W-:Y:S02]  /*0920*/  IADD3 R28, PT, PT, R28, 0x4, RZ ;  /* 0x000000041c1c7810 */ /* 0x000fe40007ffe0ff */
[----:B0-----:R-:W0:Y:S04]  /*0930*/  LDS.128 R4, [R4] ;  /* 0x0000000004047984 */ /* 0x001e280000000c00 */
[----:B------:R-:W1:Y:S01]  /*0940*/  LDS.128 R8, [R8] ;  /* 0x0000000008087984 */ /* 0x000e620000000c00 */
[----:B0-----:R-:W-:Y:S01]  /*0950*/  FADD R12, R25, R4 ;  /* 0x00000004190c7221 */ /* 0x001fe20000000000 */
[----:B-1----:R-:W-:-:S03]  /*0960*/  FADD R14, R27, R8 ;  /* 0x000000081b0e7221 */ /* 0x002fc60000000000 */
[----:B------:R-:W-:Y:S01]  /*0970*/  FADD R5, R12, R5 ;  /* 0x000000050c057221 */ /* 0x000fe20000000000 */
[----:B------:R-:W-:-:S03]  /*0980*/  FADD R9, R14, R9 ;  /* 0x000000090e097221 */ /* 0x000fc60000000000 */
[----:B------:R-:W-:Y:S01]  /*0990*/  FADD R6, R5, R6 ;  /* 0x0000000605067221 */ /* 0x000fe20000000000 */
[----:B------:R-:W-:-:S03]  /*09a0*/  FADD R10, R9, R10 ;  /* 0x0000000a090a7221 */ /* 0x000fc60000000000 */
[----:B------:R-:W-:Y:S01]  /*09b0*/  FADD R25, R6, R7 ;  /* 0x0000000706197221 */ /* 0x000fe20000000000 */
[----:B------:R-:W-:-:S07]  /*09c0*/  FADD R27, R10, R11 ;  /* 0x0000000b0a1b7221 */ /* 0x000fce0000000000 */
.L_x_415:
[----:B------:R-:W-:Y:S05]  /*09d0*/  BRA.U !UP1, `(.L_x_413) ;  /* 0x0000000109307547 */ /* 0x000fea000b800000 */
[C---:B------:R-:W-:Y:S01]  /*09e0*/  LEA R29, R28.reuse, R29, 0x2 ;  /* 0x0000001d1c1d7211 */ /* 0x040fe200078e10ff */
[----:B------:R-:W-:Y:S01]  /*09f0*/  UIADD3 UR5, UPT, UPT, -UR5, URZ, URZ ;  /* 0x000000ff05057290 */ /* 0x000fe2000fffe1ff */
[----:B------:R-:W-:-:S11]  /*0a00*/  LEA R28, R28, UR4, 0x2 ;  /* 0x000000041c1c7c11 */ /* 0x000fd6000f8e10ff */
.L_x_416:
[----:B------:R1:W2:Y:S01]  /*0a10*/  LDS R4, [R29] ;  /* 0x000000001d047984 */ /* 0x0002a20000000800 */
[----:B------:R-:W-:-:S03]  /*0a20*/  UIADD3 UR5, UPT, UPT, UR5, 0x1, URZ ;  /* 0x0000000105057890 */ /* 0x000fc6000fffe0ff */
[----:B0-----:R0:W3:Y:S01]  /*0a30*/  LDS R6, [R28] ;  /* 0x000000001c067984 */ /* 0x0010e20000000800 */
[----:B------:R-:W-:Y:S01]  /*0a40*/  UISETP.NE.AND UP0, UPT, UR5, URZ, UPT ;  /* 0x000000ff0500728c */ /* 0x000fe2000bf05270 */
[----:B-1----:R-:W-:Y:S02]  /*0a50*/  IADD3 R29, PT, PT, R29, 0x4, RZ ;  /* 0x000000041d1d7810 */ /* 0x002fe40007ffe0ff */
[----:B0-----:R-:W-:Y:S01]  /*0a60*/  IADD3 R28, PT, PT, R28, 0x4, RZ ;  /* 0x000000041c1c7810 */ /* 0x001fe20007ffe0ff */
[----:B--2---:R-:W-:Y:S01]  /*0a70*/  FADD R25, R4, R25 ;  /* 0x0000001904197221 */ /* 0x004fe20000000000 */
[----:B---3--:R-:W-:-:S04]  /*0a80*/  FADD R27, R6, R27 ;  /* 0x0000001b061b7221 */ /* 0x008fc80000000000 */
[----:B------:R-:W-:Y:S05]  /*0a90*/  BRA.U UP0, `(.L_x_416) ;  /* 0xfffffffd00dc7547 */ /* 0x000fea000b83ffff */
.L_x_413:
[----:B0-----:R-:W-:-:S04]  /*0aa0*/  I2FP.F32.U32 R6, UR9 ;  /* 0x0000000900067c45 */ /* 0x001fc80008201000 */
        /* <DEDUP_REMOVED lines=10> */
[----:B------:R-:W-:Y:S05]  /*0b50*/  CALL.REL.NOINC `($__internal_12_$__cuda_sm3x_div_rn_noftz_f32_slowpath) ;  /* 0x0000000400587944 */ /* 0x000fea0003c00000 */
[----:B------:R-:W-:-:S07]  /*0b60*/  MOV R5, R4 ;  /* 0x0000000400057202 */ /* 0x000fce0000000f00 */
.L_x_417:
[----:B------:R-:W0:Y:S01]  /*0b70*/  S2UR UR6, SR_CgaCtaId ;  /* 0x00000000000679c3 */ /* 0x000e220000008800 */
[----:B------:R-:W1:Y:S01]  /*0b80*/  MUFU.RCP R7, R6 ;  /* 0x0000000600077308 */ /* 0x000e620000001000 */
[----:B------:R-:W-:-:S07]  /*0b90*/  UMOV UR5, 0x400 ;  /* 0x0000040000057882 */ /* 0x000fce0000000000 */
[----:B------:R-:W2:Y:S01]  /*0ba0*/  FCHK P0, R27, R6 ;  /* 0x000000061b007302 */ /* 0x000ea20000000000 */
[----:B-1----:R-:W-:-:S04]  /*0bb0*/  FFMA R4, -R6, R7, 1 ;  /* 0x3f80000006047423 */ /* 0x002fc80000000107 */
[----:B------:R-:W-:Y:S01]  /*0bc0*/  FFMA R4, R7, R4, R7 ;  /* 0x0000000407047223 */ /* 0x000fe20000000007 */
[----:B0-----:R-:W-:-:S03]  /*0bd0*/  ULEA UR5, UR6, UR5, 0x18 ;  /* 0x0000000506057291 */ /* 0x001fc6000f8ec0ff */
[----:B------:R-:W-:-:S04]  /*0be0*/  FFMA R7, R4, R27, RZ ;  /* 0x0000001b04077223 */ /* 0x000fc800000000ff */
[----:B------:R-:W-:Y:S02]  /*0bf0*/  FFMA R8, -R6, R7, R27 ;  /* 0x0000000706087223 */ /* 0x000fe4000000011b */
[----:B------:R0:W-:Y:S02]  /*0c00*/  STS [UR5], R5 ;  /* 0x00000005ff007988 */ /* 0x0001e40008000805 */
[----:B------:R-:W-:Y:S01]  /*0c10*/  FFMA R4, R4, R8, R7 ;  /* 0x0000000804047223 */ /* 0x000fe20000000007 */
[----:B--2---:R-:W-:Y:S06]  /*0c20*/  @!P0 BRA `(.L_x_418) ;  /* 0x0000000000108947 */ /* 0x004fec0003800000 */
[----:B------:R-:W-:Y:S02]  /*0c30*/  MOV R25, R27 ;  /* 0x0000001b00197202 */ /* 0x000fe40000000f00 */
[----:B------:R-:W-:Y:S02]  /*0c40*/  MOV R4, R6 ;  /* 0x0000000600047202 */ /* 0x000fe40000000f00 */
[----:B------:R-:W-:-:S07]  /*0c50*/  MOV R8, 0xc70 ;  /* 0x00000c7000087802 */ /* 0x000fce0000000f00 */
[----:B0-----:R-:W-:Y:S05]  /*0c60*/  CALL.REL.NOINC `($__internal_12_$__cuda_sm3x_div_rn_noftz_f32_slowpath) ;  /* 0x0000000400147944 */ /* 0x001fea0003c00000 */
.L_x_418:
[----:B------:R-:W1:Y:S01]  /*0c70*/  S2UR UR6, SR_CgaCtaId ;  /* 0x00000000000679c3 */ /* 0x000e620000008800 */
[----:B------:R-:W-:Y:S01]  /*0c80*/  UMOV UR5, 0x400 ;  /* 0x0000040000057882 */ /* 0x000fe20000000000 */
[----:B------:R-:W-:Y:S01]  /*0c90*/  FFMA R4, -R5, R5, R4 ;  /* 0x0000000505047223 */ /* 0x000fe20000000104 */
[----:B-1----:R-:W-:-:S06]  /*0ca0*/  ULEA UR5, UR6, UR5, 0x18 ;  /* 0x0000000506057291 */ /* 0x002fcc000f8ec0ff */
[----:B------:R-:W-:-:S05]  /*0cb0*/  MOV R29, UR5 ;  /* 0x00000005001d7c02 */ /* 0x000fca0008000f00 */
[----:B------:R1:W-:Y:S02]  /*0cc0*/  STS [R29+0x400], R4 ;  /* 0x000400041d007388 */ /* 0x0003e40000000800 */
.L_x_410:
[----:B------:R-:W-:Y:S05]  /*0cd0*/  BSYNC.RECONVERGENT B0 ;  /* 0x0000000000007941 */ /* 0x000fea0003800200 */
.L_x_409:
[----:B------:R-:W-:Y:S06]  /*0ce0*/  BAR.SYNC.DEFER_BLOCKING 0x0 ;  /* 0x0000000000007b1d */ /* 0x000fec0000010000 */
[----:B------:R-:W2:Y:S01]  /*0cf0*/  LDCU UR4, c[0x0][0x3b8] ;  /* 0x00007700ff0477ac */ /* 0x000ea20008000800 */
[----:B------:R-:W-:Y:S01]  /*0d00*/  BSSY.RECONVERGENT B0, `(.L_x_419) ;  /* 0x0000011000007945 */ /* 0x000fe20003800200 */
[----:B-1----:R-:W2:Y:S04]  /*0d10*/  LDS R4, [R29+0x400] ;  /* 0x000400001d047984 */ /* 0x002ea80000000800 */
[----:B------:R-:W1:Y:S01]  /*0d20*/  LDS R25, [R29] ;  /* 0x000000001d197984 */ /* 0x000e620000000800 */
[----:B--2---:R-:W-:-:S04]  /*0d30*/  FADD R4, R4, UR4 ;  /* 0x0000000404047e21 */ /* 0x004fc80008000000 */
[----:B0-----:R0:W2:Y:S01]  /*0d40*/  MUFU.RSQ R5, R4 ;  /* 0x0000000400057308 */ /* 0x0010a20000001400 */
[----:B------:R-:W-:Y:S01]  /*0d50*/  IADD3 R6, PT, PT, R4, -0xd000000, RZ ;  /* 0xf300000004067810 */ /* 0x000fe20007ffe0ff */
[----:B-1----:R-:W-:-:S03]  /*0d60*/  FADD R25, R0, -R25 ;  /* 0x8000001900197221 */ /* 0x002fc60000000000 */
[----:B------:R-:W-:-:S13]  /*0d70*/  ISETP.GT.U32.AND P0, PT, R6, 0x727fffff, PT ;  /* 0x727fffff0600780c */ /* 0x000fda0003f04070 */
[----:B0-2---:R-:W-:Y:S05]  /*0d80*/  @!P0 BRA `(.L_x_420) ;  /* 0x0000000000108947 */ /* 0x005fea0003800000 */
[----:B------:R-:W-:-:S07]  /*0d90*/  MOV R9, 0xdb0 ;  /* 0x00000db000097802 */ /* 0x000fce0000000f00 */
[----:B------:R-:W-:Y:S05]  /*0da0*/  CALL.REL.NOINC `($__internal_11_$__cuda_sm20_sqrt_rn_f32_slowpath) ;  /* 0x0000000000687944 */ /* 0x000fea0003c00000 */
[----:B------:R-:W-:Y:S01]  /*0db0*/  MOV R4, R0 ;  /* 0x0000000000047202 */ /* 0x000fe20000000f00 */
[----:B------:R-:W-:Y:S06]  /*0dc0*/  BRA `(.L_x_421) ;  /* 0x0000000000107947 */ /* 0x000fec0003800000 */
.L_x_420:
[----:B------:R-:W-:Y:S01]  /*0dd0*/  FMUL.FTZ R7, R4, R5 ;  /* 0x0000000504077220 */ /* 0x000fe20000410000 */
[----:B------:R-:W-:-:S03]  /*0de0*/  FMUL.FTZ R5, R5, 0.5 ;  /* 0x3f00000005057820 */ /* 0x000fc60000410000 */
[----:B------:R-:W-:-:S04]  /*0df0*/  FFMA R4, -R7, R7, R4 ;  /* 0x0000000707047223 */ /* 0x000fc80000000104 */
[----:B------:R-:W-:-:S07]  /*0e00*/  FFMA R4, R4, R5, R7 ;  /* 0x0000000504047223 */ /* 0x000fce0000000007 */
.L_x_421:
[----:B------:R-:W-:Y:S05]  /*0e10*/  BSYNC.RECONVERGENT B0 ;  /* 0x0000000000007941 */ /* 0x000fea0003800200 */
.L_x_419:
[----:B------:R-:W0:Y:S01]  /*0e20*/  MUFU.RCP R5, R4 ;  /* 0x0000000400057308 */ /* 0x000e220000001000 */
[----:B------:R-:W-:Y:S07]  /*0e30*/  BSSY.RECONVERGENT B0, `(.L_x_422) ;  /* 0x000000b000007945 */ /* 0x000fee0003800200 */
[----:B------:R-:W1:Y:S01]  /*0e40*/  FCHK P0, R25, R4 ;  /* 0x0000000419007302 */ /* 0x000e620000000000 */
[----:B0-----:R-:W-:-:S04]  /*0e50*/  FFMA R0, R5, -R4, 1 ;  /* 0x3f80000005007423 */ /* 0x001fc80000000804 */
[----:B------:R-:W-:-:S04]  /*0e60*/  FFMA R0, R5, R0, R5 ;  /* 0x0000000005007223 */ /* 0x000fc80000000005 */
[----:B------:R-:W-:-:S04]  /*0e70*/  FFMA R5, R25, R0, RZ ;  /* 0x0000000019057223 */ /* 0x000fc800000000ff */
[----:B------:R-:W-:-:S04]  /*0e80*/  FFMA R6, R5, -R4, R25 ;  /* 0x8000000405067223 */ /* 0x000fc80000000019 */
[----:B------:R-:W-:Y:S01]  /*0e90*/  FFMA R7, R0, R6, R5 ;  /* 0x0000000600077223 */ /* 0x000fe20000000005 */
[----:B-1----:R-:W-:Y:S06]  /*0ea0*/  @!P0 BRA `(.L_x_423) ;  /* 0x00000000000c8947 */ /* 0x002fec0003800000 */
[----:B------:R-:W-:-:S07]  /*0eb0*/  MOV R8, 0xed0 ;  /* 0x00000ed000087802 */ /* 0x000fce0000000f00 */
[----:B------:R-:W-:Y:S05]  /*0ec0*/  CALL.REL.NOINC `($__internal_12_$__cuda_sm3x_div_rn_noftz_f32_slowpath) ;  /* 0x00000000007c7944 */ /* 0x000fea0003c00000 */
[----:B------:R-:W-:-:S07]  /*0ed0*/  MOV R7, R4 ;  /* 0x0000000400077202 */ /* 0x000fce0000000f00 */
.L_x_423:
[----:B------:R-:W-:Y:S05]  /*0ee0*/  BSYNC.RECONVERGENT B0 ;  /* 0x0000000000007941 */ /* 0x000fea0003800200 */
.L_x_422:
[----:B------:R-:W0:Y:S01]  /*0ef0*/  LDC.64 R4, c[0x0][0x3a8] ;  /* 0x0000ea00ff047b82 */ /* 0x000e220000000a00 */
[----:B------:R-:W1:Y:S02]  /*0f00*/  LDCU UR4, c[0x0][0x3b4] ;  /* 0x00007680ff0477ac */ /* 0x000e640008000800 */
[----:B-1----:R-:W-:-:S04]  /*0f10*/  IMAD R3, R3, UR4, R2 ;  /* 0x0000000403037c24 */ /* 0x002fc8000f8e0202 */
[----:B0-----:R-:W-:-:S05]  /*0f20*/  IMAD.WIDE.U32 R2, R3, 0x4, R4 ;  /* 0x0000000403027825 */ /* 0x001fca00078e0004 */
[----:B------:R-:W-:Y:S01]  /*0f30*/  STG.E desc[UR10][R2.64], R7 ;  /* 0x0000000702007986 */ /* 0x000fe2000c10190a */
[----:B------:R-:W-:Y:S05]  /*0f40*/  EXIT ;  /* 0x000000000000794d */ /* 0x000fea0003800000 */
        .weak           $__internal_11_$__cuda_sm20_sqrt_rn_f32_slowpath
        .type           $__internal_11_$__cuda_sm20_sqrt_rn_f32_slowpath,@function
        .size           $__internal_11_$__cuda_sm20_sqrt_rn_f32_slowpath,($__internal_12_$__cuda_sm3x_div_rn_noftz_f32_slowpath - $__internal_11_$__cuda_sm20_sqrt_rn_f32_slowpath)
$__internal_11_$__cuda_sm20_sqrt_rn_f32_slowpath:
[----:B------:R-:W-:-:S13]  /*0f50*/  LOP3.LUT P0, RZ, R4, 0x7fffffff, RZ, 0xc0, !PT ;  /* 0x7fffffff04ff7812 */ /* 0x000fda000780c0ff */
[----:B------:R-:W-:Y:S05]  /*0f60*/  @!P0 BRA `(.L_x_424) ;  /* 0x0000000000448947 */ /* 0x000fea0003800000 */
[----:B------:R-:W-:Y:S02]  /*0f70*/  FSETP.GEU.FTZ.AND P0, PT, R4, RZ, PT ;  /* 0x000000ff0400720b */ /* 0x000fe40003f1e000 */
[----:B------:R-:W-:-:S11]  /*0f80*/  MOV R0, R4 ;  /* 0x0000000400007202 */ /* 0x000fd60000000f00 */
[----:B------:R-:W-:Y:S01]  /*0f90*/  @!P0 MOV R4, 0x7fffffff ;  /* 0x7fffffff00048802 */ /* 0x000fe20000000f00 */
        /* <DEDUP_REMOVED lines=8> */
[----:B------:R-:W-:Y:S01]  /*1020*/  @P0 FMUL.FTZ R8, R4, 0.5 ;  /* 0x3f00000004080820 */ /* 0x000fe20000410000 */
[----:B------:R-:W-:Y:S02]  /*1030*/  @!P0 MOV R4, R0 ;  /* 0x0000000000048202 */ /* 0x000fe40000000f00 */
[----:B------:R-:W-:-:S04]  /*1040*/  @P0 FADD.FTZ R7, -R6, -RZ ;  /* 0x800000ff06070221 */ /* 0x000fc80000010100 */
[----:B------:R-:W-:-:S04]  /*1050*/  @P0 FFMA R7, R6, R7, R5 ;  /* 0x0000000706070223 */ /* 0x000fc80000000005 */
[----:B------:R-:W-:-:S04]  /*1060*/  @P0 FFMA R7, R7, R8, R6 ;  /* 0x0000000807070223 */ /* 0x000fc80000000006 */
[----:B------:R-:W-:-:S07]  /*1070*/  @P0 FMUL.FTZ R4, R7, 2.3283064365386962891e-10 ;  /* 0x2f80000007040820 */ /* 0x000fce0000410000 */
.L_x_424:
[----:B------:R-:W-:Y:S01]  /*1080*/  HFMA2 R5, -RZ, RZ, 0, 0 ;  /* 0x00000000ff057431 */ /* 0x000fe200000001ff */
[----:B------:R-:W-:Y:S02]  /*1090*/  MOV R0, R4 ;  /* 0x0000000400007202 */ /* 0x000fe40000000f00 */
[----:B------:R-:W-:-:S04]  /*10a0*/  MOV R4, R9 ;  /* 0x0000000900047202 */ /* 0x000fc80000000f00 */
[----:B------:R-:W-:Y:S05]  /*10b0*/  RET.REL.NODEC R4 `(_Z32fused_embedding_layernorm_kernelPKfS0_PKiS0_S2_Pfiif) ;  /* 0xffffffec04d07950 */ /* 0x000fea0003c3ffff */
        .weak           $__internal_12_$__cuda_sm3x_div_rn_noftz_f32_slowpath
        .type           $__internal_12_$__cuda_sm3x_div_rn_noftz_f32_slowpath,@function
        .size           $__internal_12_$__cuda_sm3x_div_rn_noftz_f32_slowpath,(.L_x_460 - $__internal_12_$__cuda_sm3x_div_rn_noftz_f32_slowpath)
$__internal_12_$__cuda_sm3x_div_rn_noftz_f32_slowpath:
        /* <DEDUP_REMOVED lines=34> */
.L_x_426:
[----:B------:R-:W-:Y:S01]  /*12e0*/  LEA R11, R9, 0xc0800000, 0x17 ;  /* 0xc0800000090b7811 */ /* 0x000fe200078eb8ff */
[----:B------:R-:W-:Y:S01]  /*12f0*/  BSSY.RECONVERGENT B2, `(.L_x_431) ;  /* 0x0000036000027945 */ /* 0x000fe20003800200 */
[----:B------:R-:W-:Y:S02]  /*1300*/  IADD3 R10, PT, PT, R10, -0x7f, RZ ;  /* 0xffffff810a0a7810 */ /* 0x000fe40007ffe0ff */
[----:B------:R-:W-:-:S03]  /*1310*/  IADD3 R11, PT, PT, -R11, R4, RZ ;  /* 0x000000040b0b7210 */ /* 0x000fc60007ffe1ff */
[C---:B------:R-:W-:Y:S01]  /*1320*/  IMAD R4, R10.reuse, -0x800000, R25 ;  /* 0xff8000000a047824 */ /* 0x040fe200078e0219 */
[----:B------:R-:W0:Y:S01]  /*1330*/  MUFU.RCP R12, R11 ;  /* 0x0000000b000c7308 */ /* 0x000e220000001000 */
[----:B------:R-:W-:Y:S01]  /*1340*/  FADD.FTZ R13, -R11, -RZ ;  /* 0x800000ff0b0d7221 */ /* 0x000fe20000010100 */
[----:B------:R-:W-:-:S04]  /*1350*/  IADD3 R10, PT, PT, R10, 0x7f, -R9 ;  /* 0x0000007f0a0a7810 */ /* 0x000fc80007ffe809 */
        /* <DEDUP_REMOVED lines=22> */
[-CC-:B------:R-:W-:Y:S01]  /*14c0*/  FFMA.RM R10, R17, R13.reuse, R12.reuse ;  /* 0x0000000d110a7223 */ /* 0x180fe2000000400c */
[C---:B------:R-:W-:Y:S02]  /*14d0*/  ISETP.NE.AND P2, PT, R11.reuse, RZ, PT ;  /* 0x000000ff0b00720c */ /* 0x040fe40003f45270 */
[----:B------:R-:W-:Y:S02]  /*14e0*/  ISETP.NE.AND P1, PT, R11, RZ, PT ;  /* 0x000000ff0b00720c */ /* 0x000fe40003f25270 */
[----:B------:R-:W-:Y:S01]  /*14f0*/  LOP3.LUT R9, R7, 0x7fffff, RZ, 0xc0, !PT ;  /* 0x007fffff07097812 */ /* 0x000fe200078ec0ff */
[----:B------:R-:W-:Y:S01]  /*1500*/  FFMA.RP R7, R17, R13, R12 ;  /* 0x0000000d11077223 */ /* 0x000fe2000000800c */
[----:B------:R-:W-:Y:S02]  /*1510*/  IADD3 R12, PT, PT, R11, 0x20, RZ ;  /* 0x000000200b0c7810 */ /* 0x000fe40007ffe0ff */
        /* <DEDUP_REMOVED lines=15> */
.L_x_433:
[----:B------:R-:W-:-:S04]  /*1610*/  LOP3.LUT R4, R4, 0x80000000, RZ, 0xc0, !PT ;  /* 0x8000000004047812 */ /* 0x000fc800078ec0ff */
[----:B------:R-:W-:Y:S01]  /*1620*/  LOP3.LUT R4, R4, 0x7f800000, RZ, 0xfc, !PT ;  /* 0x7f80000004047812 */ /* 0x000fe200078efcff */
[----:B------:R-:W-:Y:S06]  /*1630*/  BRA `(.L_x_434) ;  /* 0x0000000000047947 */ /* 0x000fec0003800000 */
.L_x_432:
[----:B------:R-:W-:-:S07]  /*1640*/  LEA R4, R10, R4, 0x17 ;  /* 0x000000040a047211 */ /* 0x000fce00078eb8ff */
.L_x_434:
[----:B------:R-:W-:Y:S05]  /*1650*/  BSYNC.RECONVERGENT B2 ;  /* 0x0000000000027941 */ /* 0x000fea0003800200 */
.L_x_431:
[----:B------:R-:W-:Y:S05]  /*1660*/  BRA `(.L_x_435) ;  /* 0x0000000000207947 */ /* 0x000fea0003800000 */
.L_x_430:
[----:B------:R-:W-:-:S04]  /*1670*/  LOP3.LUT R4, R4, 0x80000000, R25, 0x48, !PT ;  /* 0x8000000004047812 */ /* 0x000fc800078e4819 */
[----:B------:R-:W-:Y:S01]  /*1680*/  LOP3.LUT R4, R4, 0x7f800000, RZ, 0xfc, !PT ;  /* 0x7f80000004047812 */ /* 0x000fe200078efcff */
[----:B------:R-:W-:Y:S06]  /*1690*/  BRA `(.L_x_435) ;  /* 0x0000000000147947 */ /* 0x000fec0003800000 */
.L_x_429:
[----:B------:R-:W-:Y:S01]  /*16a0*/  LOP3.LUT R4, R4, 0x80000000, R25, 0x48, !PT ;  /* 0x8000000004047812 */ /* 0x000fe200078e4819 */
[----:B------:R-:W-:Y:S06]  /*16b0*/  BRA `(.L_x_435) ;  /* 0x00000000000c7947 */ /* 0x000fec0003800000 */
.L_x_428:
[----:B------:R-:W0:Y:S01]  /*16c0*/  MUFU.RSQ R4, -QNAN ;  /* 0xffc0000000047908 */ /* 0x000e220000001400 */
[----:B------:R-:W-:Y:S05]  /*16d0*/  BRA `(.L_x_435) ;  /* 0x0000000000047947 */ /* 0x000fea0003800000 */
.L_x_427:
[----:B------:R-:W-:-:S07]  /*16e0*/  FADD.FTZ R4, R25, R4 ;  /* 0x0000000419047221 */ /* 0x000fce0000010000 */
.L_x_435:
[----:B------:R-:W-:Y:S05]  /*16f0*/  BSYNC.RECONVERGENT B1 ;  /* 0x0000000000017941 */ /* 0x000fea0003800200 */
.L_x_425:
[----:B------:R-:W-:-:S04]  /*1700*/  HFMA2 R9, -RZ, RZ, 0, 0 ;  /* 0x00000000ff097431 */ /* 0x000fc800000001ff */
[----:B0-----:R-:W-:Y:S05]  /*1710*/  RET.REL.NODEC R8 `(_Z32fused_embedding_layernorm_kernelPKfS0_PKiS0_S2_Pfiif) ;  /* 0xffffffe808387950 */ /* 0x001fea0003c3ffff */
.L_x_436:
        /* <DEDUP_REMOVED lines=14> */
.L_x_460:


//--------------------- .text._Z26fused_attention_ffn_kernelPKfS0_S0_S0_Pfiii --------------------------
	.section	.text._Z26fused_attention_ffn_kernelPKfS0_S0_S0_Pfiii,"ax",@progbits
	.align	128
        .global         _Z26fused_attention_ffn_kernelPKfS0_S0_S0_Pfiii
        .type           _Z26fused_attention_ffn_kernelPKfS0_S0_S0_Pfiii,@function
        .size           _Z26fused_attention_ffn_kernelPKfS0_S0_S0_Pfiii,(.L_x_478 - _Z26fused_attention_ffn_kernelPKfS0_S0_S0_Pfiii)
        .other          _Z26fused_attention_ffn_kernelPKfS0_S0_S0_Pfiii,@"STO_CUDA_ENTRY STV_DEFAULT"
_Z26fused_attention_ffn_kernelPKfS0_S0_S0_Pfiii:
.text._Z26fused_attention_ffn_kernelPKfS0_S0_S0_Pfiii:
        /* <DEDUP_REMOVED lines=8> */
[----:B------:R-:W1:Y:S01]  /*0080*/  LDCU.64 UR4, c[0x0][0x358] ;  /* 0x00006b00ff0477ac */ /* 0x000e620008000a00 */
[----:B------:R-:W-:-:S06]  /*0090*/  IMAD R7, R7, UR6, R0 ;  /* 0x0000000607077c24 */ /* 0x000fcc000f8e0200 */
[----:B------:R-:W2:Y:S01]  /*00a0*/  LDC.64 R4, c[0x0][0x3a0] ;  /* 0x0000e800ff047b82 */ /* 0x000ea20000000a00 */
[----:B0-----:R-:W-:-:S06]  /*00b0*/  IMAD.WIDE.U32 R2, R7, 0x4, R2 ;  /* 0x0000000407027825 */ /* 0x001fcc00078e0002 */
[----:B-1----:R-:W3:Y:S01]  /*00c0*/  LDG.E R2, desc[UR4][R2.64] ;  /* 0x0000000402027981 */ /* 0x002ee2000c1e1900 */
[----:B--2---:R-:W-:Y:S01]  /*00d0*/  IMAD.WIDE.U32 R4, R7, 0x4, R4 ;  /* 0x0000000407047825 */ /* 0x004fe200078e0004 */
[----:B------:R-:W-:Y:S03]  /*00e0*/  BAR.SYNC.DEFER_BLOCKING 0x0 ;  /* 0x0000000000007b1d */ /* 0x000fe60000010000 */
[----:B---3--:R-:W-:-:S04]  /*00f0*/  FMUL R0, R2, 0.89999997615814208984 ;  /* 0x3f66666602007820 */ /* 0x008fc80000400000 */
[----:B------:R-:W-:-:S05]  /*0100*/  FMUL R6, R0, 0.10000000149011611938 ;  /* 0x3dcccccd00067820 */ /* 0x000fca0000400000 */
[----:B------:R-:W-:-:S05]  /*0110*/  FMNMX R9, RZ, R6, !PT ;  /* 0x00000006ff097209 */ /* 0x000fca0007800000 */
[----:B------:R-:W-:-:S05]  /*0120*/  FFMA R9, R9, 0.10000000149011611938, R0 ;  /* 0x3dcccccd09097823 */ /* 0x000fca0000000000 */
[----:B------:R-:W-:Y:S01]  /*0130*/  STG.E desc[UR4][R4.64], R9 ;  /* 0x0000000904007986 */ /* 0x000fe2000c101904 */
[----:B------:R-:W-:Y:S05]  /*0140*/  EXIT ;  /* 0x000000000000794d */ /* 0x000fea0003800000 */
.L_x_437:
        /* <DEDUP_REMOVED lines=11> */
.L_x_478:


//--------------------- .text._Z18ffn_forward_kernelPKfS0_S0_Pfii --------------------------
	.section	.text._Z18ffn_forward_kernelPKfS0_S0_Pfii,"ax",@progbits
	.align	128
        .global         _Z18ffn_forward_kernelPKfS0_S0_Pfii
        .type           _Z18ffn_forward_kernelPKfS0_S0_Pfii,@function
        .size           _Z18ffn_forward_kernelPKfS0_S0_Pfii,(.L_x_479 - _Z18ffn_forward_kernelPKfS0_S0_Pfii)
        .other          _Z18ffn_forward_kernelPKfS0_S0_Pfii,@"STO_CUDA_ENTRY STV_DEFAULT"
_Z18ffn_forward_kernelPKfS0_S0_Pfii:
.text._Z18ffn_forward_kernelPKfS0_S0_Pfii:
        /* <DEDUP_REMOVED lines=13> */
[----:B--2---:R-:W-:-:S04]  /*00d0*/  IMAD.WIDE.U32 R4, R7, 0x4, R4 ;  /* 0x0000000407047825 */ /* 0x004fc800078e0004 */
[----:B---3--:R-:W-:-:S05]  /*00e0*/  FMUL R0, R2, 0.10000000149011611938 ;  /* 0x3dcccccd02007820 */ /* 0x008fca0000400000 */
[----:B------:R-:W-:-:S05]  /*00f0*/  FMNMX R9, RZ, R0, !PT ;  /* 0x00000000ff097209 */ /* 0x000fca0007800000 */
[----:B------:R-:W-:-:S05]  /*0100*/  FFMA R9, R9, 0.10000000149011611938, R2 ;  /* 0x3dcccccd09097823 */ /* 0x000fca0000000002 */
[----:B------:R-:W-:Y:S01]  /*0110*/  STG.E desc[UR4][R4.64], R9 ;  /* 0x0000000904007986 */ /* 0x000fe2000c101904 */
[----:B------:R-:W-:Y:S05]  /*0120*/  EXIT ;  /* 0x000000000000794d */ /* 0x000fea0003800000 */
.L_x_438:
        /* <DEDUP_REMOVED lines=13> */
.L_x_479:


//--------------------- .text._Z24attention_forward_kernelPKfS0_Pfiii --------------------------
	.section	.text._Z24attention_forward_kernelPKfS0_Pfiii,"ax",@progbits
	.align	128
        .global         _Z24attention_forward_kernelPKfS0_Pfiii
        .type           _Z24attention_forward_kernelPKfS0_Pfiii,@function
        .size           _Z24attention_forward_kernelPKfS0_Pfiii,(.L_x_480 - _Z24attention_forward_kernelPKfS0_Pfiii)
        .other          _Z24attention_forward_kernelPKfS0_Pfiii,@"STO_CUDA_ENTRY STV_DEFAULT"
_Z24attention_forward_kernelPKfS0_Pfiii:
.text._Z24attention_forward_kernelPKfS0_Pfiii:
[----:B------:R-:W-:Y:S08]  /*0000*/  LDC R1, c[0x0][0x37c] ;  /* 0x0000df00ff017b82 */ /* 0x000ff00000000800 */
[----:B------:R-:W0:Y:S08]  /*0010*/  LDC R7, c[0x0][0x3a0] ;  /* 0x0000e800ff077b82 */ /* 0x000e300000000800 */
[----:B------:R-:W1:Y:S08]  /*0020*/  LDC R0, c[0x0][0x39c] ;  /* 0x0000e700ff007b82 */ /* 0x000e700000000800 */
[----:B------:R-:W2:Y:S01]  /*0030*/  S2UR UR4, SR_CTAID.Y ;  /* 0x00000000000479c3 */ /* 0x000ea20000002600 */
[----:B0-----:R-:W-:-:S07]  /*0040*/  IABS R5, R7 ;  /* 0x0000000700057213 */ /* 0x001fce0000000000 */
[----:B------:R-:W0:Y:S01]  /*0050*/  S2UR UR8, SR_CTAID.X ;  /* 0x00000000000879c3 */ /* 0x000e220000002500 */
[----:B------:R-:W3:Y:S08]  /*0060*/  I2F.RP R4, R5 ;  /* 0x0000000500047306 */ /* 0x000ef00000209400 */
[----:B---3--:R-:W3:Y:S02]  /*0070*/  MUFU.RCP R4, R4 ;  /* 0x0000000400047308 */ /* 0x008ee40000001000 */
[----:B---3--:R-:W-:-:S06]  /*0080*/  IADD3 R2, PT, PT, R4, 0xffffffe, RZ ;  /* 0x0ffffffe04027810 */ /* 0x008fcc0007ffe0ff */
[----:B------:R3:W4:Y:S02]  /*0090*/  F2I.FTZ.U32.TRUNC.NTZ R3, R2 ;  /* 0x0000000200037305 */ /* 0x000724000021f000 */
[----:B---3--:R-:W-:Y:S01]  /*00a0*/  HFMA2 R2, -RZ, RZ, 0, 0 ;  /* 0x00000000ff027431 */ /* 0x008fe200000001ff */
[----:B----4-:R-:W-:-:S05]  /*00b0*/  IADD3 R6, PT, PT, RZ, -R3, RZ ;  /* 0x80000003ff067210 */ /* 0x010fca0007ffe0ff */
[----:B------:R-:W-:Y:S01]  /*00c0*/  IMAD R9, R6, R5, RZ ;  /* 0x0000000506097224 */ /* 0x000fe200078e02ff */
[----:B-1----:R-:W-:-:S03]  /*00d0*/  IABS R6, R0 ;  /* 0x0000000000067213 */ /* 0x002fc60000000000 */
[----:B------:R-:W-:-:S06]  /*00e0*/  IMAD.HI.U32 R3, R3, R9, R2 ;  /* 0x0000000903037227 */ /* 0x000fcc00078e0002 */
[----:B------:R-:W-:-:S05]  /*00f0*/  IMAD.HI.U32 R4, R3, R6, RZ ;  /* 0x0000000603047227 */ /* 0x000fca00078e00ff */
[----:B------:R-:W-:-:S05]  /*0100*/  IADD3 R3, PT, PT, -R4, RZ, RZ ;  /* 0x000000ff04037210 */ /* 0x000fca0007ffe1ff */
[C---:B------:R-:W-:Y:S02]  /*0110*/  IMAD R2, R5.reuse, R3, R6 ;  /* 0x0000000305027224 */ /* 0x040fe400078e0206 */
[----:B------:R-:W0:Y:S03]  /*0120*/  LDC R3, c[0x0][0x398] ;  /* 0x0000e600ff037b82 */ /* 0x000e260000000800 */
[----:B------:R-:W-:-:S13]  /*0130*/  ISETP.GT.U32.AND P1, PT, R5, R2, PT ;  /* 0x000000020500720c */ /* 0x000fda0003f24070 */
[-C--:B------:R-:W-:Y:S02]  /*0140*/  @!P1 IADD3 R2, PT, PT, R2, -R5.reuse, RZ ;  /* 0x8000000502029210 */ /* 0x080fe40007ffe0ff */
[----:B------:R-:W-:Y:S02]  /*0150*/  @!P1 IADD3 R4, PT, PT, R4, 0x1, RZ ;  /* 0x0000000104049810 */ /* 0x000fe40007ffe0ff */
[----:B------:R-:W-:Y:S02]  /*0160*/  ISETP.GE.U32.AND P0, PT, R2, R5, PT ;  /* 0x000000050200720c */ /* 0x000fe40003f06070 */
[----:B------:R-:W-:Y:S02]  /*0170*/  LOP3.LUT R2, R0, R7, RZ, 0x3c, !PT ;  /* 0x0000000700027212 */ /* 0x000fe400078e3cff */
[----:B------:R-:W-:Y:S02]  /*0180*/  ISETP.NE.AND P1, PT, R7, RZ, PT ;  /* 0x000000ff0700720c */ /* 0x000fe40003f25270 */
[----:B------:R-:W-:-:S07]  /*0190*/  ISETP.GE.AND P2, PT, R2, RZ, PT ;  /* 0x000000ff0200720c */ /* 0x000fce0003f46270 */
[----:B------:R-:W-:Y:S02]  /*01a0*/  @P0 IADD3 R4, PT, PT, R4, 0x1, RZ ;  /* 0x0000000104040810 */ /* 0x000fe40007ffe0ff */
[----:B--2---:R-:W-:-:S04]  /*01b0*/  ISETP.LE.AND P0, PT, R7, UR4, PT ;  /* 0x0000000407007c0c */ /* 0x004fc8000bf03270 */
[----:B------:R-:W-:Y:S02]  /*01c0*/  @!P2 IADD3 R4, PT, PT, -R4, RZ, RZ ;  /* 0x000000ff0404a210 */ /* 0x000fe40007ffe1ff */
[----:B0-----:R-:W-:Y:S02]  /*01d0*/  ISETP.LE.OR P0, PT, R3, UR8, P0 ;  /* 0x0000000803007c0c */ /* 0x001fe40008703670 */
[----:B------:R-:W-:-:S04]  /*01e0*/  @!P1 LOP3.LUT R4, RZ, R7, RZ, 0x33, !PT ;  /* 0x00000007ff049212 */ /* 0x000fc800078e33ff */
[----:B------:R-:W-:-:S13]  /*01f0*/  ISETP.LT.OR P0, PT, R4, 0x1, P0 ;  /* 0x000000010400780c */ /* 0x000fda0000701670 */
[----:B------:R-:W-:Y:S05]  /*0200*/  @P0 EXIT ;  /* 0x000000000000094d */ /* 0x000fea0003800000 */
[C---:B------:R-:W-:Y:S01]  /*0210*/  ISETP.GE.U32.AND P0, PT, R4.reuse, 0x10, PT ;  /* 0x000000100400780c */ /* 0x040fe20003f06070 */
[C---:B------:R-:W-:Y:S01]  /*0220*/  IMAD R3, R4.reuse, UR4, RZ ;  /* 0x0000000404037c24 */ /* 0x040fe2000f8e02ff */
[----:B------:R-:W-:Y:S01]  /*0230*/  LOP3.LUT R14, R4, 0xf, RZ, 0xc0, !PT ;  /* 0x0000000f040e7812 */ /* 0x000fe200078ec0ff */
[----:B------:R-:W0:Y:S01]  /*0240*/  LDCU.64 UR10, c[0x0][0x358] ;  /* 0x00006b00ff0a77ac */ /* 0x000e220008000a00 */
[----:B------:R-:W-:Y:S01]  /*0250*/  MOV R2, RZ ;  /* 0x000000ff00027202 */ /* 0x000fe20000000f00 */
[----:B------:R-:W-:Y:S01]  /*0260*/  IMAD R5, R0, UR8, R3 ;  /* 0x0000000800057c24 */ /* 0x000fe2000f8e0203 */
[----:B------:R-:W-:-:S07]  /*0270*/  ISETP.NE.AND P1, PT, R14, RZ, PT ;  /* 0x000000ff0e00720c */ /* 0x000fce0003f25270 */
[----:B------:R-:W-:Y:S06]  /*0280*/  @!P0 BRA `(.L_x_439) ;  /* 0x00000004000c8947 */ /* 0x000fec0003800000 */
[----:B------:R-:W1:Y:S01]  /*0290*/  LDCU.64 UR6, c[0x0][0x380] ;  /* 0x00007000ff0677ac */ /* 0x000e620008000a00 */
[----:B------:R-:W-:Y:S02]  /*02a0*/  LOP3.LUT R2, R4, 0x7ffffff0, RZ, 0xc0, !PT ;  /* 0x7ffffff004027812 */ /* 0x000fe400078ec0ff */
[----:B------:R-:W-:Y:S01]  /*02b0*/  MOV R10, R5 ;  /* 0x00000005000a7202 */ /* 0x000fe20000000f00 */
[----:B------:R-:W2:Y:S01]  /*02c0*/  LDCU.64 UR4, c[0x0][0x390] ;  /* 0x00007200ff0477ac */ /* 0x000ea20008000a00 */
[----:B------:R-:W-:Y:S01]  /*02d0*/  IADD3 R11, PT, PT, -R2, RZ, RZ ;  /* 0x000000ff020b7210 */ /* 0x000fe20007ffe1ff */
[----:B-1----:R-:W-:Y:S02]  /*02e0*/  UIADD3 UR6, UP0, UPT, UR6, 0x20, URZ ;  /* 0x0000002006067890 */ /* 0x002fe4000ff1e0ff */
[----:B--2---:R-:W-:Y:S02]  /*02f0*/  UIADD3 UR4, UP1, UPT, UR4, 0x20, URZ ;  /* 0x0000002004047890 */ /* 0x004fe4000ff3e0ff */
[----:B------:R-:W-:-:S02]  /*0300*/  UIADD3.X UR7, UPT, UPT, URZ, UR7, URZ, UP0, !UPT ;  /* 0x00000007ff077290 */ /* 0x000fc400087fe4ff */
[----:B------:R-:W-:-:S12]  /*0310*/  UIADD3.X UR5, UPT, UPT, URZ, UR5, URZ, UP1, !UPT ;  /* 0x00000005ff057290 */ /* 0x000fd80008ffe4ff */
.L_x_440:
[----:B------:R-:W-:Y:S01]  /*0320*/  MOV R7, UR7 ;  /* 0x0000000700077c02 */ /* 0x000fe20008000f00 */
[----:B------:R-:W-:-:S04]  /*0330*/  IMAD.U32 R6, RZ, RZ, UR6 ;  /* 0x00000006ff067e24 */ /* 0x000fc8000f8e00ff */
[----:B------:R-:W-:-:S05]  /*0340*/  IMAD.WIDE R6, R10, 0x4, R6 ;  /* 0x000000040a067825 */ /* 0x000fca00078e0206 */
[----:B0-----:R-:W2:Y:S01]  /*0350*/  LDG.E R12, desc[UR10][R6.64+-0x20] ;  /* 0xffffe00a060c7981 */ /* 0x001ea2000c1e1900 */
[----:B----4-:R-:W-:Y:S02]  /*0360*/  MOV R8, UR4 ;  /* 0x0000000400087c02 */ /* 0x010fe40008000f00 */
[----:B------:R-:W-:-:S03]  /*0370*/  MOV R9, UR5 ;  /* 0x0000000500097c02 */ /* 0x000fc60008000f00 */
[----:B------:R-:W-:-:S04]  /*0380*/  IMAD.WIDE R8, R10, 0x4, R8 ;  /* 0x000000040a087825 */ /* 0x000fc800078e0208 */
[----:B--2---:R-:W-:-:S05]  /*0390*/  FMUL R13, R12, 0.89999997615814208984 ;  /* 0x3f6666660c0d7820 */ /* 0x004fca0000400000 */
[----:B------:R0:W-:Y:S04]  /*03a0*/  STG.E desc[UR10][R8.64+-0x20], R13 ;  /* 0xffffe00d08007986 */ /* 0x0001e8000c10190a */
[----:B------:R-:W2:Y:S02]  /*03b0*/  LDG.E R12, desc[UR10][R6.64+-0x1c] ;  /* 0xffffe40a060c7981 */ /* 0x000ea4000c1e1900 */
[----:B--2---:R-:W-:-:S05]  /*03c0*/  FMUL R15, R12, 0.89999997615814208984 ;  /* 0x3f6666660c0f7820 */ /* 0x004fca0000400000 */
[----:B------:R1:W-:Y:S04]  /*03d0*/  STG.E desc[UR10][R8.64+-0x1c], R15 ;  /* 0xffffe40f08007986 */ /* 0x0003e8000c10190a */
[----:B------:R-:W2:Y:S02]  /*03e0*/  LDG.E R12, desc[UR10][R6.64+-0x18] ;  /* 0xffffe80a060c7981 */ /* 0x000ea4000c1e1900 */
[----:B--2---:R-:W-:-:S05]  /*03f0*/  FMUL R17, R12, 0.89999997615814208984 ;  /* 0x3f6666660c117820 */ /* 0x004fca0000400000 */
[----:B------:R2:W-:Y:S04]  /*0400*/  STG.E desc[UR10][R8.64+-0x18], R17 ;  /* 0xffffe81108007986 */ /* 0x0005e8000c10190a */
[----:B------:R-:W3:Y:S02]  /*0410*/  LDG.E R12, desc[UR10][R6.64+-0x14] ;  /* 0xffffec0a060c7981 */ /* 0x000ee4000c1e1900 */
[----:B---3--:R-:W-:-:S05]  /*0420*/  FMUL R19, R12, 0.89999997615814208984 ;  /* 0x3f6666660c137820 */ /* 0x008fca0000400000 */
[----:B------:R3:W-:Y:S04]  /*0430*/  STG.E desc[UR10][R8.64+-0x14], R19 ;  /* 0xffffec1308007986 */ /* 0x0007e8000c10190a */
[----:B------:R-:W0:Y:S02]  /*0440*/  LDG.E R12, desc[UR10][R6.64+-0x10] ;  /* 0xfffff00a060c7981 */ /* 0x000e24000c1e1900 */
[----:B0-----:R-:W-:-:S05]  /*0450*/  FMUL R13, R12, 0.89999997615814208984 ;  /* 0x3f6666660c0d7820 */ /* 0x001fca0000400000 */
[----:B------:R0:W-:Y:S04]  /*0460*/  STG.E desc[UR10][R8.64+-0x10], R13 ;  /* 0xfffff00d08007986 */ /* 0x0001e8000c10190a */
[----:B------:R-:W1:Y:S02]  /*0470*/  LDG.E R12, desc[UR10][R6.64+-0xc] ;  /* 0xfffff40a060c7981 */ /* 0x000e64000c1e1900 */
[----:B-1----:R-:W-:-:S05]  /*0480*/  FMUL R15, R12, 0.89999997615814208984 ;  /* 0x3f6666660c0f7820 */ /* 0x002fca0000400000 */
        /* <DEDUP_REMOVED lines=25> */
[----:B------:R-:W2:Y:S01]  /*0620*/  LDG.E R12, desc[UR10][R6.64+0x18] ;  /* 0x0000180a060c7981 */ /* 0x000ea2000c1e1900 */
[----:B------:R-:W-:Y:S01]  /*0630*/  IADD3 R11, PT, PT, R11, 0x10, RZ ;  /* 0x000000100b0b7810 */ /* 0x000fe20007ffe0ff */
[----:B--2---:R-:W-:-:S05]  /*0640*/  FMUL R17, R12, 0.89999997615814208984 ;  /* 0x3f6666660c117820 */ /* 0x004fca0000400000 */
[----:B------:R4:W-:Y:S04]  /*0650*/  STG.E desc[UR10][R8.64+0x18], R17 ;  /* 0x0000181108007986 */ /* 0x0009e8000c10190a */
[----:B------:R-:W3:Y:S01]  /*0660*/  LDG.E R12, desc[UR10][R6.64+0x1c] ;  /* 0x00001c0a060c7981 */ /* 0x000ee2000c1e1900 */
[----:B------:R-:W-:Y:S02]  /*0670*/  ISETP.NE.AND P0, PT, R11, RZ, PT ;  /* 0x000000ff0b00720c */ /* 0x000fe40003f05270 */
[----:B------:R-:W-:Y:S01]  /*0680*/  IADD3 R10, PT, PT, R10, 0x10, RZ ;  /* 0x000000100a0a7810 */ /* 0x000fe20007ffe0ff */
[----:B---3--:R-:W-:-:S05]  /*0690*/  FMUL R19, R12, 0.89999997615814208984 ;  /* 0x3f6666660c137820 */ /* 0x008fca0000400000 */
[----:B------:R4:W-:Y:S05]  /*06a0*/  STG.E desc[UR10][R8.64+0x1c], R19 ;  /* 0x00001c1308007986 */ /* 0x0009ea000c10190a */
[----:B------:R-:W-:Y:S05]  /*06b0*/  @P0 BRA `(.L_x_440) ;  /* 0xfffffffc00180947 */ /* 0x000fea000383ffff */
.L_x_439:
[----:B0-----:R-:W-:Y:S05]  /*06c0*/  @!P1 EXIT ;  /* 0x000000000000994d */ /* 0x001fea0003800000 */
[----:B------:R-:W-:Y:S02]  /*06d0*/  ISETP.GE.U32.AND P0, PT, R14, 0x8, PT ;  /* 0x000000080e00780c */ /* 0x000fe40003f06070 */
[----:B------:R-:W-:-:S04]  /*06e0*/  LOP3.LUT R12, R4, 0x7, RZ, 0xc0, !PT ;  /* 0x00000007040c7812 */ /* 0x000fc800078ec0ff */
[----:B------:R-:W-:-:S07]  /*06f0*/  ISETP.NE.AND P1, PT, R12, RZ, PT ;  /* 0x000000ff0c00720c */ /* 0x000fce0003f25270 */
[----:B------:R-:W-:Y:S06]  /*0700*/  @!P0 BRA `(.L_x_441) ;  /* 0x0000000000788947 */ /* 0x000fec0003800000 */
[----:B------:R-:W0:Y:S01]  /*0710*/  LDC.64 R6, c[0x0][0x380] ;  /* 0x0000e000ff067b82 */ /* 0x000e220000000a00 */
[----:B------:R-:W-:-:S07]  /*0720*/  IADD3 R11, PT, PT, R5, R2, RZ ;  /* 0x00000002050b7210 */ /* 0x000fce0007ffe0ff */
[----:B----4-:R-:W1:Y:S01]  /*0730*/  LDC.64 R8, c[0x0][0x390] ;  /* 0x0000e400ff087b82 */ /* 0x010e620000000a00 */
[----:B0-----:R-:W-:-:S05]  /*0740*/  IMAD.WIDE R6, R11, 0x4, R6 ;  /* 0x000000040b067825 */ /* 0x001fca00078e0206 */
[----:B------:R-:W2:Y:S01]  /*0750*/  LDG.E R10, desc[UR10][R6.64] ;  /* 0x0000000a060a7981 */ /* 0x000ea2000c1e1900 */
[----:B-1----:R-:W-:-:S04]  /*0760*/  IMAD.WIDE R8, R11, 0x4, R8 ;  /* 0x000000040b087825 */ /* 0x002fc800078e0208 */
        /* <DEDUP_REMOVED lines=20> */
[----:B------:R-:W3:Y:S01]  /*08b0*/  LDG.E R10, desc[UR10][R6.64+0x1c] ;  /* 0x00001c0a060a7981 */ /* 0x000ee2000c1e1900 */
[----:B------:R-:W-:Y:S02]  /*08c0*/  VIADD R2, R2, 0x8 ;  /* 0x0000000802027836 */ /* 0x000fe40000000000 */
[----:B---3--:R-:W-:-:S05]  /*08d0*/  FMUL R17, R10, 0.89999997615814208984 ;  /* 0x3f6666660a117820 */ /* 0x008fca0000400000 */
[----:B------:R0:W-:Y:S02]  /*08e0*/  STG.E desc[UR10][R8.64+0x1c], R17 ;  /* 0x00001c1108007986 */ /* 0x0001e4000c10190a */
.L_x_441:
[----:B------:R-:W-:Y:S05]  /*08f0*/  @!P1 EXIT ;  /* 0x000000000000994d */ /* 0x000fea0003800000 */
[----:B------:R-:W-:Y:S02]  /*0900*/  ISETP.GE.U32.AND P0, PT, R12, 0x4, PT ;  /* 0x000000040c00780c */ /* 0x000fe40003f06070 */
[----:B------:R-:W-:-:S04]  /*0910*/  LOP3.LUT R10, R4, 0x3, RZ, 0xc0, !PT ;  /* 0x00000003040a7812 */ /* 0x000fc800078ec0ff */
[----:B------:R-:W-:-:S07]  /*0920*/  ISETP.NE.AND P1, PT, R10, RZ, PT ;  /* 0x000000ff0a00720c */ /* 0x000fce0003f25270 */
[----:B------:R-:W-:Y:S06]  /*0930*/  @!P0 BRA `(.L_x_442) ;  /* 0x0000000000488947 */ /* 0x000fec0003800000 */
[----:B------:R-:W1:Y:S01]  /*0940*/  LDC.64 R6, c[0x0][0x380] ;  /* 0x0000e000ff067b82 */ /* 0x000e620000000a00 */
[----:B0---4-:R-:W-:-:S07]  /*0950*/  IADD3 R9, PT, PT, R5, R2, RZ ;  /* 0x0000000205097210 */ /* 0x011fce0007ffe0ff */
[----:B------:R-:W0:Y:S01]  /*0960*/  LDC.64 R4, c[0x0][0x390] ;  /* 0x0000e400ff047b82 */ /* 0x000e220000000a00 */
[----:B-1----:R-:W-:-:S05]  /*0970*/  IMAD.WIDE R6, R9, 0x4, R6 ;  /* 0x0000000409067825 */ /* 0x002fca00078e0206 */
[----:B------:R-:W2:Y:S01]  /*0980*/  LDG.E R8, desc[UR10][R6.64] ;  /* 0x0000000a06087981 */ /* 0x000ea2000c1e1900 */
[----:B0-----:R-:W-:-:S04]  /*0990*/  IMAD.WIDE R4, R9, 0x4, R4 ;  /* 0x0000000409047825 */ /* 0x001fc800078e0204 */
        /* <DEDUP_REMOVED lines=8> */
[----:B------:R-:W2:Y:S01]  /*0a20*/  LDG.E R8, desc[UR10][R6.64+0xc] ;  /* 0x00000c0a06087981 */ /* 0x000ea2000c1e1900 */
[----:B------:R-:W-:Y:S01]  /*0a30*/  IADD3 R2, PT, PT, R2, 0x4, RZ ;  /* 0x0000000402027810 */ /* 0x000fe20007ffe0ff */
[----:B--2---:R-:W-:-:S05]  /*0a40*/  FMUL R15, R8, 0.89999997615814208984 ;  /* 0x3f666666080f7820 */ /* 0x004fca0000400000 */
[----:B------:R1:W-:Y:S02]  /*0a50*/  STG.E desc[UR10][R4.64+0xc], R15 ;  /* 0x00000c0f04007986 */ /* 0x0003e4000c10190a */
.L_x_442:
[----:B------:R-:W-:Y:S05]  /*0a60*/  @!P1 EXIT ;  /* 0x000000000000994d */ /* 0x000fea0003800000 */
[----:B------:R-:W2:Y:S01]  /*0a70*/  LDC.64 R6, c[0x0][0x390] ;  /* 0x0000e400ff067b82 */ /* 0x000ea20000000a00 */
[----:B------:R-:W-:-:S05]  /*0a80*/  IADD3 R3, PT, PT, R3, R2, RZ ;  /* 0x0000000203037210 */ /* 0x000fca0007ffe0ff */
[----:B01----:R-:W-:Y:S01]  /*0a90*/  IMAD R11, R0, UR8, R3 ;  /* 0x00000008000b7c24 */ /* 0x003fe2000f8e0203 */
[----:B------:R-:W-:Y:S01]  /*0aa0*/  IADD3 R0, PT, PT, -R10, RZ, RZ ;  /* 0x000000ff0a007210 */ /* 0x000fe20007ffe1ff */
[----:B----4-:R-:W0:Y:S06]  /*0ab0*/  LDC.64 R8, c[0x0][0x380] ;  /* 0x0000e000ff087b82 */ /* 0x010e2c0000000a00 */
.L_x_443:
[----:B0-----:R-:W-:-:S06]  /*0ac0*/  IMAD.WIDE R4, R11, 0x4, R8 ;  /* 0x000000040b047825 */ /* 0x001fcc00078e0208 */
[----:B------:R-:W3:Y:S01]  /*0ad0*/  LDG.E R4, desc[UR10][R4.64] ;  /* 0x0000000a04047981 */ /* 0x000ee2000c1e1900 */
[----:B------:R-:W-:Y:S01]  /*0ae0*/  IADD3 R0, PT, PT, R0, 0x1, RZ ;  /* 0x0000000100007810 */ /* 0x000fe20007ffe0ff */
[C---:B-12---:R-:W-:Y:S01]  /*0af0*/  IMAD.WIDE R2, R11.reuse, 0x4, R6 ;  /* 0x000000040b027825 */ /* 0x046fe200078e0206 */
[----:B------:R-:W-:Y:S02]  /*0b00*/  IADD3 R11, PT, PT, R11, 0x1, RZ ;  /* 0x000000010b0b7810 */ /* 0x000fe40007ffe0ff */
[----:B------:R-:W-:Y:S01]  /*0b10*/  ISETP.NE.AND P0, PT, R0, RZ, PT ;  /* 0x000000ff0000720c */ /* 0x000fe20003f05270 */
[----:B---3--:R-:W-:-:S05]  /*0b20*/  FMUL R13, R4, 0.89999997615814208984 ;  /* 0x3f666666040d7820 */ /* 0x008fca0000400000 */
[----:B------:R1:W-:Y:S07]  /*0b30*/  STG.E desc[UR10][R2.64], R13 ;  /* 0x0000000d02007986 */ /* 0x0003ee000c10190a */
[----:B------:R-:W-:Y:S05]  /*0b40*/  @P0 BRA `(.L_x_443) ;  /* 0xfffffffc00dc0947 */ /* 0x000fea000383ffff */
[----:B------:R-:W-:Y:S05]  /*0b50*/  EXIT ;  /* 0x000000000000794d */ /* 0x000fea0003800000 */
.L_x_444:
        /* <DEDUP_REMOVED lines=10> */
.L_x_480:


//--------------------- .text._Z24embedding_forward_kernelPKfS0_PKiS0_S2_Pfii --------------------------
	.section	.text._Z24embedding_forward_kernelPKfS0_PKiS0_S2_Pfii,"ax",@progbits
	.align	128
        .global         _Z24embedding_forward_kernelPKfS0_PKiS0_S2_Pfii
        .type           _Z24embedding_forward_kernelPKfS0_PKiS0_S2_Pfii,@function
        .size           _Z24embedding_forward_kernelPKfS0_PKiS0_S2_Pfii,(.L_x_481 - _Z24embedding_forward_kernelPKfS0_PKiS0_S2_Pfii)
        .other          _Z24embedding_forward_kernelPKfS0_PKiS0_S2_Pfii,@"STO_CUDA_ENTRY STV_DEFAULT"
_Z24embedding_forward_kernelPKfS0_PKiS0_S2_Pfii:
.text._Z24embedding_forward_kernelPKfS0_PKiS0_S2_Pfii:
        /* <DEDUP_REMOVED lines=19> */
.L_x_445:
        /* <DEDUP_REMOVED lines=12> */
.L_x_446:
[C---:B------:R-:W-:Y:S01]  /*01f0*/  ISETP.GT.U32.AND P0, PT, R9.reuse, 0x1ff, PT ;  /* 0x000001ff0900780c */ /* 0x040fe20003f04070 */
[----:B------:R-:W-:Y:S01]  /*0200*/  IMAD R9, R9, UR7, R4 ;  /* 0x0000000709097c24 */ /* 0x000fe2000f8e0204 */
[----:B------:R-:W-:Y:S01]  /*0210*/  MOV R7, RZ ;  /* 0x000000ff00077202 */ /* 0x000fe20000000f00 */
[----:B------:R-:W2:Y:S10]  /*0220*/  LDC.64 R4, c[0x0][0x3a8] ;  /* 0x0000ea00ff047b82 */ /* 0x000eb40000000a00 */
[----:B01----:R-:W0:Y:S02]  /*0230*/  @!P0 LDC.64 R2, c[0x0][0x398] ;  /* 0x0000e600ff028b82 */ /* 0x003e240000000a00 */
[----:B0-----:R-:W-:-:S05]  /*0240*/  @!P0 IMAD.WIDE.U32 R2, R9, 0x4, R2 ;  /* 0x0000000409028825 */ /* 0x001fca00078e0002 */
[----:B------:R-:W3:Y:S01]  /*0250*/  @!P0 LDG.E R7, desc[UR4][R2.64] ;  /* 0x0000000402078981 */ /* 0x000ee2000c1e1900 */
[----:B--2---:R-:W-:-:S04]  /*0260*/  IMAD.WIDE.U32 R4, R9, 0x4, R4 ;  /* 0x0000000409047825 */ /* 0x004fc800078e0004 */
[----:B---3-5:R-:W-:-:S05]  /*0270*/  FADD R7, R7, R6 ;  /* 0x0000000607077221 */ /* 0x028fca0000000000 */
[----:B------:R-:W-:Y:S01]  /*0280*/  STG.E desc[UR4][R4.64], R7 ;  /* 0x0000000704007986 */ /* 0x000fe2000c101904 */
[----:B------:R-:W-:Y:S05]  /*0290*/  EXIT ;  /* 0x000000000000794d */ /* 0x000fea0003800000 */
.L_x_447:
        /* <DEDUP_REMOVED lines=14> */
.L_x_481:


//--------------------- .nv.global.init           --------------------------
	.section	.nv.global.init,"aw",@progbits
	.align	4
.nv.global.init:
	.type		mrg32k3aM1SubSeq,@object
	.size		mrg32k3aM1SubSeq,(mrg32k3aM2SubSeq - mrg32k3aM1SubSeq)
mrg32k3aM1SubSeq:
        /*0000*/ 	.byte	0x0b, 0xcc, 0xee, 0x04, 0x73, 0x29, 0x8b, 0x6f, 0xf6, 0x53, 0x03, 0xf6, 0x23, 0xf6, 0xea, 0xda
        /* <DEDUP_REMOVED lines=125> */
	.type		mrg32k3aM2SubSeq,@object
	.size		mrg32k3aM2SubSeq,(mrg32k3aM1 - mrg32k3aM2SubSeq)
mrg32k3aM2SubSeq:
        /* <DEDUP_REMOVED lines=126> */
	.type		mrg32k3aM1,@object
	.size		mrg32k3aM1,(mrg32k3aM1Seq - mrg32k3aM1)
mrg32k3aM1:
        /* <DEDUP_REMOVED lines=144> */
	.type		mrg32k3aM1Seq,@object
	.size		mrg32k3aM1Seq,(mrg32k3aM2 - mrg32k3aM1Seq)
mrg32k3aM1Seq:
        /* <DEDUP_REMOVED lines=144> */
	.type		mrg32k3aM2,@object
	.size		mrg32k3aM2,(mrg32k3aM2Seq - mrg32k3aM2)
mrg32k3aM2:
        /* <DEDUP_REMOVED lines=144> */
	.type		mrg32k3aM2Seq,@object
	.size		mrg32k3aM2Seq,(precalc_xorwow_matrix - mrg32k3aM2Seq)
mrg32k3aM2Seq:
        /* <DEDUP_REMOVED lines=144> */
	.type		precalc_xorwow_matrix,@object
	.size		precalc_xorwow_matrix,(precalc_xorwow_offset_matrix - precalc_xorwow_matrix)
precalc_xorwow_matrix:
        /* <DEDUP_REMOVED lines=6400> */
	.type		precalc_xorwow_offset_matrix,@object
	.size		precalc_xorwow_offset_matrix,(.L_1 - precalc_xorwow_offset_matrix)
precalc_xorwow_offset_matrix:
        /* <DEDUP_REMOVED lines=6400> */
.L_1:


//--------------------- .nv.shared.reserved.0     --------------------------
	.section	.nv.shared.reserved.0,"aw",@nobits
	.weak		__nv_reservedSMEM_offset_0_alias
	.size		__nv_reservedSMEM_offset_0_alias, 0, 64
	.other		__nv_reservedSMEM_offset_0_alias,@"STO_CUDA_RESERVED_SHARED STV_DEFAULT"
__nv_reservedSMEM_offset_0_alias:
	.zero		0
	.zero		64


//--------------------- .nv.shared._Z33compute_venn_intersections_kernelPKfPfiif --------------------------
	.section	.nv.shared._Z33compute_venn_intersections_kernelPKfPfiif,"aw",@nobits
	.sectionflags	@""
	.align	4
.nv.shared._Z33compute_venn_intersections_kernelPKfPfiif:
	.zero		4096


//--------------------- .nv.shared._Z35embedding_backward_segmented_kernelPKiS0_S0_PKfPfS3_iii --------------------------
	.section	.nv.shared._Z35embedding_backward_segmented_kernelPKiS0_S0_PKfPfS3_iii,"aw",@nobits
	.sectionflags	@""
	.align	4
.nv.shared._Z35embedding_backward_segmented_kernelPKiS0_S0_PKfPfS3_iii:
	.zero		2048


//--------------------- .nv.shared._Z31cross_entropy_loss_fused_kernelPKfPKiPfS3_ii --------------------------
	.section	.nv.shared._Z31cross_entropy_loss_fused_kernelPKfPKiPfS3_ii,"aw",@nobits
	.sectionflags	@""
	.align	4
.nv.shared._Z31cross_entropy_loss_fused_kernelPKfPKiPfS3_ii:
	.zero		1280


//--------------------- .nv.shared._Z25cross_entropy_loss_kernelPKfPKiS2_Pfii --------------------------
	.section	.nv.shared._Z25cross_entropy_loss_kernelPKfPKiS2_Pfii,"aw",@nobits
	.sectionflags	@""
	.align	4
.nv.shared._Z25cross_entropy_loss_kernelPKfPKiS2_Pfii:
	.zero		2048


//--------------------- .nv.shared._Z32fused_embedding_layernorm_kernelPKfS0_PKiS0_S2_Pfiif --------------------------
	.section	.nv.shared._Z32fused_embedding_layernorm_kernelPKfS0_PKiS0_S2_Pfiif,"aw",@nobits
	.sectionflags	@""
	.align	4
.nv.shared._Z32fused_embedding_layernorm_kernelPKfS0_PKiS0_S2_Pfiif:
	.zero		3072


//--------------------- .nv.constant0._Z33sample_from_semantic_space_kernelPKfPKiS0_Piiiiy --------------------------
	.section	.nv.constant0._Z33sample_from_semantic_space_kernelPKfPKiS0_Piiiiy,"a",@progbits
	.sectionflags	@""
	.align	4
.nv.constant0._Z33sample_from_semantic_space_kernelPKfPKiS0_Piiiiy:
	.zero		952


//--------------------- .nv.constant0._Z29update_cluster_centers_kernelPKfS0_Pfiif --------------------------
	.section	.nv.constant0._Z29update_cluster_centers_kernelPKfS0_Pfiif,"a",@progbits
	.sectionflags	@""
	.align	4
.nv.constant0._Z29update_cluster_centers_kernelPKfS0_Pfiif:
	.zero		932


//--------------------- .nv.constant0._Z33accumulate_cluster_updates_kernelPKfPKiS0_PfS3_iii --------------------------
	.section	.nv.constant0._Z33accumulate_cluster_updates_kernelPKfPKiS0_PfS3_iii,"a",@progbits
	.sectionflags	@""
	.align	4
.nv.constant0._Z33accumulate_cluster_updates_kernelPKfPKiS0_PfS3_iii:
	.zero		948


//--------------------- .nv.constant0._Z33compute_venn_intersections_kernelPKfPfiif --------------------------
	.section	.nv.constant0._Z33compute_venn_intersections_kernelPKfPfiif,"a",@progbits
	.sectionflags	@""
	.align	4
.nv.constant0._Z33compute_venn_intersections_kernelPKfPfiif:
	.zero		924


//--------------------- .nv.constant0._Z27update_venn_clusters_kernelPKfPfPiS1_iii --------------------------
	.section	.nv.constant0._Z27update_venn_clusters_kernelPKfPfPiS1_iii,"a",@progbits
	.sectionflags	@""
	.align	4
.nv.constant0._Z27update_venn_clusters_kernelPKfPfPiS1_iii:
	.zero		940


//--------------------- .nv.constant0._Z26navigate_venn_space_kernelPKfS0_S0_Pfiif --------------------------
	.section	.nv.constant0._Z26navigate_venn_space_kernelPKfS0_S0_Pfiif,"a",@progbits
	.sectionflags	@""
	.align	4
.nv.constant0._Z26navigate_venn_space_kernelPKfS0_S0_Pfiif:
	.zero		940


//--------------------- .nv.constant0._Z33extract_semantic_embedding_kernelPKfPfii --------------------------
	.section	.nv.constant0._Z33extract_semantic_embedding_kernelPKfPfii,"a",@progbits
	.sectionflags	@""
	.align	4
.nv.constant0._Z33extract_semantic_embedding_kernelPKfPfii:
	.zero		920


//--------------------- .nv.constant0._Z35embedding_backward_coalesced_kernelPKiPKfPfS3_ii --------------------------
	.section	.nv.constant0._Z35embedding_backward_coalesced_kernelPKiPKfPfS3_ii,"a",@progbits
	.sectionflags	@""
	.align	4
.nv.constant0._Z35embedding_backward_coalesced_kernelPKiPKfPfS3_ii:
	.zero		936


//--------------------- .nv.constant0._Z35embedding_backward_segmented_kernelPKiS0_S0_PKfPfS3_iii --------------------------
	.section	.nv.constant0._Z35embedding_backward_segmented_kernelPKiS0_S0_PKfPfS3_iii,"a",@progbits
	.sectionflags	@""
	.align	4
.nv.constant0._Z35embedding_backward_segmented_kernelPKiS0_S0_PKfPfS3_iii:
	.zero		956


//--------------------- .nv.constant0._Z25embedding_backward_kernelPKiPKfPfS3_ii --------------------------
	.section	.nv.constant0._Z25embedding_backward_kernelPKiPKfPfS3_ii,"a",@progbits
	.sectionflags	@""
	.align	4
.nv.constant0._Z25embedding_backward_kernelPKiPKfPfS3_ii:
	.zero		936


//--------------------- .nv.constant0._Z17sgd_update_kernelPfPKfS_ffi --------------------------
	.section	.nv.constant0._Z17sgd_update_kernelPfPKfS_ffi,"a",@progbits
	.sectionflags	@""
	.align	4
.nv.constant0._Z17sgd_update_kernelPfPKfS_ffi:
	.zero		932


//--------------------- .nv.constant0._Z31compute_softmax_gradient_kernelPKfPKiPfii --------------------------
	.section	.nv.constant0._Z31compute_softmax_gradient_kernelPKfPKiPfii,"a",@progbits
	.sectionflags	@""
	.align	4
.nv.constant0._Z31compute_softmax_gradient_kernelPKfPKiPfii:
	.zero		928


//--------------------- .nv.constant0._Z33output_projection_backward_kernelPKfPKiS2_S0_PfS3_iii --------------------------
	.section	.nv.constant0._Z33output_projection_backward_kernelPKfPKiS2_S0_PfS3_iii,"a",@progbits
	.sectionflags	@""
	.align	4
.nv.constant0._Z33output_projection_backward_kernelPKfPKiS2_S0_PfS3_iii:
	.zero		956


//--------------------- .nv.constant0._Z31cross_entropy_loss_fused_kernelPKfPKiPfS3_ii --------------------------
	.section	.nv.constant0._Z31cross_entropy_loss_fused_kernelPKfPKiPfS3_ii,"a",@progbits
	.sectionflags	@""
	.align	4
.nv.constant0._Z31cross_entropy_loss_fused_kernelPKfPKiPfS3_ii:
	.zero		936


//--------------------- .nv.constant0._Z25cross_entropy_loss_kernelPKfPKiS2_Pfii --------------------------
	.section	.nv.constant0._Z25cross_entropy_loss_kernelPKfPKiS2_Pfii,"a",@progbits
	.sectionflags	@""
	.align	4
.nv.constant0._Z25cross_entropy_loss_kernelPKfPKiS2_Pfii:
	.zero		936


//--------------------- .nv.constant0._Z24output_projection_kernelPKfS0_Pfiii --------------------------
	.section	.nv.constant0._Z24output_projection_kernelPKfS0_Pfiii,"a",@progbits
	.sectionflags	@""
	.align	4
.nv.constant0._Z24output_projection_kernelPKfS0_Pfiii:
	.zero		932


//--------------------- .nv.constant0._Z32fused_embedding_layernorm_kernelPKfS0_PKiS0_S2_Pfiif --------------------------
	.section	.nv.constant0._Z32fused_embedding_layernorm_kernelPKfS0_PKiS0_S2_Pfiif,"a",@progbits
	.sectionflags	@""
	.align	4
.nv.constant0._Z32fused_embedding_layernorm_kernelPKfS0_PKiS0_S2_Pfiif:
	.zero		956


//--------------------- .nv.constant0._Z26fused_attention_ffn_kernelPKfS0_S0_S0_Pfiii --------------------------
	.section	.nv.constant0._Z26fused_attention_ffn_kernelPKfS0_S0_S0_Pfiii,"a",@progbits
	.sectionflags	@""
	.align	4
.nv.constant0._Z26fused_attention_ffn_kernelPKfS0_S0_S0_Pfiii:
	.zero		948


//--------------------- .nv.constant0._Z18ffn_forward_kernelPKfS0_S0_Pfii --------------------------
	.section	.nv.constant0._Z18ffn_forward_kernelPKfS0_S0_Pfii,"a",@progbits
	.sectionflags	@""
	.align	4
.nv.constant0._Z18ffn_forward_kernelPKfS0_S0_Pfii:
	.zero		936


//--------------------- .nv.constant0._Z24attention_forward_kernelPKfS0_Pfiii --------------------------
	.section	.nv.constant0._Z24attention_forward_kernelPKfS0_Pfiii,"a",@progbits
	.sectionflags	@""
	.align	4
.nv.constant0._Z24attention_forward_kernelPKfS0_Pfiii:
	.zero		932


//--------------------- .nv.constant0._Z24embedding_forward_kernelPKfS0_PKiS0_S2_Pfii --------------------------
	.section	.nv.constant0._Z24embedding_forward_kernelPKfS0_PKiS0_S2_Pfii,"a",@progbits
	.sectionflags	@""
	.align	4
.nv.constant0._Z24embedding_forward_kernelPKfS0_PKiS0_S2_Pfii:
	.zero		952


//--------------------- SYMBOLS --------------------------

	.type		.nv.reservedSmem.offset0,@object
	.size		.nv.reservedSmem.offset0,0x4
	.type		.nv.reservedSmem.cap,@object
	.size		.nv.reservedSmem.cap,0x4
